def matmul_kernel(
    a_ptr,
    b_ptr,
    c_ptr,
    M,
    N,
    K,
    stride_am,
    stride_ak,
    stride_bk,
    stride_bn,
    stride_cm,
    stride_cn,
    BLOCK_M: tl.constexpr,
    BLOCK_N: tl.constexpr,
    BLOCK_K: tl.constexpr,
    GROUP_M: tl.constexpr,
):
    pid = tl.program_id(axis=0)
    num_pid_m = tl.cdiv(M, BLOCK_M)
    num_pid_n = tl.cdiv(N, BLOCK_N)
    num_pid_in_group = GROUP_M * num_pid_n
    group_id = pid // num_pid_in_group
    first_pid_m = group_id * GROUP_M
    group_size_m = min(num_pid_m - first_pid_m, GROUP_M)
    pid_m = first_pid_m + ((pid % num_pid_in_group) % group_size_m)
    pid_n = (pid % num_pid_in_group) // group_size_m

    offs_am = (pid_m * BLOCK_M + tl.arange(0, BLOCK_M)) % M
    offs_bn = (pid_n * BLOCK_N + tl.arange(0, BLOCK_N)) % N
    offs_k = tl.arange(0, BLOCK_K)
    a_ptrs = a_ptr + offs_am[:, None] * stride_am + offs_k[None, :] * stride_ak
    b_ptrs = b_ptr + offs_k[:, None] * stride_bk + offs_bn[None, :] * stride_bn

    acc = tl.zeros((BLOCK_M, BLOCK_N), dtype=tl.float32)
    for kk in range(0, tl.cdiv(K, BLOCK_K)):
        a = tl.load(a_ptrs, mask=offs_k[None, :] < K - kk * BLOCK_K, other=0.0)
        b = tl.load(b_ptrs, mask=offs_k[:, None] < K - kk * BLOCK_K, other=0.0)
        acc = tl.dot(a, b, acc)
        a_ptrs += BLOCK_K * stride_ak
        b_ptrs += BLOCK_K * stride_bk

    c = acc.to(c_ptr.dtype.element_ty)
    offs_cm = pid_m * BLOCK_M + tl.arange(0, BLOCK_M)
    offs_cn = pid_n * BLOCK_N + tl.arange(0, BLOCK_N)
    c_ptrs = c_ptr + offs_cm[:, None] * stride_cm + offs_cn[None, :] * stride_cn
    mask = (offs_cm[:, None] < M) & (offs_cn[None, :] < N)
    tl.store(c_ptrs, c, mask=mask)

# config = {"BLOCK_K": 64, "BLOCK_M": 128, "BLOCK_N": 256, "GROUP_M": 8, "arch": "sm_100", "dtype": "fp8e5m2", "num_ctas": 1, "num_stages": 3, "num_warps": 4}
# arch = sm_100


// ===== COMPILED SASS (sm_100a) =====

	.target	sm_100a

	.elftype	@"ET_EXEC"


//--------------------- .note.nv.tkinfo           --------------------------
	.section	.note.nv.tkinfo,"",@"SHT_NOTE"
	.sectionflags	@"SHF_NOTE_NV_TKINFO"
	.tkinfo
        /*0018*/ 	.word	0x00000081
        /*0030*/ 	.string	""
        /*0030*/ 	.string	"ptxas-blackwell"
        /*0030*/ 	.string	"Cuda compilation tools, release 12.9, V12.9.86"
        /*0030*/ 	.string	"Build cuda_12.9.r12.9/compiler.36037853_0"
        /*0030*/ 	.string	"-v  -suppress-debug-info  -lineinfo  -arch sm_100a "



//--------------------- .note.nv.cuver            --------------------------
	.section	.note.nv.cuver,"",@"SHT_NOTE"
	.sectionflags	@"SHF_NOTE_NV_CUVER"
        /*0018*/ 	.short	0x0001
        /*001a*/ 	.short	0x0064
        /*001c*/ 	.short	0x0001
        /*001e*/ 	.short	0x0000
        /*0020*/ 	.short	0x0001
        /*0022*/ 	.short	0x0000


//--------------------- .nv.info                  --------------------------
	.section	.nv.info,"",@"SHT_CUDA_INFO"
	.align	4


	//----- nvinfo : EIATTR_REGCOUNT
	.align		4
        /*0000*/ 	.byte	0x04, 0x2f
        /*0002*/ 	.short	(.L_4 - .L_3)
	.align		4
.L_3:
        /*0004*/ 	.word	index@(matmul_kernel)
        /*0008*/ 	.word	0x000000ff


	//----- nvinfo : EIATTR_FRAME_SIZE
	.align		4
.L_4:
        /*000c*/ 	.byte	0x04, 0x11
        /*000e*/ 	.short	(.L_6 - .L_5)
	.align		4
.L_5:
        /*0010*/ 	.word	index@($__internal_2_$__cuda_sm10x_tcgen05_guardrail_trap_unallocated_columns_being_dealloced)
        /*0014*/ 	.word	0x00000490


	//----- nvinfo : EIATTR_FRAME_SIZE
	.align		4
.L_6:
        /*0018*/ 	.byte	0x04, 0x11
        /*001a*/ 	.short	(.L_8 - .L_7)
	.align		4
.L_7:
        /*001c*/ 	.word	index@($__internal_1_$__cuda_sm10x_tcgen05_guardrail_trap_phase_invalid_during_alloc)
        /*0020*/ 	.word	0x00000490


	//----- nvinfo : EIATTR_FRAME_SIZE
	.align		4
.L_8:
        /*0024*/ 	.byte	0x04, 0x11
        /*0026*/ 	.short	(.L_10 - .L_9)
	.align		4
.L_9:
        /*0028*/ 	.word	index@($__internal_0_$__cuda_sm10x_tcgen05_guardrail_trap_col_being_dealloced_not_returned_by_alloc)
        /*002c*/ 	.word	0x00000490


	//----- nvinfo : EIATTR_FRAME_SIZE
	.align		4
.L_10:
        /*0030*/ 	.byte	0x04, 0x11
        /*0032*/ 	.short	(.L_12 - .L_11)
	.align		4
.L_11:
        /*0034*/ 	.word	index@(matmul_kernel)
        /*0038*/ 	.word	0x00000490


	//----- nvinfo : EIATTR_MIN_STACK_SIZE
	.align		4
.L_12:
        /*003c*/ 	.byte	0x04, 0x12
        /*003e*/ 	.short	(.L_14 - .L_13)
	.align		4
.L_13:
        /*0040*/ 	.word	index@(matmul_kernel)
        /*0044*/ 	.word	0x00000490
.L_14:


//--------------------- .nv.info.matmul_kernel    --------------------------
	.section	.nv.info.matmul_kernel,"",@"SHT_CUDA_INFO"
	.sectionflags	@""
	.align	4


	//----- nvinfo : EIATTR_CUDA_API_VERSION
	.align		4
        /*0000*/ 	.byte	0x04, 0x37
        /*0002*/ 	.short	(.L_16 - .L_15)
.L_15:
        /*0004*/ 	.word	0x00000081


	//----- nvinfo : EIATTR_KPARAM_INFO
	.align		4
.L_16:
        /*0008*/ 	.byte	0x04, 0x17
        /*000a*/ 	.short	(.L_18 - .L_17)
.L_17:
        /*000c*/ 	.word	0x00000000
        /*0010*/ 	.short	0x000d
        /*0012*/ 	.short	0x0048
        /*0014*/ 	.byte	0x00, 0xf4, 0x21, 0x00


	//----- nvinfo : EIATTR_KPARAM_INFO
	.align		4
.L_18:
        /*0018*/ 	.byte	0x04, 0x17
        /*001a*/ 	.short	(.L_20 - .L_19)
.L_19:
        /*001c*/ 	.word	0x00000000
        /*0020*/ 	.short	0x000c
        /*0022*/ 	.short	0x0040
        /*0024*/ 	.byte	0x00, 0xf4, 0x21, 0x00


	//----- nvinfo : EIATTR_KPARAM_INFO
	.align		4
.L_20:
        /*0028*/ 	.byte	0x04, 0x17
        /*002a*/ 	.short	(.L_22 - .L_21)
.L_21:
        /*002c*/ 	.word	0x00000000
        /*0030*/ 	.short	0x000b
        /*0032*/ 	.short	0x0038
        /*0034*/ 	.byte	0x00, 0xf0, 0x11, 0x00


	//----- nvinfo : EIATTR_KPARAM_INFO
	.align		4
.L_22:
        /*0038*/ 	.byte	0x04, 0x17
        /*003a*/ 	.short	(.L_24 - .L_23)
.L_23:
        /*003c*/ 	.word	0x00000000
        /*0040*/ 	.short	0x000a
        /*0042*/ 	.short	0x0034
        /*0044*/ 	.byte	0x00, 0xf0, 0x11, 0x00


	//----- nvinfo : EIATTR_KPARAM_INFO
	.align		4
.L_24:
        /*0048*/ 	.byte	0x04, 0x17
        /*004a*/ 	.short	(.L_26 - .L_25)
.L_25:
        /*004c*/ 	.word	0x00000000
        /*0050*/ 	.short	0x0009
        /*0052*/ 	.short	0x0030
        /*0054*/ 	.byte	0x00, 0xf0, 0x11, 0x00


	//----- nvinfo : EIATTR_KPARAM_INFO
	.align		4
.L_26:
        /*0058*/ 	.byte	0x04, 0x17
        /*005a*/ 	.short	(.L_28 - .L_27)
.L_27:
        /*005c*/ 	.word	0x00000000
        /*0060*/ 	.short	0x0008
        /*0062*/ 	.short	0x002c
        /*0064*/ 	.byte	0x00, 0xf0, 0x11, 0x00


	//----- nvinfo : EIATTR_KPARAM_INFO
	.align		4
.L_28:
        /*0068*/ 	.byte	0x04, 0x17
        /*006a*/ 	.short	(.L_30 - .L_29)
.L_29:
        /*006c*/ 	.word	0x00000000
        /*0070*/ 	.short	0x0007
        /*0072*/ 	.short	0x0028
        /*0074*/ 	.byte	0x00, 0xf0, 0x11, 0x00


	//----- nvinfo : EIATTR_KPARAM_INFO
	.align		4
.L_30:
        /*0078*/ 	.byte	0x04, 0x17
        /*007a*/ 	.short	(.L_32 - .L_31)
.L_31:
        /*007c*/ 	.word	0x00000000
        /*0080*/ 	.short	0x0006
        /*0082*/ 	.short	0x0024
        /*0084*/ 	.byte	0x00, 0xf0, 0x11, 0x00


	//----- nvinfo : EIATTR_KPARAM_INFO
	.align		4
.L_32:
        /*0088*/ 	.byte	0x04, 0x17
        /*008a*/ 	.short	(.L_34 - .L_33)
.L_33:
        /*008c*/ 	.word	0x00000000
        /*0090*/ 	.short	0x0005
        /*0092*/ 	.short	0x0020
        /*0094*/ 	.byte	0x00, 0xf0, 0x11, 0x00


	//----- nvinfo : EIATTR_KPARAM_INFO
	.align		4
.L_34:
        /*0098*/ 	.byte	0x04, 0x17
        /*009a*/ 	.short	(.L_36 - .L_35)
.L_35:
        /*009c*/ 	.word	0x00000000
        /*00a0*/ 	.short	0x0004
        /*00a2*/ 	.short	0x001c
        /*00a4*/ 	.byte	0x00, 0xf0, 0x11, 0x00


	//----- nvinfo : EIATTR_KPARAM_INFO
	.align		4
.L_36:
        /*00a8*/ 	.byte	0x04, 0x17
        /*00aa*/ 	.short	(.L_38 - .L_37)
.L_37:
        /*00ac*/ 	.word	0x00000000
        /*00b0*/ 	.short	0x0003
        /*00b2*/ 	.short	0x0018
        /*00b4*/ 	.byte	0x00, 0xf0, 0x11, 0x00


	//----- nvinfo : EIATTR_KPARAM_INFO
	.align		4
.L_38:
        /*00b8*/ 	.byte	0x04, 0x17
        /*00ba*/ 	.short	(.L_40 - .L_39)
.L_39:
        /*00bc*/ 	.word	0x00000000
        /*00c0*/ 	.short	0x0002
        /*00c2*/ 	.short	0x0010
        /*00c4*/ 	.byte	0x00, 0xf4, 0x21, 0x00


	//----- nvinfo : EIATTR_KPARAM_INFO
	.align		4
.L_40:
        /*00c8*/ 	.byte	0x04, 0x17
        /*00ca*/ 	.short	(.L_42 - .L_41)
.L_41:
        /*00cc*/ 	.word	0x00000000
        /*00d0*/ 	.short	0x0001
        /*00d2*/ 	.short	0x0008
        /*00d4*/ 	.byte	0x00, 0xf4, 0x21, 0x00


	//----- nvinfo : EIATTR_KPARAM_INFO
	.align		4
.L_42:
        /*00d8*/ 	.byte	0x04, 0x17
        /*00da*/ 	.short	(.L_44 - .L_43)
.L_43:
        /*00dc*/ 	.word	0x00000000
        /*00e0*/ 	.short	0x0000
        /*00e2*/ 	.short	0x0000
        /*00e4*/ 	.byte	0x00, 0xf4, 0x21, 0x00


	//----- nvinfo : EIATTR_AT_ENTRY_FRAGMENTS
	.align		4
.L_44:
        /*00e8*/ 	.byte	0x04, 0x4f
        /*00ea*/ 	.short	(.L_46 - .L_45)


	//   ....[0]....
.L_45:
        /*00ec*/ 	.word	0x00000004


	//----- nvinfo : EIATTR_RESERVED_SMEM_USED
	.align		4
.L_46:
        /*00f0*/ 	.byte	0x01, 0x41
	.zero		2


	//----- nvinfo : EIATTR_SPARSE_MMA_MASK
	.align		4
        /*00f4*/ 	.byte	0x03, 0x50
        /*00f6*/ 	.short	0x0000


	//----- nvinfo : EIATTR_TCGEN05_1CTA_USED
	.align		4
        /*00f8*/ 	.byte	0x01, 0x51
	.zero		2


	//----- nvinfo : EIATTR_MAXREG_COUNT
	.align		4
        /*00fc*/ 	.byte	0x03, 0x1b
        /*00fe*/ 	.short	0x00ff


	//----- nvinfo : EIATTR_NUM_BARRIERS
	.align		4
        /*0100*/ 	.byte	0x02, 0x4c
        /*0102*/ 	.byte	0x01
	.zero		1


	//----- nvinfo : EIATTR_ANNOTATIONS
	.align		4
        /*0104*/ 	.byte	0x04, 0x55
        /*0106*/ 	.short	(.L_48 - .L_47)


	//   ....[0]....
.L_47:
        /*0108*/ 	.word	0x00000001
        /*010c*/ 	.byte	0x90, 0x0a, 0x00, 0x00, 0x01, 0x00, 0x00, 0x00, 0x70, 0x1e, 0x00, 0x00, 0x01, 0x00, 0x00, 0x00
        /* <DEDUP_REMOVED lines=462> */
        /*1dfc*/ 	.byte	0x10, 0xa1, 0x01, 0x00, 0x01, 0x00, 0x00, 0x00, 0x00, 0xa2, 0x01, 0x00


	//----- nvinfo : EIATTR_INT_WARP_WIDE_INSTR_OFFSETS
	.align		4
.L_48:
        /*1e08*/ 	.byte	0x04, 0x31
        /*1e0a*/ 	.short	(.L_50 - .L_49)


	//   ....[0]....
.L_49:
        /*1e0c*/ 	.word	0x00001900


	//   ....[1]....
        /*1e10*/ 	.word	0x00001910


	//   ....[2]....
        /*1e14*/ 	.word	0x00009b10


	//   ....[3]....
        /*1e18*/ 	.word	0x00020d50


	//   ....[4]....
        /*1e1c*/ 	.word	0x00020da0


	//----- nvinfo : EIATTR_COOP_GROUP_MASK_REGIDS
	.align		4
.L_50:
        /*1e20*/ 	.byte	0x04, 0x29
        /*1e22*/ 	.short	(.L_52 - .L_51)


	//   ....[0]....
.L_51:
        /*1e24*/ 	.word	0xffffffff


	//   ....[1]....
        /*1e28*/ 	.word	0xffffffff


	//   ....[2]....
        /*1e2c*/ 	.word	0xffffffff


	//   ....[3]....
        /*1e30*/ 	.word	0xffffffff


	//----- nvinfo : EIATTR_COOP_GROUP_INSTR_OFFSETS
	.align		4
.L_52:
        /*1e34*/ 	.byte	0x04, 0x28
        /*1e36*/ 	.short	(.L_54 - .L_53)


	//   ....[0]....
.L_53:
        /*1e38*/ 	.word	0x00000070


	//   ....[1]....
        /*1e3c*/ 	.word	0x00000330


	//   ....[2]....
        /*1e40*/ 	.word	0x00020be0


	//   ....[3]....
        /*1e44*/ 	.word	0x00020e50


	//----- nvinfo : EIATTR_VRC_CTA_INIT_COUNT
	.align		4
.L_54:
        /*1e48*/ 	.byte	0x02, 0x4a
        /*1e4a*/ 	.byte	0x80
	.zero		1


	//----- nvinfo : EIATTR_MBARRIER_INSTR_OFFSETS
	.align		4
        /*1e4c*/ 	.byte	0x04, 0x39
        /*1e4e*/ 	.short	(.L_56 - .L_55)


	//   ....[0]....
.L_55:
        /*1e50*/ 	.word	0x00001ad0
        /*1e54*/ 	.word	0x000000ff
        /*1e58*/ 	.word	0x00000000
        /*1e5c*/ 	.short	0x0100
        /*1e5e*/ 	.byte	0x0a
	.zero		1


	//   ....[1]....
        /*1e60*/ 	.word	0x00009b20
        /*1e64*/ 	.word	0x000000ff
        /*1e68*/ 	.word	0x0000c008
        /*1e6c*/ 	.short	0x0100
        /*1e6e*/ 	.byte	0x0d
	.zero		1


	//   ....[2]....
        /*1e70*/ 	.word	0x0000fd00
        /*1e74*/ 	.word	0x000000ff
        /*1e78*/ 	.word	0x00000000
        /*1e7c*/ 	.short	0x010a
        /*1e7e*/ 	.byte	0x0a
	.zero		1


	//   ....[3]....
        /*1e80*/ 	.word	0x000179b0
        /*1e84*/ 	.word	0x000000ff
        /*1e88*/ 	.word	0x00000000
        /*1e8c*/ 	.short	0x010a
        /*1e8e*/ 	.byte	0x0a
	.zero		1


	//   ....[4]....
        /*1e90*/ 	.word	0x00017b40
        /*1e94*/ 	.word	0x000000ff
        /*1e98*/ 	.word	0x0000c000
        /*1e9c*/ 	.short	0x0108
        /*1e9e*/ 	.byte	0x0d
	.zero		1


	//   ....[5]....
        /*1ea0*/ 	.word	0x00017b90
        /*1ea4*/ 	.word	0x000000ff
        /*1ea8*/ 	.word	0x0000c008
        /*1eac*/ 	.short	0x0108
        /*1eae*/ 	.byte	0x0d
	.zero		1


	//   ....[6]....
        /*1eb0*/ 	.word	0x00020e70
        /*1eb4*/ 	.word	0x000000ff
        /*1eb8*/ 	.word	0x00000000
        /*1ebc*/ 	.short	0x010a
        /*1ebe*/ 	.byte	0x0a
	.zero		1


	//   ....[7]....
        /*1ec0*/ 	.word	0x00020ea0
        /*1ec4*/ 	.word	0x000000ff
        /*1ec8*/ 	.word	0x00000000
        /*1ecc*/ 	.short	0x010a
        /*1ece*/ 	.byte	0x0a
	.zero		1


	//----- nvinfo : EIATTR_NUM_MBARRIERS
	.align		4
.L_56:
        /*1ed0*/ 	.byte	0x03, 0x38
        /*1ed2*/ 	.short	0x0002


	//----- nvinfo : EIATTR_EXIT_INSTR_OFFSETS
	.align		4
        /*1ed4*/ 	.byte	0x04, 0x1c
        /*1ed6*/ 	.short	(.L_58 - .L_57)


	//   ....[0]....
.L_57:
        /*1ed8*/ 	.word	0x00020e60


	//----- nvinfo : EIATTR_REQNTID
	.align		4
.L_58:
        /*1edc*/ 	.byte	0x04, 0x10
        /*1ede*/ 	.short	(.L_60 - .L_59)
.L_59:
        /*1ee0*/ 	.word	0x00000080
        /*1ee4*/ 	.word	0x00000001
        /*1ee8*/ 	.word	0x00000001


	//----- nvinfo : EIATTR_CRS_STACK_SIZE
	.align		4
.L_60:
        /*1eec*/ 	.byte	0x04, 0x1e
        /*1eee*/ 	.short	(.L_62 - .L_61)
.L_61:
        /*1ef0*/ 	.word	0x00000000


	//----- nvinfo : EIATTR_CBANK_PARAM_SIZE
	.align		4
.L_62:
        /*1ef4*/ 	.byte	0x03, 0x19
        /*1ef6*/ 	.short	0x0050


	//----- nvinfo : EIATTR_PARAM_CBANK
	.align		4
        /*1ef8*/ 	.byte	0x04, 0x0a
        /*1efa*/ 	.short	(.L_64 - .L_63)
	.align		4
.L_63:
        /*1efc*/ 	.word	index@(.nv.constant0.matmul_kernel)
        /*1f00*/ 	.short	0x0380
        /*1f02*/ 	.short	0x0050


	//----- nvinfo : EIATTR_SW_WAR
	.align		4
.L_64:
        /*1f04*/ 	.byte	0x04, 0x36
        /*1f06*/ 	.short	(.L_66 - .L_65)
.L_65:
        /*1f08*/ 	.word	0x00000008
.L_66:


//--------------------- .nv.compat                --------------------------
	.section	.nv.compat,"",@"SHT_CUDA_COMPAT_INFO"
	.align	4
        /*0000*/ 	.byte	0x02, 0x02, 0x02, 0x00, 0x02, 0x05, 0x05, 0x00, 0x02, 0x03, 0x00, 0x00, 0x02, 0x06, 0x01, 0x00


//--------------------- .nv.callgraph             --------------------------
	.section	.nv.callgraph,"",@"SHT_CUDA_CALLGRAPH"
	.align	4
	.sectionentsize	8
	.align		4
        /*0000*/ 	.word	0x00000000
	.align		4
        /*0004*/ 	.word	0xffffffff
	.align		4
        /*0008*/ 	.word	0x00000000
	.align		4
        /*000c*/ 	.word	0xfffffffe
	.align		4
        /*0010*/ 	.word	0x00000000
	.align		4
        /*0014*/ 	.word	0xfffffffd
	.align		4
        /*0018*/ 	.word	0x00000000
	.align		4
        /*001c*/ 	.word	0xfffffffc


//--------------------- .text.matmul_kernel       --------------------------
	.section	.text.matmul_kernel,"ax",@progbits
	.align	128
        .global         matmul_kernel
        .type           matmul_kernel,@function
        .size           matmul_kernel,(.L_x_20 - matmul_kernel)
        .other          matmul_kernel,@"STO_CUDA_ENTRY STV_DEFAULT"
matmul_kernel:
.text.matmul_kernel:
[----:B------:R-:W0:Y:S01]  /*0000*/  LDC R1, c[0x0][0x37c] ;  /* 0x0000df00ff017b82 */ /* 0x000e220000000800 */
[----:B------:R-:W1:Y:S01]  /*0010*/  S2R R234, SR_TID.X ;  /* 0x0000000000ea7919 */ /* 0x000e620000002100 */
[----:B0-----:R-:W-:Y:S01]  /*0020*/  VIADD R1, R1, 0xfffffb70 ;  /* 0xfffffb7001017836 */ /* 0x001fe20000000000 */
[----:B-1----:R-:W-:-:S13]  /*0030*/  ISETP.GE.U32.AND P0, PT, R234, 0x20, PT ;  /* 0x00000020ea00780c */ /* 0x002fda0003f06070 */
[----:B------:R-:W-:Y:S02]  /*0040*/  VOTEU.ANY UP0, P0 ;  /* 0x0000000000ff7886 */ /* 0x000fe40000000100 */
[----:B------:R-:W-:Y:S05]  /*0050*/  BRA.U UP0, `(.L_x_0) ;  /* 0x0000000100b87547 */ /* 0x000fea000b800000 */
[----:B------:R-:W0:Y:S01]  /*0060*/  S2UR UR6, SR_CgaCtaId ;  /* 0x00000000000679c3 */ /* 0x000e220000008800 */
[----:B------:R-:W-:Y:S01]  /*0070*/  NOP ;  /* 0x0000000000007918 */ /* 0x000fe20000000000 */
[----:B------:R-:W-:Y:S02]  /*0080*/  UMOV UR4, 0x40 ;  /* 0x0000004000047882 */ /* 0x000fe40000000000 */
[----:B0-----:R-:W-:-:S09]  /*0090*/  ULEA UR4, UR6, UR4, 0x18 ;  /* 0x0000000406047291 */ /* 0x001fd2000f8ec0ff */
[----:B------:R-:W0:Y:S01]  /*00a0*/  LDS.U8 R0, [UR4] ;  /* 0x00000004ff007984 */ /* 0x000e220008000000 */
[----:B------:R-:W-:Y:S02]  /*00b0*/  UMOV UR4, 0x400 ;  /* 0x0000040000047882 */ /* 0x000fe40000000000 */
[----:B------:R-:W-:Y:S01]  /*00c0*/  ULEA UR4, UR6, UR4, 0x18 ;  /* 0x0000000406047291 */ /* 0x000fe2000f8ec0ff */
[----:B0-----:R-:W-:-:S13]  /*00d0*/  ISETP.NE.AND P0, PT, R0, RZ, PT ;  /* 0x000000ff0000720c */ /* 0x001fda0003f05270 */
[----:B------:R-:W-:Y:S05]  /*00e0*/  @P0 BRA `(.L_x_1) ;  /* 0x00000000007c0947 */ /* 0x000fea0003800000 */
[----:B------:R-:W-:-:S13]  /*00f0*/  ELECT P0, URZ, PT ;  /* 0x0000000000ff782f */ /* 0x000fda0003800000 */
[----:B------:R-:W-:Y:S05]  /*0100*/  @!P0 BRA `(.L_x_2) ;  /* 0x0000000000848947 */ /* 0x000fea0003800000 */
[----:B------:R-:W-:Y:S01]  /*0110*/  UMOV UR5, 0x8 ;  /* 0x0000000800057882 */ /* 0x000fe20000000000 */
[----:B------:R-:W-:Y:S02]  /*0120*/  IMAD.MOV.U32 R4, RZ, RZ, 0x1 ;  /* 0x00000001ff047424 */ /* 0x000fe400078e00ff */
[----:B------:R-:W-:Y:S02]  /*0130*/  IMAD.MOV.U32 R5, RZ, RZ, 0xff ;  /* 0x000000ffff057424 */ /* 0x000fe400078e00ff */
[----:B------:R-:W-:Y:S04]  /*0140*/  DEPBAR.LE SB0, 0x36 ;  /* 0x00008d800000791a */ /* 0x000fe80000000000 */
[----:B------:R-:W0:Y:S02]  /*0150*/  UTCATOMSWS.FIND_AND_SET.ALIGN UP1, UR5, UR5 ;  /* 0x00000005000575e3 */ /* 0x000e240008020800 */
[----:B0-----:R-:W-:-:S04]  /*0160*/  PLOP3.LUT P0, PT, PT, PT, UP1, 0x80, 0x8 ;  /* 0x000000000008781c */ /* 0x001fc80003f0f018 */
[----:B------:R-:W-:-:S04]  /*0170*/  SEL R0, RZ, 0xffffffff, !P0 ;  /* 0xffffffffff007807 */ /* 0x000fc80004000000 */
[----:B------:R-:W-:Y:S01]  /*0180*/  ISETP.NE.AND P0, PT, R0, RZ, PT ;  /* 0x000000ff0000720c */ /* 0x000fe20003f05270 */
[----:B------:R-:W-:-:S12]  /*0190*/  IMAD.U32 R0, RZ, RZ, UR5 ;  /* 0x00000005ff007e24 */ /* 0x000fd8000f8e00ff */
[----:B------:R-:W-:Y:S05]  /*01a0*/  @P0 BRA `(.L_x_3) ;  /* 0x0000000000240947 */ /* 0x000fea0003800000 */
.L_x_4:
[----:B------:R-:W-:Y:S05]  /*01b0*/  NANOSLEEP 0x64 ;  /* 0x000000640000795d */ /* 0x000fea0003800000 */
[----:B------:R-:W-:-:S05]  /*01c0*/  UMOV UR5, 0x8 ;  /* 0x0000000800057882 */ /* 0x000fca0000000000 */
[----:B------:R-:W-:Y:S04]  /*01d0*/  DEPBAR.LE SB0, 0x36 ;  /* 0x00008d800000791a */ /* 0x000fe80000000000 */
[----:B------:R-:W0:Y:S02]  /*01e0*/  UTCATOMSWS.FIND_AND_SET.ALIGN UP1, UR5, UR5 ;  /* 0x00000005000575e3 */ /* 0x000e240008020800 */
[----:B0-----:R-:W-:-:S04]  /*01f0*/  PLOP3.LUT P0, PT, PT, PT, UP1, 0x80, 0x8 ;  /* 0x000000000008781c */ /* 0x001fc80003f0f018 */
[----:B------:R-:W-:-:S04]  /*0200*/  SEL R0, RZ, 0xffffffff, !P0 ;  /* 0xffffffffff007807 */ /* 0x000fc80004000000 */
[----:B------:R-:W-:Y:S01]  /*0210*/  ISETP.NE.AND P0, PT, R0, RZ, PT ;  /* 0x000000ff0000720c */ /* 0x000fe20003f05270 */
[----:B------:R-:W-:-:S12]  /*0220*/  IMAD.U32 R0, RZ, RZ, UR5 ;  /* 0x00000005ff007e24 */ /* 0x000fd8000f8e00ff */
[----:B------:R-:W-:Y:S05]  /*0230*/  @!P0 BRA `(.L_x_4) ;  /* 0xfffffffc00dc8947 */ /* 0x000fea000383ffff */
.L_x_3:
[C---:B------:R-:W-:Y:S01]  /*0240*/  VIADD R3, R0.reuse, 0x10 ;  /* 0x0000001000037836 */ /* 0x040fe20000000000 */
[----:B------:R-:W-:Y:S01]  /*0250*/  UMOV UR5, 0x50 ;  /* 0x0000005000057882 */ /* 0x000fe20000000000 */
[----:B------:R-:W-:Y:S01]  /*0260*/  SHF.L.U32 R2, R5, R0, RZ ;  /* 0x0000000005027219 */ /* 0x000fe200000006ff */
[----:B------:R-:W-:Y:S01]  /*0270*/  ULEA UR5, UR6, UR5, 0x18 ;  /* 0x0000000506057291 */ /* 0x000fe2000f8ec0ff */
[----:B------:R-:W-:Y:S01]  /*0280*/  IMAD.SHL.U32 R0, R0, 0x20, RZ ;  /* 0x0000002000007824 */ /* 0x000fe200078e00ff */
[----:B------:R-:W-:-:S04]  /*0290*/  SHF.L.U32 R3, R4, R3, RZ ;  /* 0x0000000304037219 */ /* 0x000fc800000006ff */
[----:B------:R-:W-:-:S05]  /*02a0*/  LOP3.LUT R2, R3, R2, RZ, 0xfc, !PT ;  /* 0x0000000203027212 */ /* 0x000fca00078efcff */
[----:B------:R0:W-:Y:S04]  /*02b0*/  ATOMS.OR RZ, [UR5], R2 ;  /* 0x00000002ffff798c */ /* 0x0001e8000b000005 */
[----:B------:R0:W-:Y:S01]  /*02c0*/  STS [UR4], R0 ;  /* 0x00000000ff007988 */ /* 0x0001e20008000804 */
[----:B------:R-:W-:Y:S05]  /*02d0*/  BRA `(.L_x_2) ;  /* 0x0000000000107947 */ /* 0x000fea0003800000 */
.L_x_1:
[----:B------:R-:W-:Y:S01]  /*02e0*/  IMAD.MOV.U32 R0, RZ, RZ, -0x1 ;  /* 0xffffffffff007424 */ /* 0x000fe200078e00ff */
[----:B------:R-:W-:-:S04]  /*02f0*/  MOV R2, 0x320 ;  /* 0x0000032000027802 */ /* 0x000fc80000000f00 */
[----:B------:R0:W-:Y:S03]  /*0300*/  STS [UR4], R0 ;  /* 0x00000000ff007988 */ /* 0x0001e60008000804 */
[----:B0-----:R-:W-:Y:S05]  /*0310*/  CALL.REL.NOINC `($__internal_1_$__cuda_sm10x_tcgen05_guardrail_trap_phase_invalid_during_alloc) ;  /* 0x0000020800f87944 */ /* 0x001fea0003c00000 */
.L_x_2:
[----:B------:R-:W-:Y:S05]  /*0320*/  WARPSYNC.ALL ;  /* 0x0000000000007948 */ /* 0x000fea0003800000 */
[----:B------:R-:W-:Y:S01]  /*0330*/  NOP ;  /* 0x0000000000007918 */ /* 0x000fe20000000000 */
.L_x_0:
[----:B------:R-:W1:Y:S01]  /*0340*/  LDC.64 R84, c[0x0][0x398] ;  /* 0x0000e600ff547b82 */ /* 0x000e620000000a00 */
[----:B------:R-:W2:Y:S01]  /*0350*/  S2R R5, SR_CTAID.X ;  /* 0x0000000000057919 */ /* 0x000ea20000002500 */
[----:B------:R-:W-:Y:S01]  /*0360*/  LOP3.LUT R46, R234, 0x7f, RZ, 0xc0, !PT ;  /* 0x0000007fea2e7812 */ /* 0x000fe200078ec0ff */
[----:B------:R-:W-:Y:S01]  /*0370*/  UMOV UR13, 0x400 ;  /* 0x00000400000d7882 */ /* 0x000fe20000000000 */
[----:B------:R-:W-:Y:S01]  /*0380*/  SHF.R.U32.HI R87, RZ, 0x6, R234 ;  /* 0x00000006ff577819 */ /* 0x000fe200000116ea */
[----:B------:R-:W3:Y:S03]  /*0390*/  LDCU UR8, c[0x0][0x3a4] ;  /* 0x00007480ff0877ac */ /* 0x000ee60008000800 */
[----:B------:R-:W4:Y:S01]  /*03a0*/  LDC R94, c[0x0][0x3a0] ;  /* 0x0000e800ff5e7b82 */ /* 0x000f220000000800 */
[----:B------:R-:W-:Y:S01]  /*03b0*/  SGXT.U32 R87, R87, 0x1 ;  /* 0x000000015757781a */ /* 0x000fe20000000000 */
[----:B------:R-:W0:Y:S01]  /*03c0*/  LDCU.128 UR16, c[0x0][0x380] ;  /* 0x00007000ff1077ac */ /* 0x000e220008000c00 */
[----:B------:R-:W-:-:S05]  /*03d0*/  UMOV UR6, 0x1 ;  /* 0x0000000100067882 */ /* 0x000fca0000000000 */
[----:B------:R-:W5:Y:S01]  /*03e0*/  S2UR UR5, SR_CgaCtaId ;  /* 0x00000000000579c3 */ /* 0x000f620000008800 */
[----:B01----:R-:W-:Y:S01]  /*03f0*/  VIADD R0, R85, 0xff ;  /* 0x000000ff55007836 */ /* 0x003fe20000000000 */
[----:B------:R-:W-:-:S06]  /*0400*/  IABS R88, R85 ;  /* 0x0000005500587213 */ /* 0x000fcc0000000000 */
[----:B------:R-:W0:Y:S01]  /*0410*/  LDC.64 R112, c[0x0][0x3a8] ;  /* 0x0000ea00ff707b82 */ /* 0x000e220000000a00 */
[----:B------:R-:W-:Y:S01]  /*0420*/  SHF.R.S32.HI R3, RZ, 0x1f, R0 ;  /* 0x0000001fff037819 */ /* 0x000fe20000011400 */
[----:B----4-:R-:W-:-:S03]  /*0430*/  VIADD R15, R94, 0xffffffdc ;  /* 0xffffffdc5e0f7836 */ /* 0x010fc60000000000 */
[----:B------:R-:W-:Y:S01]  /*0440*/  LEA.HI R3, R3, R0, RZ, 0x8 ;  /* 0x0000000003037211 */ /* 0x000fe200078f40ff */
[C---:B------:R-:W-:Y:S01]  /*0450*/  VIADD R14, R94.reuse, 0xffffffdd ;  /* 0xffffffdd5e0e7836 */ /* 0x040fe20000000000 */
[----:B--2---:R-:W-:Y:S01]  /*0460*/  IABS R8, R5 ;  /* 0x0000000500087213 */ /* 0x004fe20000000000 */
[C---:B------:R-:W-:Y:S01]  /*0470*/  VIADD R18, R94.reuse, 0xffffffdf ;  /* 0xffffffdf5e127836 */ /* 0x040fe20000000000 */
[----:B------:R-:W-:Y:S01]  /*0480*/  SHF.R.S32.HI R3, RZ, 0x8, R3 ;  /* 0x00000008ff037819 */ /* 0x000fe20000011403 */
[C---:B------:R-:W-:Y:S01]  /*0490*/  VIADD R19, R94.reuse, 0xffffffd8 ;  /* 0xffffffd85e137836 */ /* 0x040fe20000000000 */
[----:B-----5:R-:W-:Y:S01]  /*04a0*/  ULEA UR13, UR5, UR13, 0x18 ;  /* 0x0000000d050d7291 */ /* 0x020fe2000f8ec0ff */
[C---:B------:R-:W-:Y:S02]  /*04b0*/  VIADD R22, R94.reuse, 0xffffffdb ;  /* 0xffffffdb5e167836 */ /* 0x040fe40000000000 */
[----:B------:R-:W-:Y:S01]  /*04c0*/  IMAD.SHL.U32 R4, R3, 0x8, RZ ;  /* 0x0000000803047824 */ /* 0x000fe200078e00ff */
[----:B------:R-:W-:Y:S01]  /*04d0*/  UIADD3 UR10, UPT, UPT, UR13, 0xc000, URZ ;  /* 0x0000c0000d0a7890 */ /* 0x000fe2000fffe0ff */
[----:B------:R-:W-:-:S02]  /*04e0*/  VIADD R23, R94, 0xffffffd4 ;  /* 0xffffffd45e177836 */ /* 0x000fc40000000000 */
[C---:B------:R-:W-:Y:S01]  /*04f0*/  VIADD R26, R94.reuse, 0xffffffd7 ;  /* 0xffffffd75e1a7836 */ /* 0x040fe20000000000 */
[-C--:B------:R-:W-:Y:S01]  /*0500*/  IABS R7, R4.reuse ;  /* 0x0000000400077213 */ /* 0x080fe20000000000 */
[C---:B------:R-:W-:Y:S01]  /*0510*/  VIADD R27, R94.reuse, 0xffffffd0 ;  /* 0xffffffd05e1b7836 */ /* 0x040fe20000000000 */
[----:B------:R-:W-:Y:S01]  /*0520*/  IABS R10, R4 ;  /* 0x00000004000a7213 */ /* 0x000fe20000000000 */
[C---:B------:R-:W-:Y:S01]  /*0530*/  VIADD R28, R94.reuse, 0xffffffd1 ;  /* 0xffffffd15e1c7836 */ /* 0x040fe20000000000 */
[----:B------:R-:W1:Y:S01]  /*0540*/  I2F.RP R0, R7 ;  /* 0x0000000700007306 */ /* 0x000e620000209400 */
[C---:B------:R-:W-:Y:S02]  /*0550*/  VIADD R29, R94.reuse, 0xffffffd2 ;  /* 0xffffffd25e1d7836 */ /* 0x040fe40000000000 */
[----:B------:R-:W-:-:S05]  /*0560*/  VIADD R42, R94, 0xffffffd3 ;  /* 0xffffffd35e2a7836 */ /* 0x000fca0000000000 */
[----:B-1----:R-:W1:Y:S02]  /*0570*/  MUFU.RCP R0, R0 ;  /* 0x0000000000007308 */ /* 0x002e640000001000 */
[----:B-1----:R-:W-:Y:S02]  /*0580*/  VIADD R2, R0, 0xffffffe ;  /* 0x0ffffffe00027836 */ /* 0x002fe40000000000 */
[----:B------:R-:W-:-:S04]  /*0590*/  IMAD.MOV R0, RZ, RZ, -R10 ;  /* 0x000000ffff007224 */ /* 0x000fc800078e0a0a */
[----:B------:R1:W2:Y:S01]  /*05a0*/  F2I.FTZ.U32.TRUNC.NTZ R3, R2 ;  /* 0x0000000200037305 */ /* 0x0002a2000021f000 */
[----:B------:R-:W-:Y:S02]  /*05b0*/  VIADD R10, R94, 0xffffffc6 ;  /* 0xffffffc65e0a7836 */ /* 0x000fe40000000000 */
[----:B-1----:R-:W-:Y:S02]  /*05c0*/  IMAD.MOV.U32 R2, RZ, RZ, RZ ;  /* 0x000000ffff027224 */ /* 0x002fe400078e00ff */
[----:B--2---:R-:W-:-:S04]  /*05d0*/  IMAD.MOV R6, RZ, RZ, -R3 ;  /* 0x000000ffff067224 */ /* 0x004fc800078e0a03 */
[----:B------:R-:W-:Y:S02]  /*05e0*/  IMAD R9, R6, R7, RZ ;  /* 0x0000000706097224 */ /* 0x000fe400078e02ff */
[----:B------:R-:W-:Y:S02]  /*05f0*/  IMAD.MOV.U32 R6, RZ, RZ, R8 ;  /* 0x000000ffff067224 */ /* 0x000fe400078e0008 */
[----:B------:R-:W-:-:S06]  /*0600*/  IMAD.HI.U32 R3, R3, R9, R2 ;  /* 0x0000000903037227 */ /* 0x000fcc00078e0002 */
[----:B------:R-:W-:-:S04]  /*0610*/  IMAD.HI.U32 R3, R3, R6, RZ ;  /* 0x0000000603037227 */ /* 0x000fc800078e00ff */
[----:B------:R-:W-:Y:S01]  /*0620*/  IMAD R0, R3, R0, R6 ;  /* 0x0000000003007224 */ /* 0x000fe200078e0206 */
[----:B------:R-:W-:Y:S04]  /*0630*/  BAR.SYNC.DEFER_BLOCKING 0x0 ;  /* 0x0000000000007b1d */ /* 0x000fe80000010000 */
[----:B------:R-:W-:-:S13]  /*0640*/  ISETP.GT.U32.AND P1, PT, R7, R0, PT ;  /* 0x000000000700720c */ /* 0x000fda0003f24070 */
[----:B------:R-:W-:Y:S02]  /*0650*/  @!P1 IMAD.IADD R0, R0, 0x1, -R7 ;  /* 0x0000000100009824 */ /* 0x000fe400078e0a07 */
[----:B------:R-:W-:Y:S01]  /*0660*/  @!P1 VIADD R3, R3, 0x1 ;  /* 0x0000000103039836 */ /* 0x000fe20000000000 */
[----:B------:R-:W-:Y:S02]  /*0670*/  ISETP.NE.AND P1, PT, R4, RZ, PT ;  /* 0x000000ff0400720c */ /* 0x000fe40003f25270 */
[----:B------:R-:W-:Y:S02]  /*0680*/  ISETP.GE.U32.AND P0, PT, R0, R7, PT ;  /* 0x000000070000720c */ /* 0x000fe40003f06070 */
[----:B------:R-:W-:-:S04]  /*0690*/  LOP3.LUT R0, R5, R4, RZ, 0x3c, !PT ;  /* 0x0000000405007212 */ /* 0x000fc800078e3cff */
[----:B------:R-:W-:Y:S01]  /*06a0*/  ISETP.GE.AND P2, PT, R0, RZ, PT ;  /* 0x000000ff0000720c */ /* 0x000fe20003f46270 */
[----:B------:R-:W-:-:S06]  /*06b0*/  VIADD R0, R84, 0x7f ;  /* 0x0000007f54007836 */ /* 0x000fcc0000000000 */
[----:B------:R-:W-:-:S04]  /*06c0*/  @P0 VIADD R3, R3, 0x1 ;  /* 0x0000000103030836 */ /* 0x000fc80000000000 */
[----:B------:R-:W-:Y:S01]  /*06d0*/  IMAD.MOV.U32 R2, RZ, RZ, R3 ;  /* 0x000000ffff027224 */ /* 0x000fe200078e0003 */
[----:B------:R-:W-:-:S03]  /*06e0*/  SHF.R.S32.HI R3, RZ, 0x1f, R0 ;  /* 0x0000001fff037819 */ /* 0x000fc60000011400 */
[----:B------:R-:W-:Y:S01]  /*06f0*/  @!P2 IMAD.MOV R2, RZ, RZ, -R2 ;  /* 0x000000ffff02a224 */ /* 0x000fe200078e0a02 */
[----:B------:R-:W-:Y:S02]  /*0700*/  @!P1 LOP3.LUT R2, RZ, R4, RZ, 0x33, !PT ;  /* 0x00000004ff029212 */ /* 0x000fe400078e33ff */
[----:B------:R-:W-:-:S03]  /*0710*/  LEA.HI R3, R3, R0, RZ, 0x7 ;  /* 0x0000000003037211 */ /* 0x000fc600078f38ff */
[----:B------:R-:W-:Y:S02]  /*0720*/  IMAD.SHL.U32 R6, R2, 0x8, RZ ;  /* 0x0000000802067824 */ /* 0x000fe400078e00ff */
[----:B------:R-:W-:-:S03]  /*0730*/  IMAD.MOV R2, RZ, RZ, -R2 ;  /* 0x000000ffff027224 */ /* 0x000fc600078e0a02 */
[----:B------:R-:W-:Y:S01]  /*0740*/  LEA.HI.SX32 R3, R3, -R6, 0x19 ;  /* 0x8000000603037211 */ /* 0x000fe200078fcaff */
[----:B------:R-:W-:-:S03]  /*0750*/  IMAD R8, R4, R2, R5 ;  /* 0x0000000204087224 */ /* 0x000fc600078e0205 */
[----:B------:R-:W-:-:S04]  /*0760*/  VIMNMX R11, PT, PT, R3, 0x8, PT ;  /* 0x00000008030b7848 */ /* 0x000fc80003fe0100 */
[-C--:B------:R-:W-:Y:S02]  /*0770*/  IABS R7, R11.reuse ;  /* 0x0000000b00077213 */ /* 0x080fe40000000000 */
[----:B------:R-:W-:Y:S02]  /*0780*/  IABS R4, R11 ;  /* 0x0000000b00047213 */ /* 0x000fe40000000000 */
[----:B------:R-:W1:Y:S08]  /*0790*/  I2F.RP R0, R7 ;  /* 0x0000000700007306 */ /* 0x000e700000209400 */
[----:B-1----:R-:W1:Y:S02]  /*07a0*/  MUFU.RCP R0, R0 ;  /* 0x0000000000007308 */ /* 0x002e640000001000 */
[----:B-1----:R-:W-:-:S02]  /*07b0*/  VIADD R3, R0, 0xffffffe ;  /* 0x0ffffffe00037836 */ /* 0x002fc40000000000 */
[----:B------:R-:W-:-:S04]  /*07c0*/  IMAD.MOV R0, RZ, RZ, -R4 ;  /* 0x000000ffff007224 */ /* 0x000fc800078e0a04 */
[----:B------:R-:W1:Y:S02]  /*07d0*/  F2I.FTZ.U32.TRUNC.NTZ R3, R3 ;  /* 0x0000000300037305 */ /* 0x000e64000021f000 */
[----:B-1----:R-:W-:-:S04]  /*07e0*/  IMAD.MOV R9, RZ, RZ, -R3 ;  /* 0x000000ffff097224 */ /* 0x002fc800078e0a03 */
[----:B------:R-:W-:Y:S01]  /*07f0*/  IMAD.MOV.U32 R2, RZ, RZ, R9 ;  /* 0x000000ffff027224 */ /* 0x000fe200078e0009 */
[----:B------:R-:W-:-:S03]  /*0800*/  IABS R9, R8 ;  /* 0x0000000800097213 */ /* 0x000fc60000000000 */
[----:B------:R-:W-:Y:S02]  /*0810*/  IMAD R5, R2, R7, RZ ;  /* 0x0000000702057224 */ /* 0x000fe400078e02ff */
[----:B------:R-:W-:-:S04]  /*0820*/  IMAD.MOV.U32 R2, RZ, RZ, RZ ;  /* 0x000000ffff027224 */ /* 0x000fc800078e00ff */
[----:B------:R-:W-:Y:S01]  /*0830*/  IMAD.HI.U32 R2, R3, R5, R2 ;  /* 0x0000000503027227 */ /* 0x000fe200078e0002 */
[----:B------:R-:W-:-:S04]  /*0840*/  IABS R5, R84 ;  /* 0x0000005400057213 */ /* 0x000fc80000000000 */
[----:B------:R-:W1:Y:S01]  /*0850*/  I2F.RP R4, R5 ;  /* 0x0000000500047306 */ /* 0x000e620000209400 */
[----:B------:R-:W-:-:S04]  /*0860*/  IMAD.HI.U32 R2, R2, R9, RZ ;  /* 0x0000000902027227 */ /* 0x000fc800078e00ff */
[----:B------:R-:W-:-:S05]  /*0870*/  IMAD R0, R2, R0, R9 ;  /* 0x0000000002007224 */ /* 0x000fca00078e0209 */
[----:B------:R-:W-:Y:S01]  /*0880*/  ISETP.GT.U32.AND P1, PT, R7, R0, PT ;  /* 0x000000000700720c */ /* 0x000fe20003f24070 */
[----:B-1----:R-:W1:-:S12]  /*0890*/  MUFU.RCP R4, R4 ;  /* 0x0000000400047308 */ /* 0x002e580000001000 */
[----:B------:R-:W-:Y:S02]  /*08a0*/  @!P1 IMAD.IADD R0, R0, 0x1, -R7 ;  /* 0x0000000100009824 */ /* 0x000fe400078e0a07 */
[----:B------:R-:W-:Y:S01]  /*08b0*/  @!P1 VIADD R2, R2, 0x1 ;  /* 0x0000000102029836 */ /* 0x000fe20000000000 */
[----:B------:R-:W-:Y:S02]  /*08c0*/  ISETP.NE.AND P1, PT, R11, RZ, PT ;  /* 0x000000ff0b00720c */ /* 0x000fe40003f25270 */
[----:B------:R-:W-:Y:S02]  /*08d0*/  ISETP.GE.U32.AND P0, PT, R0, R7, PT ;  /* 0x000000070000720c */ /* 0x000fe40003f06070 */
[----:B------:R-:W-:Y:S01]  /*08e0*/  LOP3.LUT R0, R8, R11, RZ, 0x3c, !PT ;  /* 0x0000000b08007212 */ /* 0x000fe200078e3cff */
[----:B-1----:R-:W-:-:S03]  /*08f0*/  VIADD R3, R4, 0xffffffe ;  /* 0x0ffffffe04037836 */ /* 0x002fc60000000000 */
[----:B------:R-:W-:Y:S01]  /*0900*/  ISETP.GE.AND P2, PT, R0, RZ, PT ;  /* 0x000000ff0000720c */ /* 0x000fe20003f46270 */
[----:B------:R-:W1:Y:S06]  /*0910*/  I2F.RP R4, R88 ;  /* 0x0000005800047306 */ /* 0x000e6c0000209400 */
[----:B------:R-:W-:Y:S02]  /*0920*/  @P0 VIADD R2, R2, 0x1 ;  /* 0x0000000102020836 */ /* 0x000fe40000000000 */
[----:B------:R-:W2:Y:S02]  /*0930*/  F2I.FTZ.U32.TRUNC.NTZ R3, R3 ;  /* 0x0000000300037305 */ /* 0x000ea4000021f000 */
[----:B------:R-:W-:-:S04]  /*0940*/  IMAD.MOV.U32 R9, RZ, RZ, R2 ;  /* 0x000000ffff097224 */ /* 0x000fc800078e0002 */
[----:B------:R-:W-:Y:S01]  /*0950*/  @!P2 IMAD.MOV R9, RZ, RZ, -R9 ;  /* 0x000000ffff09a224 */ /* 0x000fe200078e0a09 */
[----:B------:R-:W-:Y:S01]  /*0960*/  @!P1 LOP3.LUT R9, RZ, R11, RZ, 0x33, !PT ;  /* 0x0000000bff099212 */ /* 0x000fe200078e33ff */
[----:B-1----:R-:W1:Y:S04]  /*0970*/  MUFU.RCP R4, R4 ;  /* 0x0000000400047308 */ /* 0x002e680000001000 */
[----:B------:R-:W-:Y:S02]  /*0980*/  IMAD.MOV R0, RZ, RZ, -R9 ;  /* 0x000000ffff007224 */ /* 0x000fe400078e0a09 */
[----:B--2---:R-:W-:Y:S02]  /*0990*/  IMAD.MOV R2, RZ, RZ, -R3 ;  /* 0x000000ffff027224 */ /* 0x004fe400078e0a03 */
[----:B------:R-:W-:-:S02]  /*09a0*/  IMAD R0, R11, R0, R8 ;  /* 0x000000000b007224 */ /* 0x000fc400078e0208 */
[----:B------:R-:W-:Y:S02]  /*09b0*/  IMAD R7, R2, R5, RZ ;  /* 0x0000000502077224 */ /* 0x000fe400078e02ff */
[----:B------:R-:W-:Y:S02]  /*09c0*/  IMAD.IADD R0, R6, 0x1, R0 ;  /* 0x0000000106007824 */ /* 0x000fe400078e0200 */
[----:B------:R-:W-:Y:S01]  /*09d0*/  IMAD.MOV.U32 R2, RZ, RZ, RZ ;  /* 0x000000ffff027224 */ /* 0x000fe200078e00ff */
[----:B------:R-:W2:Y:S01]  /*09e0*/  LDS R6, [UR13] ;  /* 0x0000000dff067984 */ /* 0x000ea20008000800 */
[----:B------:R-:W-:Y:S02]  /*09f0*/  IMAD R12, R0, 0x80, R46 ;  /* 0x00000080000c7824 */ /* 0x000fe400078e022e */
[----:B------:R-:W-:-:S03]  /*0a00*/  IMAD.HI.U32 R2, R3, R7, R2 ;  /* 0x0000000703027227 */ /* 0x000fc600078e0002 */
[----:B------:R-:W-:Y:S01]  /*0a10*/  IABS R0, R12 ;  /* 0x0000000c00007213 */ /* 0x000fe20000000000 */
[----:B-1----:R-:W-:Y:S01]  /*0a20*/  VIADD R3, R4, 0xffffffe ;  /* 0x0ffffffe04037836 */ /* 0x002fe20000000000 */
[----:B------:R-:W-:Y:S01]  /*0a30*/  BAR.SYNC.DEFER_BLOCKING 0x0 ;  /* 0x0000000000007b1d */ /* 0x000fe20000010000 */
[----:B------:R-:W-:Y:S01]  /*0a40*/  ISETP.GE.AND P2, PT, R12, RZ, PT ;  /* 0x000000ff0c00720c */ /* 0x000fe20003f46270 */
[----:B------:R-:W-:Y:S02]  /*0a50*/  VIADD R11, R94, 0xffffffc0 ;  /* 0xffffffc05e0b7836 */ /* 0x000fe40000000000 */
[----:B------:R-:W-:Y:S02]  /*0a60*/  IMAD.HI.U32 R2, R2, R0, RZ ;  /* 0x0000000002027227 */ /* 0x000fe400078e00ff */
[----:B------:R-:W1:Y:S02]  /*0a70*/  F2I.FTZ.U32.TRUNC.NTZ R3, R3 ;  /* 0x0000000300037305 */ /* 0x000e64000021f000 */
[----:B------:R-:W-:Y:S01]  /*0a80*/  IMAD.MOV R2, RZ, RZ, -R2 ;  /* 0x000000ffff027224 */ /* 0x000fe200078e0a02 */
[----:B------:R4:W-:Y:S03]  /*0a90*/  STL [R1+0x364], R12 ;  /* 0x0003640c01007387 */ /* 0x0009e60000100800 */
[----:B------:R-:W-:-:S02]  /*0aa0*/  IMAD R4, R5, R2, R0 ;  /* 0x0000000205047224 */ /* 0x000fc400078e0200 */
[----:B------:R-:W-:Y:S02]  /*0ab0*/  IMAD.SHL.U32 R0, R9, 0x100, RZ ;  /* 0x0000010009007824 */ /* 0x000fe400078e00ff */
[----:B------:R-:W-:Y:S01]  /*0ac0*/  IMAD.MOV.U32 R2, RZ, RZ, RZ ;  /* 0x000000ffff027224 */ /* 0x000fe200078e00ff */
[----:B------:R-:W-:Y:S02]  /*0ad0*/  ISETP.GT.U32.AND P0, PT, R5, R4, PT ;  /* 0x000000040500720c */ /* 0x000fe40003f04070 */
[----:B------:R-:W-:Y:S01]  /*0ae0*/  LOP3.LUT R87, R0, R87, RZ, 0xfc, !PT ;  /* 0x0000005700577212 */ /* 0x000fe200078efcff */
[----:B-1----:R-:W-:-:S03]  /*0af0*/  IMAD.MOV R7, RZ, RZ, -R3 ;  /* 0x000000ffff077224 */ /* 0x002fc600078e0a03 */
[----:B------:R-:W-:Y:S01]  /*0b00*/  IABS R89, R87 ;  /* 0x0000005700597213 */ /* 0x000fe20000000000 */
[----:B------:R-:W-:-:S04]  /*0b10*/  IMAD R7, R7, R88, RZ ;  /* 0x0000005807077224 */ /* 0x000fc800078e02ff */
[----:B------:R-:W-:Y:S01]  /*0b20*/  IMAD.HI.U32 R86, R3, R7, R2 ;  /* 0x0000000703567227 */ /* 0x000fe200078e0002 */
[----:B------:R-:W-:Y:S02]  /*0b30*/  SHF.R.U32.HI R3, RZ, 0x5, R234 ;  /* 0x00000005ff037819 */ /* 0x000fe400000116ea */
[----:B--2---:R-:W-:Y:S01]  /*0b40*/  R2UR UR12, R6 ;  /* 0x00000000060c72ca */ /* 0x004fe200000e0000 */
[----:B------:R-:W-:Y:S01]  /*0b50*/  @!P0 IMAD.IADD R4, R4, 0x1, -R5 ;  /* 0x0000000104048824 */ /* 0x000fe200078e0a05 */
[----:B------:R-:W-:Y:S01]  /*0b60*/  R2UR UR7, R3 ;  /* 0x00000000030772ca */ /* 0x000fe200000e0000 */
[----:B------:R-:W-:Y:S01]  /*0b70*/  IMAD.HI.U32 R2, R86, R89, RZ ;  /* 0x0000005956027227 */ /* 0x000fe200078e00ff */
[----:B------:R-:W-:Y:S02]  /*0b80*/  ISETP.NE.AND P0, PT, R84, RZ, PT ;  /* 0x000000ff5400720c */ /* 0x000fe40003f05270 */
[----:B------:R-:W-:Y:S01]  /*0b90*/  ISETP.GT.U32.AND P1, PT, R5, R4, PT ;  /* 0x000000040500720c */ /* 0x000fe20003f24070 */
[----:B------:R-:W-:-:S02]  /*0ba0*/  IMAD.MOV R2, RZ, RZ, -R2 ;  /* 0x000000ffff027224 */ /* 0x000fc400078e0a02 */
[----:B------:R-:W-:Y:S02]  /*0bb0*/  VIADD R3, R94, 0xffffffed ;  /* 0xffffffed5e037836 */ /* 0x000fe40000000000 */
[----:B------:R-:W-:Y:S02]  /*0bc0*/  IMAD R89, R88, R2, R89 ;  /* 0x0000000258597224 */ /* 0x000fe400078e0259 */
[C---:B------:R-:W-:Y:S02]  /*0bd0*/  VIADD R2, R94.reuse, 0xffffffff ;  /* 0xffffffff5e027836 */ /* 0x040fe40000000000 */
[C---:B------:R-:W-:Y:S01]  /*0be0*/  VIADD R6, R94.reuse, 0xffffffca ;  /* 0xffffffca5e067836 */ /* 0x040fe20000000000 */
[----:B------:R-:W-:Y:S01]  /*0bf0*/  USHF.L.U32 UR4, UR7, 0x15, URZ ;  /* 0x0000001507047899 */ /* 0x000fe200080006ff */
[----:B------:R-:W-:Y:S01]  /*0c00*/  VIADD R7, R94, 0xffffffc4 ;  /* 0xffffffc45e077836 */ /* 0x000fe20000000000 */
[----:B------:R-:W-:Y:S01]  /*0c10*/  ISETP.GE.U32.AND P3, PT, R2, 0x7fffffc0, PT ;  /* 0x7fffffc00200780c */ /* 0x000fe20003f66070 */
[----:B------:R-:W-:Y:S01]  /*0c20*/  @!P1 IMAD.IADD R4, R4, 0x1, -R5 ;  /* 0x0000000104049824 */ /* 0x000fe200078e0a05 */
[----:B------:R-:W-:Y:S01]  /*0c30*/  ISETP.GE.U32.AND P1, PT, R3, 0x7fffffae, PT ;  /* 0x7fffffae0300780c */ /* 0x000fe20003f26070 */
[C---:B------:R-:W-:Y:S01]  /*0c40*/  VIADD R2, R94.reuse, 0xffffffee ;  /* 0xffffffee5e027836 */ /* 0x040fe20000000000 */
[----:B------:R-:W-:Y:S01]  /*0c50*/  ULOP3.LUT UR4, UR4, 0x600000, URZ, 0xc0, !UPT ;  /* 0x0060000004047892 */ /* 0x000fe2000f8ec0ff */
[----:B------:R-:W-:Y:S01]  /*0c60*/  IMAD.MOV.U32 R44, RZ, RZ, R4 ;  /* 0x000000ffff2c7224 */ /* 0x000fe200078e0004 */
[----:B------:R-:W-:Y:S01]  /*0c70*/  SEL R33, RZ, 0x1fffe, P1 ;  /* 0x0001fffeff217807 */ /* 0x000fe20000800000 */
[C---:B------:R-:W-:Y:S01]  /*0c80*/  VIADD R3, R94.reuse, 0xffffffe8 ;  /* 0xffffffe85e037836 */ /* 0x040fe20000000000 */
[----:B------:R-:W-:Y:S01]  /*0c90*/  UIADD3 UR14, UPT, UPT, UR12, UR4, URZ ;  /* 0x000000040c0e7290 */ /* 0x000fe2000fffe0ff */
[----:B------:R-:W-:-:S02]  /*0ca0*/  VIADD R4, R94, 0xffffffec ;  /* 0xffffffec5e047836 */ /* 0x000fc40000000000 */
[----:B------:R-:W-:Y:S01]  /*0cb0*/  @!P2 IMAD.MOV R44, RZ, RZ, -R44 ;  /* 0x000000ffff2ca224 */ /* 0x000fe200078e0a2c */
[----:B------:R-:W-:Y:S01]  /*0cc0*/  ISETP.GE.U32.AND P2, PT, R2, 0x7fffffaf, PT ;  /* 0x7fffffaf0200780c */ /* 0x000fe20003f46070 */
[C---:B------:R-:W-:Y:S01]  /*0cd0*/  VIADD R2, R94.reuse, 0xffffffe9 ;  /* 0xffffffe95e027836 */ /* 0x040fe20000000000 */
[----:B------:R-:W-:Y:S01]  /*0ce0*/  ISETP.GE.U32.AND P4, PT, R3, 0x7fffffa9, PT ;  /* 0x7fffffa90300780c */ /* 0x000fe20003f86070 */
[----:B------:R-:W-:Y:S01]  /*0cf0*/  VIADD R3, R94, 0xffffffea ;  /* 0xffffffea5e037836 */ /* 0x000fe20000000000 */
[----:B------:R-:W-:Y:S01]  /*0d00*/  ISETP.GE.U32.AND P6, PT, R4, 0x7fffffad, PT ;  /* 0x7fffffad0400780c */ /* 0x000fe20003fc6070 */
[----:B------:R-:W-:Y:S01]  /*0d10*/  VIADD R4, R94, 0xffffffef ;  /* 0xffffffef5e047836 */ /* 0x000fe20000000000 */
[----:B------:R-:W-:Y:S01]  /*0d20*/  ISETP.GE.U32.AND P5, PT, R2, 0x7fffffaa, PT ;  /* 0x7fffffaa0200780c */ /* 0x000fe20003fa6070 */
[C---:B------:R-:W-:Y:S01]  /*0d30*/  VIADD R2, R94.reuse, 0xffffffeb ;  /* 0xffffffeb5e027836 */ /* 0x040fe20000000000 */
[----:B------:R-:W-:Y:S02]  /*0d40*/  SEL R16, RZ, 0x1, P6 ;  /* 0x00000001ff107807 */ /* 0x000fe40003000000 */
[----:B------:R-:W-:Y:S01]  /*0d50*/  ISETP.GE.U32.AND P6, PT, R3, 0x7fffffab, PT ;  /* 0x7fffffab0300780c */ /* 0x000fe20003fc6070 */
[----:B------:R-:W-:Y:S01]  /*0d60*/  VIADD R3, R94, 0xffffffe4 ;  /* 0xffffffe45e037836 */ /* 0x000fe20000000000 */
[----:B------:R-:W-:Y:S01]  /*0d70*/  @!P0 LOP3.LUT R44, RZ, R84, RZ, 0x33, !PT ;  /* 0x00000054ff2c8212 */ /* 0x000fe200078e33ff */
[----:B------:R-:W-:Y:S01]  /*0d80*/  IMAD.IADD R33, R16, 0x1, R33 ;  /* 0x0000000110217824 */ /* 0x000fe200078e0221 */
[----:B------:R-:W-:Y:S01]  /*0d90*/  ISETP.GE.U32.AND P1, PT, R2, 0x7fffffac, PT ;  /* 0x7fffffac0200780c */ /* 0x000fe20003f26070 */
[----:B------:R-:W-:Y:S01]  /*0da0*/  VIADD R2, R94, 0xffffffe5 ;  /* 0xffffffe55e027836 */ /* 0x000fe20000000000 */
[----:B------:R-:W-:Y:S01]  /*0db0*/  ISETP.GE.U32.AND P0, PT, R4, 0x7fffffb0, PT ;  /* 0x7fffffb00400780c */ /* 0x000fe20003f06070 */
[----:B------:R-:W-:Y:S01]  /*0dc0*/  VIADD R4, R94, 0xffffffe6 ;  /* 0xffffffe65e047836 */ /* 0x000fe20000000000 */
[----:B------:R-:W-:-:S02]  /*0dd0*/  SEL R30, RZ, 0x4, P2 ;  /* 0x00000004ff1e7807 */ /* 0x000fc40001000000 */
[----:B------:R-:W-:Y:S01]  /*0de0*/  ISETP.GE.U32.AND P2, PT, R3, 0x7fffffa5, PT ;  /* 0x7fffffa50300780c */ /* 0x000fe20003f46070 */
[----:B------:R-:W-:Y:S01]  /*0df0*/  VIADD R3, R94, 0xffffffe7 ;  /* 0xffffffe75e037836 */ /* 0x000fe20000000000 */
[----:B------:R-:W-:Y:S02]  /*0e00*/  SEL R31, RZ, 0x7fff8, P0 ;  /* 0x0007fff8ff1f7807 */ /* 0x000fe40000000000 */
[----:B------:R-:W-:Y:S01]  /*0e10*/  ISETP.GE.U32.AND P0, PT, R2, 0x7fffffa6, PT ;  /* 0x7fffffa60200780c */ /* 0x000fe20003f06070 */
[C---:B------:R-:W-:Y:S01]  /*0e20*/  VIADD R2, R94.reuse, 0xffffffe1 ;  /* 0xffffffe15e027836 */ /* 0x040fe20000000000 */
[----:B------:R-:W-:Y:S02]  /*0e30*/  SEL R37, RZ, 0x1fffe, P5 ;  /* 0x0001fffeff257807 */ /* 0x000fe40002800000 */
[----:B------:R-:W-:Y:S01]  /*0e40*/  ISETP.GE.U32.AND P5, PT, R3, 0x7fffffa8, PT ;  /* 0x7fffffa80300780c */ /* 0x000fe20003fa6070 */
[----:B------:R-:W-:Y:S01]  /*0e50*/  VIADD R3, R94, 0xffffffe0 ;  /* 0xffffffe05e037836 */ /* 0x000fe20000000000 */
[----:B------:R-:W-:-:S02]  /*0e60*/  SEL R32, RZ, 0x4, P6 ;  /* 0x00000004ff207807 */ /* 0x000fc40003000000 */
[----:B------:R-:W-:Y:S01]  /*0e70*/  ISETP.GE.U32.AND P6, PT, R2, 0x7fffffa2, PT ;  /* 0x7fffffa20200780c */ /* 0x000fe20003fc6070 */
[C---:B------:R-:W-:Y:S01]  /*0e80*/  VIADD R2, R94.reuse, 0xffffffe3 ;  /* 0xffffffe35e027836 */ /* 0x040fe20000000000 */
[----:B------:R-:W-:Y:S02]  /*0e90*/  SEL R35, RZ, 0x7fff8, P1 ;  /* 0x0007fff8ff237807 */ /* 0x000fe40000800000 */
[----:B------:R-:W-:Y:S02]  /*0ea0*/  SEL R34, RZ, 0x1, P4 ;  /* 0x00000001ff227807 */ /* 0x000fe40002000000 */
[----:B------:R-:W-:Y:S01]  /*0eb0*/  ISETP.GE.U32.AND P1, PT, R3, 0x7fffffa1, PT ;  /* 0x7fffffa10300780c */ /* 0x000fe20003f26070 */
[----:B------:R-:W-:Y:S01]  /*0ec0*/  VIADD R3, R94, 0xffffffcc ;  /* 0xffffffcc5e037836 */ /* 0x000fe20000000000 */
[----:B------:R-:W-:Y:S01]  /*0ed0*/  ISETP.GE.U32.AND P4, PT, R4, 0x7fffffa7, PT ;  /* 0x7fffffa70400780c */ /* 0x000fe20003f86070 */
[----:B------:R-:W-:Y:S01]  /*0ee0*/  VIADD R4, R94, 0xffffffe2 ;  /* 0xffffffe25e047836 */ /* 0x000fe20000000000 */
[----:B------:R-:W-:Y:S01]  /*0ef0*/  SEL R41, RZ, 0x1fffe, P0 ;  /* 0x0001fffeff297807 */ /* 0x000fe20000000000 */
[----:B------:R-:W-:Y:S01]  /*0f00*/  IMAD.IADD R34, R34, 0x1, R37 ;  /* 0x0000000122227824 */ /* 0x000fe200078e0225 */
[----:B------:R-:W-:Y:S01]  /*0f10*/  ISETP.GE.U32.AND P0, PT, R2, 0x7fffffa4, PT ;  /* 0x7fffffa40200780c */ /* 0x000fe20003f06070 */
[----:B------:R-:W-:Y:S01]  /*0f20*/  VIADD R2, R94, 0xffffffcd ;  /* 0xffffffcd5e027836 */ /* 0x000fe20000000000 */
[----:B------:R-:W-:-:S02]  /*0f30*/  SEL R36, RZ, 0x4, P4 ;  /* 0x00000004ff247807 */ /* 0x000fc40002000000 */
[----:B------:R-:W-:Y:S01]  /*0f40*/  ISETP.GE.U32.AND P4, PT, R3, 0x7fffff8d, PT ;  /* 0x7fffff8d0300780c */ /* 0x000fe20003f86070 */
[----:B------:R-:W-:Y:S01]  /*0f50*/  VIADD R3, R94, 0xffffffce ;  /* 0xffffffce5e037836 */ /* 0x000fe20000000000 */
[----:B------:R-:W-:Y:S02]  /*0f60*/  SEL R39, RZ, 0x7fff8, P5 ;  /* 0x0007fff8ff277807 */ /* 0x000fe40002800000 */
[----:B------:R-:W-:Y:S02]  /*0f70*/  SEL R38, RZ, 0x1, P2 ;  /* 0x00000001ff267807 */ /* 0x000fe40001000000 */
[----:B------:R-:W-:Y:S01]  /*0f80*/  ISETP.GE.U32.AND P5, PT, R2, 0x7fffff8e, PT ;  /* 0x7fffff8e0200780c */ /* 0x000fe20003fa6070 */
[----:B------:R-:W-:Y:S01]  /*0f90*/  VIADD R2, R94, 0xffffffcf ;  /* 0xffffffcf5e027836 */ /* 0x000fe20000000000 */
[----:B------:R-:W-:Y:S01]  /*0fa0*/  ISETP.GE.U32.AND P2, PT, R4, 0x7fffffa3, PT ;  /* 0x7fffffa30400780c */ /* 0x000fe20003f46070 */
[----:B------:R-:W-:Y:S01]  /*0fb0*/  IMAD.IADD R38, R38, 0x1, R41 ;  /* 0x0000000126267824 */ /* 0x000fe200078e0229 */
        /* <DEDUP_REMOVED lines=10> */
[----:B------:R-:W-:Y:S02]  /*1060*/  ISETP.GE.U32.AND P4, PT, R2, 0x7fffff8a, PT ;  /* 0x7fffff8a0200780c */ /* 0x000fe40003f86070 */
        /* <DEDUP_REMOVED lines=11> */
[----:B------:R-:W-:Y:S01]  /*1120*/  VIADD R10, R94, 0xffffffc1 ;  /* 0xffffffc15e0a7836 */ /* 0x000fe20000000000 */
[----:B------:R-:W-:Y:S02]  /*1130*/  SEL R8, RZ, 0x1, P0 ;  /* 0x00000001ff087807 */ /* 0x000fe40000000000 */
[----:B------:R-:W-:Y:S02]  /*1140*/  ISETP.GE.U32.AND P0, PT, R6, 0x7fffff86, PT ;  /* 0x7fffff860600780c */ /* 0x000fe40003f06070 */
[----:B------:R-:W-:Y:S01]  /*1150*/  SEL R6, RZ, 0x4, P5 ;  /* 0x00000004ff067807 */ /* 0x000fe20002800000 */
[----:B------:R-:W-:Y:S01]  /*1160*/  IMAD.IADD R8, R8, 0x1, R9 ;  /* 0x0000000108087824 */ /* 0x000fe200078e0209 */
[----:B------:R-:W-:-:S02]  /*1170*/  ISETP.GE.U32.AND P5, PT, R7, 0x7fffff88, PT ;  /* 0x7fffff880700780c */ /* 0x000fc40003fa6070 */
[----:B------:R-:W-:Y:S02]  /*1180*/  SEL R7, RZ, 0x7fff8, P6 ;  /* 0x0007fff8ff077807 */ /* 0x000fe40003000000 */
[----:B------:R-:W-:Y:S01]  /*1190*/  ISETP.GE.U32.AND P6, PT, R10, 0x7fffff82, PT ;  /* 0x7fffff820a00780c */ /* 0x000fe20003fc6070 */
[C---:B------:R-:W-:Y:S01]  /*11a0*/  VIADD R10, R94.reuse, 0xffffffc2 ;  /* 0xffffffc25e0a7836 */ /* 0x040fe20000000000 */
[----:B----4-:R-:W-:Y:S02]  /*11b0*/  SEL R12, RZ, 0x1, P2 ;  /* 0x00000001ff0c7807 */ /* 0x010fe40001000000 */
[----:B------:R-:W-:Y:S01]  /*11c0*/  ISETP.GE.U32.AND P2, PT, R11, 0x7fffff81, PT ;  /* 0x7fffff810b00780c */ /* 0x000fe20003f46070 */
[----:B------:R-:W-:Y:S01]  /*11d0*/  VIADD R11, R94, 0xffffffc3 ;  /* 0xffffffc35e0b7836 */ /* 0x000fe20000000000 */
[----:B------:R-:W-:Y:S02]  /*11e0*/  SEL R13, RZ, 0x1fffe, P0 ;  /* 0x0001fffeff0d7807 */ /* 0x000fe40000000000 */
[----:B------:R-:W-:-:S02]  /*11f0*/  ISETP.GE.U32.AND P0, PT, R10, 0x7fffff83, PT ;  /* 0x7fffff830a00780c */ /* 0x000fc40003f06070 */
[----:B------:R-:W-:Y:S01]  /*1200*/  SEL R10, RZ, 0x4, P4 ;  /* 0x00000004ff0a7807 */ /* 0x000fe20002000000 */
[----:B------:R-:W-:Y:S01]  /*1210*/  IMAD.IADD R12, R12, 0x1, R13 ;  /* 0x000000010c0c7824 */ /* 0x000fe200078e020d */
[----:B------:R-:W-:Y:S02]  /*1220*/  ISETP.GE.U32.AND P4, PT, R11, 0x7fffff84, PT ;  /* 0x7fffff840b00780c */ /* 0x000fe40003f86070 */
[----:B------:R-:W-:Y:S02]  /*1230*/  SEL R11, RZ, 0x7fff8, P5 ;  /* 0x0007fff8ff0b7807 */ /* 0x000fe40002800000 */
[----:B------:R-:W-:Y:S01]  /*1240*/  ISETP.GE.U32.AND P5, PT, R15, 0x7fffff9d, PT ;  /* 0x7fffff9d0f00780c */ /* 0x000fe20003fa6070 */
[----:B------:R-:W-:Y:S01]  /*1250*/  VIADD R15, R94, 0xffffffde ;  /* 0xffffffde5e0f7836 */ /* 0x000fe20000000000 */
[----:B------:R-:W-:Y:S02]  /*1260*/  SEL R17, RZ, 0x1fffe, P6 ;  /* 0x0001fffeff117807 */ /* 0x000fe40003000000 */
[----:B------:R-:W-:-:S02]  /*1270*/  ISETP.GE.U32.AND P6, PT, R14, 0x7fffff9e, PT ;  /* 0x7fffff9e0e00780c */ /* 0x000fc40003fc6070 */
[----:B------:R-:W-:Y:S02]  /*1280*/  SEL R14, RZ, 0x4, P0 ;  /* 0x00000004ff0e7807 */ /* 0x000fe40000000000 */
[----:B------:R-:W-:Y:S02]  /*1290*/  ISETP.GE.U32.AND P0, PT, R15, 0x7fffff9f, PT ;  /* 0x7fffff9f0f00780c */ /* 0x000fe40003f06070 */
        /* <DEDUP_REMOVED lines=8> */
[----:B------:R-:W-:Y:S01]  /*1320*/  SEL R18, RZ, 0x4, P0 ;  /* 0x00000004ff127807 */ /* 0x000fe20000000000 */
[----:B------:R-:W-:Y:S01]  /*1330*/  IMAD.IADD R20, R20, 0x1, R21 ;  /* 0x0000000114147824 */ /* 0x000fe200078e0215 */
[----:B------:R-:W-:Y:S02]  /*1340*/  ISETP.GE.U32.AND P0, PT, R19, 0x7fffff9b, PT ;  /* 0x7fffff9b1300780c */ /* 0x000fe40003f06070 */
[----:B------:R-:W-:Y:S02]  /*1350*/  SEL R19, RZ, 0x7fff8, P4 ;  /* 0x0007fff8ff137807 */ /* 0x000fe40002000000 */
[----:B------:R-:W-:Y:S01]  /*1360*/  ISETP.GE.U32.AND P4, PT, R22, 0x7fffff9c, PT ;  /* 0x7fffff9c1600780c */ /* 0x000fe20003f86070 */
[----:B------:R-:W-:Y:S01]  /*1370*/  VIADD R22, R94, 0xffffffd5 ;  /* 0xffffffd55e167836 */ /* 0x000fe20000000000 */
[----:B------:R-:W-:-:S02]  /*1380*/  SEL R24, RZ, 0x1, P5 ;  /* 0x00000001ff187807 */ /* 0x000fc40002800000 */
[----:B------:R-:W-:Y:S01]  /*1390*/  ISETP.GE.U32.AND P5, PT, R23, 0x7fffff95, PT ;  /* 0x7fffff951700780c */ /* 0x000fe20003fa6070 */
[----:B------:R-:W-:Y:S01]  /*13a0*/  VIADD R23, R94, 0xffffffd6 ;  /* 0xffffffd65e177836 */ /* 0x000fe20000000000 */
[----:B------:R-:W-:Y:S02]  /*13b0*/  SEL R25, RZ, 0x1fffe, P6 ;  /* 0x0001fffeff197807 */ /* 0x000fe40003000000 */
[----:B------:R-:W-:Y:S02]  /*13c0*/  ISETP.GE.U32.AND P6, PT, R22, 0x7fffff96, PT ;  /* 0x7fffff961600780c */ /* 0x000fe40003fc6070 */
[----:B------:R-:W-:Y:S01]  /*13d0*/  SEL R22, RZ, 0x4, P0 ;  /* 0x00000004ff167807 */ /* 0x000fe20000000000 */
[----:B------:R-:W-:Y:S01]  /*13e0*/  IMAD.IADD R24, R24, 0x1, R25 ;  /* 0x0000000118187824 */ /* 0x000fe200078e0219 */
[----:B------:R-:W-:Y:S02]  /*13f0*/  ISETP.GE.U32.AND P0, PT, R23, 0x7fffff97, PT ;  /* 0x7fffff971700780c */ /* 0x000fe40003f06070 */
[----:B------:R-:W-:-:S02]  /*1400*/  SEL R23, RZ, 0x7fff8, P4 ;  /* 0x0007fff8ff177807 */ /* 0x000fc40002000000 */
[----:B------:R-:W-:Y:S02]  /*1410*/  ISETP.GE.U32.AND P4, PT, R26, 0x7fffff98, PT ;  /* 0x7fffff981a00780c */ /* 0x000fe40003f86070 */
[----:B------:R-:W-:Y:S02]  /*1420*/  SEL R26, RZ, 0x1, P5 ;  /* 0x00000001ff1a7807 */ /* 0x000fe40002800000 */
[----:B------:R-:W-:Y:S02]  /*1430*/  ISETP.GE.U32.AND P5, PT, R27, 0x7fffff91, PT ;  /* 0x7fffff911b00780c */ /* 0x000fe40003fa6070 */
[----:B------:R-:W-:Y:S02]  /*1440*/  SEL R27, RZ, 0x1fffe, P6 ;  /* 0x0001fffeff1b7807 */ /* 0x000fe40003000000 */
[----:B------:R-:W-:Y:S02]  /*1450*/  ISETP.GE.U32.AND P6, PT, R28, 0x7fffff92, PT ;  /* 0x7fffff921c00780c */ /* 0x000fe40003fc6070 */
[----:B------:R-:W-:Y:S01]  /*1460*/  SEL R28, RZ, 0x1, P5 ;  /* 0x00000001ff1c7807 */ /* 0x000fe20002800000 */
[----:B------:R-:W-:Y:S01]  /*1470*/  IMAD.IADD R26, R26, 0x1, R27 ;  /* 0x000000011a1a7824 */ /* 0x000fe200078e021b */
[----:B------:R-:W-:-:S02]  /*1480*/  ISETP.GE.U32.AND P5, PT, R29, 0x7fffff93, PT ;  /* 0x7fffff931d00780c */ /* 0x000fc40003fa6070 */
[----:B------:R-:W-:Y:S02]  /*1490*/  SEL R29, RZ, 0x1fffe, P6 ;  /* 0x0001fffeff1d7807 */ /* 0x000fe40003000000 */
[----:B------:R-:W-:Y:S02]  /*14a0*/  ISETP.GE.U32.AND P6, PT, R42, 0x7fffff94, PT ;  /* 0x7fffff942a00780c */ /* 0x000fe40003fc6070 */
[----:B------:R-:W-:Y:S01]  /*14b0*/  SEL R42, RZ, 0x1, P1 ;  /* 0x00000001ff2a7807 */ /* 0x000fe20000800000 */
[----:B------:R-:W-:Y:S01]  /*14c0*/  IMAD.IADD R28, R28, 0x1, R29 ;  /* 0x000000011c1c7824 */ /* 0x000fe200078e021d */
[----:B------:R-:W-:Y:S02]  /*14d0*/  SEL R16, RZ, 0x1, P2 ;  /* 0x00000001ff107807 */ /* 0x000fe40001000000 */
[----:B------:R-:W-:Y:S01]  /*14e0*/  LOP3.LUT R4, R4, 0x3, RZ, 0xc0, !PT ;  /* 0x0000000304047812 */ /* 0x000fe200078ec0ff */
[----:B------:R-:W-:Y:S01]  /*14f0*/  IMAD.IADD R42, R42, 0x1, R45 ;  /* 0x000000012a2a7824 */ /* 0x000fe200078e022d */
[----:B------:R-:W-:Y:S01]  /*1500*/  LOP3.LUT R8, R8, 0x3, RZ, 0xc0, !PT ;  /* 0x0000000308087812 */ /* 0x000fe200078ec0ff */
[----:B------:R-:W-:Y:S01]  /*1510*/  IMAD.IADD R16, R16, 0x1, R17 ;  /* 0x0000000110107824 */ /* 0x000fe200078e0211 */
[----:B------:R-:W-:-:S02]  /*1520*/  LOP3.LUT R38, R38, 0x3, RZ, 0xc0, !PT ;  /* 0x0000000326267812 */ /* 0x000fc400078ec0ff */
[----:B------:R-:W-:Y:S02]  /*1530*/  LOP3.LUT R42, R42, 0x3, RZ, 0xc0, !PT ;  /* 0x000000032a2a7812 */ /* 0x000fe400078ec0ff */
[----:B------:R-:W-:Y:S02]  /*1540*/  LOP3.LUT R16, R16, 0x3, RZ, 0xc0, !PT ;  /* 0x0000000310107812 */ /* 0x000fe400078ec0ff */
[----:B------:R-:W-:Y:S02]  /*1550*/  IADD3 R40, PT, PT, R42, R43, R40 ;  /* 0x0000002b2a287210 */ /* 0x000fe40007ffe028 */
[----:B------:R-:W-:Y:S02]  /*1560*/  IADD3 R2, PT, PT, R4, R3, R2 ;  /* 0x0000000304027210 */ /* 0x000fe40007ffe002 */
[----:B------:R-:W-:Y:S02]  /*1570*/  LOP3.LUT R34, R34, 0x3, RZ, 0xc0, !PT ;  /* 0x0000000322227812 */ /* 0x000fe400078ec0ff */
[----:B------:R-:W-:-:S02]  /*1580*/  SEL R3, RZ, 0x4, P0 ;  /* 0x00000004ff037807 */ /* 0x000fc40000000000 */
[----:B------:R-:W-:Y:S02]  /*1590*/  SEL R4, RZ, 0x7fff8, P4 ;  /* 0x0007fff8ff047807 */ /* 0x000fe40002000000 */
[----:B------:R-:W-:Y:S02]  /*15a0*/  LOP3.LUT R26, R26, 0x3, RZ, 0xc0, !PT ;  /* 0x000000031a1a7812 */ /* 0x000fe400078ec0ff */
[----:B------:R-:W-:Y:S02]  /*15b0*/  LOP3.LUT R12, R12, 0x3, RZ, 0xc0, !PT ;  /* 0x000000030c0c7812 */ /* 0x000fe400078ec0ff */
[----:B------:R-:W-:Y:S02]  /*15c0*/  IADD3 R6, PT, PT, R8, R7, R6 ;  /* 0x0000000708067210 */ /* 0x000fe40007ffe006 */
[----:B------:R-:W-:Y:S02]  /*15d0*/  IADD3 R14, PT, PT, R16, R15, R14 ;  /* 0x0000000f100e7210 */ /* 0x000fe40007ffe00e */
[----:B------:R-:W-:Y:S01]  /*15e0*/  IADD3 R36, PT, PT, R38, R39, R36 ;  /* 0x0000002726247210 */ /* 0x000fe20007ffe024 */
[----:B------:R-:W-:Y:S01]  /*15f0*/  IMAD.SHL.U32 R6, R6, 0x100, RZ ;  /* 0x0000010006067824 */ /* 0x000fe200078e00ff */
[----:B------:R-:W-:-:S02]  /*1600*/  LOP3.LUT R24, R24, 0x3, RZ, 0xc0, !PT ;  /* 0x0000000318187812 */ /* 0x000fc400078ec0ff */
[----:B------:R-:W-:Y:S02]  /*1610*/  LOP3.LUT R7, R40, 0xf, RZ, 0xc0, !PT ;  /* 0x0000000f28077812 */ /* 0x000fe400078ec0ff */
[----:B------:R-:W-:Y:S02]  /*1620*/  IADD3 R32, PT, PT, R34, R35, R32 ;  /* 0x0000002322207210 */ /* 0x000fe40007ffe020 */
[----:B------:R-:W-:Y:S01]  /*1630*/  IADD3 R4, PT, PT, R26, R4, R3 ;  /* 0x000000041a047210 */ /* 0x000fe20007ffe003 */
[----:B------:R-:W-:Y:S01]  /*1640*/  IMAD R36, R36, 0x10, R7 ;  /* 0x0000001024247824 */ /* 0x000fe200078e0207 */
[----:B------:R-:W-:Y:S01]  /*1650*/  IADD3 R10, PT, PT, R12, R11, R10 ;  /* 0x0000000b0c0a7210 */ /* 0x000fe20007ffe00a */
[----:B------:R-:W-:Y:S01]  /*1660*/  IMAD.SHL.U32 R7, R32, 0x100, RZ ;  /* 0x0000010020077824 */ /* 0x000fe200078e00ff */
[----:B------:R-:W-:Y:S02]  /*1670*/  SEL R5, RZ, 0x4, P5 ;  /* 0x00000004ff057807 */ /* 0x000fe40002800000 */
[----:B------:R-:W-:-:S02]  /*1680*/  SEL R8, RZ, 0x7fff8, P6 ;  /* 0x0007fff8ff087807 */ /* 0x000fc40003000000 */
[----:B------:R-:W-:Y:S02]  /*1690*/  LOP3.LUT R28, R28, 0x3, RZ, 0xc0, !PT ;  /* 0x000000031c1c7812 */ /* 0x000fe400078ec0ff */
[----:B------:R-:W-:Y:S02]  /*16a0*/  LOP3.LUT R3, R14, 0xf, RZ, 0xc0, !PT ;  /* 0x0000000f0e037812 */ /* 0x000fe400078ec0ff */
[----:B------:R-:W-:Y:S02]  /*16b0*/  IADD3 R22, PT, PT, R24, R23, R22 ;  /* 0x0000001718167210 */ /* 0x000fe40007ffe016 */
[----:B------:R-:W-:Y:S01]  /*16c0*/  IADD3 R5, PT, PT, R28, R8, R5 ;  /* 0x000000081c057210 */ /* 0x000fe20007ffe005 */
[----:B------:R-:W-:Y:S01]  /*16d0*/  IMAD R10, R10, 0x10, R3 ;  /* 0x000000100a0a7824 */ /* 0x000fe200078e0203 */
[----:B------:R-:W-:Y:S01]  /*16e0*/  LOP3.LUT R33, R33, 0x3, RZ, 0xc0, !PT ;  /* 0x0000000321217812 */ /* 0x000fe200078ec0ff */
[----:B------:R-:W-:Y:S01]  /*16f0*/  IMAD.SHL.U32 R22, R22, 0x100, RZ ;  /* 0x0000010016167824 */ /* 0x000fe200078e00ff */
[----:B------:R-:W-:-:S02]  /*1700*/  LOP3.LUT R3, R6, 0xf00, RZ, 0xe2, !PT ;  /* 0x00000f0006037812 */ /* 0x000fc400078ee2ff */
[----:B------:R-:W-:Y:S02]  /*1710*/  LOP3.LUT R20, R20, 0x3, RZ, 0xc0, !PT ;  /* 0x0000000314147812 */ /* 0x000fe400078ec0ff */
[----:B------:R-:W-:Y:S01]  /*1720*/  LOP3.LUT R5, R5, 0xf, RZ, 0xc0, !PT ;  /* 0x0000000f05057812 */ /* 0x000fe200078ec0ff */
[----:B------:R-:W-:Y:S01]  /*1730*/  IMAD R2, R2, 0x1000, R3 ;  /* 0x0000100002027824 */ /* 0x000fe200078e0203 */
[----:B------:R-:W-:Y:S02]  /*1740*/  IADD3 R30, PT, PT, R33, R31, R30 ;  /* 0x0000001f211e7210 */ /* 0x000fe40007ffe01e */
[----:B------:R-:W-:Y:S01]  /*1750*/  LOP3.LUT R7, R7, 0xf00, RZ, 0xe2, !PT ;  /* 0x00000f0007077812 */ /* 0x000fe200078ee2ff */
[----:B------:R-:W-:Y:S01]  /*1760*/  IMAD R4, R4, 0x10, R5 ;  /* 0x0000001004047824 */ /* 0x000fe200078e0205 */
[----:B------:R-:W-:Y:S02]  /*1770*/  IADD3 R18, PT, PT, R20, R19, R18 ;  /* 0x0000001314127210 */ /* 0x000fe40007ffe012 */
[----:B------:R-:W-:Y:S01]  /*1780*/  LOP3.LUT R3, R22, 0xf00, RZ, 0xe2, !PT ;  /* 0x00000f0016037812 */ /* 0x000fe200078ee2ff */
[----:B------:R-:W-:Y:S01]  /*1790*/  IMAD R7, R30, 0x1000, R7 ;  /* 0x000010001e077824 */ /* 0x000fe200078e0207 */
[----:B------:R-:W-:-:S02]  /*17a0*/  LOP3.LUT R36, R36, 0xff, RZ, 0xc0, !PT ;  /* 0x000000ff24247812 */ /* 0x000fc400078ec0ff */
[----:B------:R-:W-:Y:S01]  /*17b0*/  LOP3.LUT R5, R4, 0xff, RZ, 0xc0, !PT ;  /* 0x000000ff04057812 */ /* 0x000fe200078ec0ff */
[----:B------:R-:W-:Y:S01]  /*17c0*/  IMAD R18, R18, 0x1000, R3 ;  /* 0x0000100012127824 */ /* 0x000fe200078e0203 */
[----:B------:R-:W-:Y:S01]  /*17d0*/  LOP3.LUT R3, R10, 0xff, RZ, 0xc0, !PT ;  /* 0x000000ff0a037812 */ /* 0x000fe200078ec0ff */
[----:B------:R-:W-:Y:S01]  /*17e0*/  IMAD.IADD R7, R7, 0x1, R36 ;  /* 0x0000000107077824 */ /* 0x000fe200078e0224 */
[----:B------:R-:W-:Y:S01]  /*17f0*/  ISETP.NE.U32.AND P0, PT, R46, RZ, PT ;  /* 0x000000ff2e00720c */ /* 0x000fe20003f05070 */
[----:B------:R-:W-:Y:S02]  /*1800*/  IMAD.IADD R5, R18, 0x1, R5 ;  /* 0x0000000112057824 */ /* 0x000fe400078e0205 */
[----:B------:R-:W-:Y:S01]  /*1810*/  IMAD.IADD R2, R2, 0x1, R3 ;  /* 0x0000000102027824 */ /* 0x000fe200078e0203 */
[----:B------:R-:W-:Y:S01]  /*1820*/  LOP3.LUT R74, R7, 0xffff, RZ, 0xc0, !PT ;  /* 0x0000ffff074a7812 */ /* 0x000fe200078ec0ff */
[----:B------:R-:W-:Y:S01]  /*1830*/  VIADD R4, R94, 0xfffffff7 ;  /* 0xfffffff75e047836 */ /* 0x000fe20000000000 */
[----:B0--3--:R-:W-:Y:S07]  /*1840*/  BRA.U UP0, `(.L_x_5) ;  /* 0x0000000100187547 */ /* 0x009fee000b800000 */
[----:B------:R-:W-:Y:S01]  /*1850*/  ELECT P4, URZ, PT ;  /* 0x0000000000ff782f */ /* 0x000fe20003880000 */
[----:B------:R-:W-:Y:S01]  /*1860*/  IMAD.MOV.U32 R3, RZ, RZ, 0x1 ;  /* 0x00000001ff037424 */ /* 0x000fe200078e00ff */
[----:B------:R-:W-:Y:S01]  /*1870*/  UMOV UR4, 0x40 ;  /* 0x0000004000047882 */ /* 0x000fe20000000000 */
[----:B------:R-:W-:Y:S01]  /*1880*/  UVIRTCOUNT.DEALLOC.SMPOOL 0x80 ;  /* 0x000000800000784c */ /* 0x000fe20000000000 */
[----:B------:R-:W-:-:S09]  /*1890*/  ULEA UR4, UR5, UR4, 0x18 ;  /* 0x0000000405047291 */ /* 0x000fd2000f8ec0ff */
[----:B------:R0:W-:Y:S03]  /*18a0*/  @P4 STS.U8 [UR4], R3 ;  /* 0x00000003ff004988 */ /* 0x0001e60008000004 */
.L_x_5:
[----:B------:R-:W-:Y:S01]  /*18b0*/  STTM.x64 tmem[UR14], RZ ;  /* 0x000000ff000079ed */ /* 0x000fe2000834000e */
[----:B------:R-:W-:Y:S01]  /*18c0*/  STTM.x64 tmem[UR14+0x40], RZ ;  /* 0x000040ff000079ed */ /* 0x000fe2000834000e */
[----:B------:R-:W-:Y:S01]  /*18d0*/  STTM.x64 tmem[UR14+0x80], RZ ;  /* 0x000080ff000079ed */ /* 0x000fe2000834000e */
[----:B------:R-:W-:Y:S01]  /*18e0*/  STTM.x64 tmem[UR14+0xc0], RZ ;  /* 0x0000c0ff000079ed */ /* 0x000fe2000834000e */
[----:B------:R-:W1:Y:S02]  /*18f0*/  FENCE.VIEW.ASYNC.T ;  /* 0x00000000000073c6 */ /* 0x000e640000000200 */
[----:B-1----:R-:W-:Y:S01]  /*1900*/  VOTEU.ALL UP1, P0 ;  /* 0x0000000000ff7886 */ /* 0x002fe20000020000 */
[----:B------:R-:W-:Y:S01]  /*1910*/  VOTEU.ALL UP2, P0 ;  /* 0x0000000000ff7886 */ /* 0x000fe20000040000 */
[----:B------:R-:W-:Y:S01]  /*1920*/  PRMT R80, R2, 0x5410, R5 ;  /* 0x0000541002507816 */ /* 0x000fe20000000005 */
[----:B------:R-:W-:Y:S01]  /*1930*/  IMAD R2, R44, UR8, RZ ;  /* 0x000000082c027c24 */ /* 0x000fe2000f8e02ff */
[----:B------:R-:W1:Y:S01]  /*1940*/  LDCU.64 UR26, c[0x0][0x358] ;  /* 0x00006b00ff1a77ac */ /* 0x000e620008000a00 */
[----:B------:R-:W-:-:S04]  /*1950*/  @!UP1 UIADD3 UR4, UPT, UPT, -UR6, 0x100000, URZ ;  /* 0x0010000006049890 */ /* 0x000fc8000fffe1ff */
[----:B------:R-:W-:Y:S02]  /*1960*/  @!UP1 USHF.L.U32 UR5, UR4, 0xb, URZ ;  /* 0x0000000b04059899 */ /* 0x000fe400080006ff */
[----:B------:R-:W-:Y:S01]  /*1970*/  @!UP1 USHF.L.U32 UR4, UR4, 0x1, URZ ;  /* 0x0000000104049899 */ /* 0x000fe200080006ff */
[----:B------:R-:W-:Y:S01]  /*1980*/  BAR.SYNC.DEFER_BLOCKING 0x0 ;  /* 0x0000000000007b1d */ /* 0x000fe20000010000 */
[----:B------:R-:W-:Y:S01]  /*1990*/  ISETP.GE.U32.AND P5, PT, R4, 0x7fffffb8, PT ;  /* 0x7fffffb80400780c */ /* 0x000fe20003fa6070 */
[----:B------:R-:W-:Y:S01]  /*19a0*/  IMAD.SHL.U32 R4, R112, 0x8, RZ ;  /* 0x0000000870047824 */ /* 0x000fe200078e00ff */
[C---:B------:R-:W-:Y:S02]  /*19b0*/  IADD3 R83, P6, PT, R2.reuse, UR16, RZ ;  /* 0x0000001002537c10 */ /* 0x040fe4000ffde0ff */
[----:B0-----:R-:W-:Y:S02]  /*19c0*/  SHF.R.U32.HI R3, RZ, 0xf, R74 ;  /* 0x0000000fff037819 */ /* 0x001fe4000001164a */
[----:B------:R-:W-:Y:S01]  /*19d0*/  PRMT R143, RZ, 0x7610, R143 ;  /* 0x00007610ff8f7816 */ /* 0x000fe2000000008f */
[----:B------:R-:W-:Y:S01]  /*19e0*/  @!P3 IMAD.MOV.U32 R8, RZ, RZ, R83 ;  /* 0x000000ffff08b224 */ /* 0x000fe200078e0053 */
[----:B------:R-:W-:Y:S01]  /*19f0*/  LEA.HI.X.SX32 R2, R2, UR17, 0x1, P6 ;  /* 0x0000001102027c11 */ /* 0x000fe2000b0f0eff */
[----:B------:R-:W-:Y:S01]  /*1a00*/  IMAD.SHL.U32 R6, R112, 0x10, RZ ;  /* 0x0000001070067824 */ /* 0x000fe200078e00ff */
[----:B------:R-:W-:-:S02]  /*1a10*/  LOP3.LUT P4, RZ, R3, 0x1, RZ, 0xc0, !PT ;  /* 0x0000000103ff7812 */ /* 0x000fc4000788c0ff */
[----:B------:R-:W-:Y:S01]  /*1a20*/  SHF.R.U32.HI R5, RZ, 0x7, R74 ;  /* 0x00000007ff057819 */ /* 0x000fe2000001164a */
[----:B------:R-:W-:Y:S01]  /*1a30*/  @!P3 IMAD.MOV.U32 R9, RZ, RZ, R2 ;  /* 0x000000ffff09b224 */ /* 0x000fe200078e0002 */
[----:B------:R-:W-:Y:S01]  /*1a40*/  PRMT R145, RZ, 0x7610, R145 ;  /* 0x00007610ff917816 */ /* 0x000fe20000000091 */
[----:B------:R-:W-:Y:S01]  /*1a50*/  IMAD R12, R112, 0x18, RZ ;  /* 0x00000018700c7824 */ /* 0x000fe200078e02ff */
[----:B------:R-:W-:Y:S02]  /*1a60*/  SHF.R.U64 R7, R80, 0x1f, RZ ;  /* 0x0000001f50077819 */ /* 0x000fe400000012ff */
[----:B------:R-:W-:Y:S01]  /*1a70*/  PRMT R146, RZ, 0x7610, R146 ;  /* 0x00007610ff927816 */ /* 0x000fe20000000092 */
[C---:B------:R-:W-:Y:S01]  /*1a80*/  IMAD.SHL.U32 R14, R112.reuse, 0x20, RZ ;  /* 0x00000020700e7824 */ /* 0x040fe200078e00ff */
[----:B------:R-:W-:Y:S01]  /*1a90*/  PRMT R147, RZ, 0x7610, R147 ;  /* 0x00007610ff937816 */ /* 0x000fe20000000093 */
[----:B------:R-:W-:Y:S01]  /*1aa0*/  IMAD R20, R112, 0x28, RZ ;  /* 0x0000002870147824 */ /* 0x000fe200078e02ff */
[----:B------:R-:W-:Y:S01]  /*1ab0*/  SHF.R.U64 R15, R80, 0xf, RZ ;  /* 0x0000000f500f7819 */ /* 0x000fe200000012ff */
[----:B------:R-:W0:Y:S02]  /*1ac0*/  FENCE.VIEW.ASYNC.S ;  /* 0x00000000000073c6 */ /* 0x000e240000000000 */
[----:B0-----:R0:W2:Y:S02]  /*1ad0*/  @!UP2 SYNCS.EXCH.64 URZ, [UR10], UR4 ;  /* 0x000000040affa5b2 */ /* 0x0010a40008000100 */
[----:B--2---:R-:W-:Y:S01]  /*1ae0*/  BAR.SYNC.DEFER_BLOCKING 0x0 ;  /* 0x0000000000007b1d */ /* 0x004fe20000010000 */
[----:B------:R-:W-:-:S04]  /*1af0*/  IADD3 R3, P6, PT, R4, R83, RZ ;  /* 0x0000005304037210 */ /* 0x000fc80007fde0ff */
[----:B------:R-:W-:Y:S01]  /*1b00*/  LEA.HI.X.SX32 R4, R4, R2, 0x1, P6 ;  /* 0x0000000204047211 */ /* 0x000fe200030f0eff */
[----:B------:R-:W-:Y:S01]  /*1b10*/  @!P5 IMAD.MOV.U32 R10, RZ, RZ, R3 ;  /* 0x000000ffff0ad224 */ /* 0x000fe200078e0003 */
[----:B------:R-:W-:Y:S01]  /*1b20*/  PRMT R151, RZ, 0x7610, R151 ;  /* 0x00007610ff977816 */ /* 0x000fe20000000097 */
[C---:B------:R-:W-:Y:S02]  /*1b30*/  IMAD R179, R112.reuse, 0x30, RZ ;  /* 0x0000003070b37824 */ /* 0x040fe400078e02ff */
[----:B------:R-:W-:Y:S01]  /*1b40*/  IMAD R195, R112, 0x38, RZ ;  /* 0x0000003870c37824 */ /* 0x000fe200078e02ff */
[----:B------:R-:W-:Y:S01]  /*1b50*/  PRMT R149, RZ, 0x7610, R149 ;  /* 0x00007610ff957816 */ /* 0x000fe20000000095 */
[----:B------:R-:W-:Y:S01]  /*1b60*/  @!P5 IMAD.MOV.U32 R11, RZ, RZ, R4 ;  /* 0x000000ffff0bd224 */ /* 0x000fe200078e0004 */
[----:B------:R-:W-:Y:S02]  /*1b70*/  PRMT R153, RZ, 0x7610, R153 ;  /* 0x00007610ff997816 */ /* 0x000fe40000000099 */
[----:B------:R-:W-:-:S02]  /*1b80*/  PRMT R152, RZ, 0x7610, R152 ;  /* 0x00007610ff987816 */ /* 0x000fc40000000098 */
[----:B------:R-:W-:Y:S01]  /*1b90*/  PRMT R154, RZ, 0x7610, R154 ;  /* 0x00007610ff9a7816 */ /* 0x000fe2000000009a */
[C---:B------:R-:W-:Y:S01]  /*1ba0*/  IMAD R17, R112.reuse, 0x19, RZ ;  /* 0x0000001970117824 */ /* 0x040fe200078e02ff */
[----:B------:R-:W-:Y:S01]  /*1bb0*/  PRMT R155, RZ, 0x7610, R155 ;  /* 0x00007610ff9b7816 */ /* 0x000fe2000000009b */
[C---:B------:R-:W-:Y:S01]  /*1bc0*/  IMAD R19, R112.reuse, 0x21, RZ ;  /* 0x0000002170137824 */ /* 0x040fe200078e02ff */
[----:B------:R-:W-:Y:S01]  /*1bd0*/  PRMT R157, RZ, 0x7610, R157 ;  /* 0x00007610ff9d7816 */ /* 0x000fe2000000009d */
[C---:B------:R-:W-:Y:S01]  /*1be0*/  IMAD R81, R112.reuse, 0x29, RZ ;  /* 0x0000002970517824 */ /* 0x040fe200078e02ff */
[----:B------:R-:W-:Y:S01]  /*1bf0*/  PRMT R160, RZ, 0x7610, R160 ;  /* 0x00007610ffa07816 */ /* 0x000fe200000000a0 */
[----:B-1----:R-:W2:Y:S01]  /*1c00*/  @!P3 LDG.E.U8 R143, desc[UR26][R8.64] ;  /* 0x0000001a088fb981 */ /* 0x002ea2000c1e1100 */
[----:B------:R-:W-:Y:S01]  /*1c10*/  LOP3.LUT P3, RZ, R5, 0x1, RZ, 0xc0, !PT ;  /* 0x0000000105ff7812 */ /* 0x000fe2000786c0ff */
[----:B------:R-:W-:Y:S01]  /*1c20*/  IMAD R181, R112, 0x31, RZ ;  /* 0x0000003170b57824 */ /* 0x000fe200078e02ff */
[----:B------:R-:W-:Y:S01]  /*1c30*/  IADD3 R5, P6, PT, R6, R83, RZ ;  /* 0x0000005306057210 */ /* 0x000fe20007fde0ff */
[----:B------:R1:W3:Y:S01]  /*1c40*/  @!P5 LDG.E.U8 R145, desc[UR26][R10.64] ;  /* 0x0000001a0a91d981 */ /* 0x0002e2000c1e1100 */
[----:B------:R-:W-:Y:S01]  /*1c50*/  SHF.R.U64 R21, R80, 0x6, RZ ;  /* 0x0000000650157819 */ /* 0x000fe200000012ff */
[----:B------:R-:W-:Y:S01]  /*1c60*/  IMAD R197, R112, 0x39, RZ ;  /* 0x0000003970c57824 */ /* 0x000fe200078e02ff */
[----:B------:R-:W-:-:S02]  /*1c70*/  LEA.HI.X.SX32 R6, R6, R2, 0x1, P6 ;  /* 0x0000000206067211 */ /* 0x000fc400030f0eff */
[----:B------:R-:W-:Y:S02]  /*1c80*/  PRMT R162, RZ, 0x7610, R162 ;  /* 0x00007610ffa27816 */ /* 0x000fe400000000a2 */
[----:B------:R-:W-:Y:S02]  /*1c90*/  PRMT R161, RZ, 0x7610, R161 ;  /* 0x00007610ffa17816 */ /* 0x000fe400000000a1 */
[----:B------:R-:W-:Y:S01]  /*1ca0*/  PRMT R163, RZ, 0x7610, R163 ;  /* 0x00007610ffa37816 */ /* 0x000fe200000000a3 */
[----:B-1----:R-:W-:Y:S01]  /*1cb0*/  @P4 IMAD.MOV.U32 R10, RZ, RZ, R5 ;  /* 0x000000ffff0a4224 */ /* 0x002fe200078e0005 */
[----:B------:R-:W-:Y:S01]  /*1cc0*/  LOP3.LUT P5, RZ, R7, 0x1, RZ, 0xc0, !PT ;  /* 0x0000000107ff7812 */ /* 0x000fe200078ac0ff */
[----:B------:R-:W-:Y:S01]  /*1cd0*/  @P4 IMAD.MOV.U32 R11, RZ, RZ, R6 ;  /* 0x000000ffff0b4224 */ /* 0x000fe200078e0006 */
[----:B------:R-:W-:Y:S01]  /*1ce0*/  IADD3 R7, P6, PT, R12, R83, RZ ;  /* 0x000000530c077210 */ /* 0x000fe20007fde0ff */
[----:B------:R-:W-:Y:S01]  /*1cf0*/  IMAD.SHL.U32 R24, R112, 0x2, RZ ;  /* 0x0000000270187824 */ /* 0x000fe200078e00ff */
[----:B------:R-:W-:-:S02]  /*1d00*/  SHF.R.U64 R9, R80, 0x17, RZ ;  /* 0x0000001750097819 */ /* 0x000fc400000012ff */
[----:B------:R-:W-:Y:S01]  /*1d10*/  PRMT R165, RZ, 0x7610, R165 ;  /* 0x00007610ffa57816 */ /* 0x000fe200000000a5 */
[----:B------:R1:W4:Y:S01]  /*1d20*/  @P4 LDG.E.U8 R146, desc[UR26][R10.64] ;  /* 0x0000001a0a924981 */ /* 0x000322000c1e1100 */
[-C--:B------:R-:W-:Y:S01]  /*1d30*/  LEA.HI.X.SX32 R8, R12, R2.reuse, 0x1, P6 ;  /* 0x000000020c087211 */ /* 0x080fe200030f0eff */
[C---:B------:R-:W-:Y:S01]  /*1d40*/  IMAD R26, R112.reuse, 0xa, RZ ;  /* 0x0000000a701a7824 */ /* 0x040fe200078e02ff */
[----:B------:R-:W-:Y:S02]  /*1d50*/  LOP3.LUT P4, RZ, R9, 0x1, RZ, 0xc0, !PT ;  /* 0x0000000109ff7812 */ /* 0x000fe4000788c0ff */
[--C-:B------:R-:W-:Y:S02]  /*1d60*/  SHF.R.U32.HI R25, RZ, 0xd, R74.reuse ;  /* 0x0000000dff197819 */ /* 0x100fe4000001164a */
[----:B------:R-:W-:Y:S01]  /*1d70*/  PRMT R167, RZ, 0x7610, R167 ;  /* 0x00007610ffa77816 */ /* 0x000fe200000000a7 */
[----:B------:R-:W-:Y:S01]  /*1d80*/  IMAD R32, R112, 0x12, RZ ;  /* 0x0000001270207824 */ /* 0x000fe200078e02ff */
[C---:B------:R-:W-:Y:S01]  /*1d90*/  IADD3 R9, P6, PT, R14.reuse, R83, RZ ;  /* 0x000000530e097210 */ /* 0x040fe20007fde0ff */
[----:B------:R-:W-:Y:S01]  /*1da0*/  @P3 IMAD.MOV.U32 R12, RZ, RZ, R7 ;  /* 0x000000ffff0c3224 */ /* 0x000fe200078e0007 */
[----:B------:R-:W-:Y:S01]  /*1db0*/  SHF.R.U32.HI R27, RZ, 0x5, R74 ;  /* 0x00000005ff1b7819 */ /* 0x000fe2000001164a */
[----:B------:R-:W-:Y:S01]  /*1dc0*/  @P3 IMAD.MOV.U32 R13, RZ, RZ, R8 ;  /* 0x000000ffff0d3224 */ /* 0x000fe200078e0008 */
[----:B-1----:R-:W-:-:S02]  /*1dd0*/  LEA.HI.X.SX32 R10, R14, R2, 0x1, P6 ;  /* 0x000000020e0a7211 */ /* 0x002fc400030f0eff */
[----:B------:R-:W-:Y:S01]  /*1de0*/  PRMT R169, RZ, 0x7610, R169 ;  /* 0x00007610ffa97816 */ /* 0x000fe200000000a9 */
[C---:B------:R-:W-:Y:S01]  /*1df0*/  IMAD R34, R112.reuse, 0x1a, RZ ;  /* 0x0000001a70227824 */ /* 0x040fe200078e02ff */
[----:B------:R1:W2:Y:S01]  /*1e00*/  @P3 LDG.E.U8 R147, desc[UR26][R12.64] ;  /* 0x0000001a0c933981 */ /* 0x0002a2000c1e1100 */
[----:B------:R-:W-:Y:S01]  /*1e10*/  LOP3.LUT P3, RZ, R15, 0x1, RZ, 0xc0, !PT ;  /* 0x000000010fff7812 */ /* 0x000fe2000786c0ff */
[----:B------:R-:W-:Y:S01]  /*1e20*/  IMAD R36, R112, 0x22, RZ ;  /* 0x0000002270247824 */ /* 0x000fe200078e02ff */
[----:B------:R-:W-:Y:S02]  /*1e30*/  SHF.R.U64 R11, R80, 0x7, RZ ;  /* 0x00000007500b7819 */ /* 0x000fe400000012ff */
[----:B------:R-:W-:Y:S01]  /*1e40*/  PRMT R206, RZ, 0x7610, R206 ;  /* 0x00007610ffce7816 */ /* 0x000fe200000000ce */
[----:B------:R-:W-:Y:S01]  /*1e50*/  IMAD R37, R112, 0x2a, RZ ;  /* 0x0000002a70257824 */ /* 0x000fe200078e02ff */
[----:B------:R-:W-:Y:S01]  /*1e60*/  IADD3 R111, P6, PT, R20, R83, RZ ;  /* 0x00000053146f7210 */ /* 0x000fe20007fde0ff */
[----:B------:R-:W-:Y:S01]  /*1e70*/  STL [R1+0x36c], R3 ;  /* 0x00036c0301007387 */ /* 0x000fe20000100800 */
[----:B------:R-:W-:Y:S01]  /*1e80*/  SHF.R.U64 R35, R80, 0x15, RZ ;  /* 0x0000001550237819 */ /* 0x000fe200000012ff */
[----:B-1----:R-:W-:Y:S01]  /*1e90*/  @P5 IMAD.MOV.U32 R12, RZ, RZ, R9 ;  /* 0x000000ffff0c5224 */ /* 0x002fe200078e0009 */
[----:B------:R-:W-:Y:S01]  /*1ea0*/  PRMT R207, RZ, 0x7610, R207 ;  /* 0x00007610ffcf7816 */ /* 0x000fe200000000cf */
[----:B------:R-:W-:Y:S01]  /*1eb0*/  @P5 IMAD.MOV.U32 R13, RZ, RZ, R10 ;  /* 0x000000ffff0d5224 */ /* 0x000fe200078e000a */
[----:B------:R-:W-:-:S02]  /*1ec0*/  LEA.HI.X.SX32 R20, R20, R2, 0x1, P6 ;  /* 0x0000000214147211 */ /* 0x000fc400030f0eff */
[----:B------:R-:W-:Y:S02]  /*1ed0*/  SHF.R.U64 R38, R80, 0xd, RZ ;  /* 0x0000000d50267819 */ /* 0x000fe400000012ff */
[----:B------:R-:W-:Y:S01]  /*1ee0*/  PRMT R215, RZ, 0x7610, R215 ;  /* 0x00007610ffd77816 */ /* 0x000fe200000000d7 */
[----:B------:R1:W2:Y:S01]  /*1ef0*/  @P5 LDG.E.U8 R151, desc[UR26][R12.64] ;  /* 0x0000001a0c975981 */ /* 0x0002a2000c1e1100 */
[----:B------:R-:W-:Y:S02]  /*1f00*/  LOP3.LUT P5, RZ, R11, 0x1, RZ, 0xc0, !PT ;  /* 0x000000010bff7812 */ /* 0x000fe400078ac0ff */
[----:B------:R-:W-:Y:S02]  /*1f10*/  PRMT R214, RZ, 0x7610, R214 ;  /* 0x00007610ffd67816 */ /* 0x000fe400000000d6 */
[----:B------:R-:W-:Y:S02]  /*1f20*/  PRMT R222, RZ, 0x7610, R222 ;  /* 0x00007610ffde7816 */ /* 0x000fe400000000de */
[----:B------:R-:W-:-:S02]  /*1f30*/  PRMT R217, RZ, 0x7610, R217 ;  /* 0x00007610ffd97816 */ /* 0x000fc400000000d9 */
[----:B------:R-:W-:Y:S01]  /*1f40*/  PRMT R223, RZ, 0x7610, R223 ;  /* 0x00007610ffdf7816 */ /* 0x000fe200000000df */
[----:B------:R-:W-:Y:S01]  /*1f50*/  IMAD R39, R112, 0x13, RZ ;  /* 0x0000001370277824 */ /* 0x000fe200078e02ff */
[CC--:B------:R-:W-:Y:S01]  /*1f60*/  IADD3 R180, P6, PT, R179.reuse, R83.reuse, RZ ;  /* 0x00000053b3b47210 */ /* 0x0c0fe20007fde0ff */
[----:B-1----:R-:W-:Y:S01]  /*1f70*/  @P4 IMAD.MOV.U32 R12, RZ, RZ, R111 ;  /* 0x000000ffff0c4224 */ /* 0x002fe200078e006f */
[----:B------:R-:W-:Y:S01]  /*1f80*/  SHF.R.U32.HI R14, RZ, 0x6, R74 ;  /* 0x00000006ff0e7819 */ /* 0x000fe2000001164a */
[----:B------:R-:W-:Y:S01]  /*1f90*/  @P4 IMAD.MOV.U32 R13, RZ, RZ, R20 ;  /* 0x000000ffff0d4224 */ /* 0x000fe200078e0014 */
[-C--:B------:R-:W-:Y:S01]  /*1fa0*/  LEA.HI.X.SX32 R179, R179, R2.reuse, 0x1, P6 ;  /* 0x00000002b3b37211 */ /* 0x080fe200030f0eff */
[----:B------:R-:W-:Y:S01]  /*1fb0*/  VIADD R11, R94, 0xfffffff6 ;  /* 0xfffffff65e0b7836 */ /* 0x000fe20000000000 */
[-C--:B------:R-:W-:Y:S01]  /*1fc0*/  IADD3 R196, P6, PT, R195, R83.reuse, RZ ;  /* 0x00000053c3c47210 */ /* 0x080fe20007fde0ff */
[----:B------:R-:W-:Y:S01]  /*1fd0*/  @P3 IMAD.MOV.U32 R178, RZ, RZ, R180 ;  /* 0x000000ffffb23224 */ /* 0x000fe200078e00b4 */
[----:B------:R1:W2:Y:S01]  /*1fe0*/  @P4 LDG.E.U8 R149, desc[UR26][R12.64] ;  /* 0x0000001a0c954981 */ /* 0x0002a2000c1e1100 */
[----:B------:R-:W-:Y:S01]  /*1ff0*/  PRMT R224, RZ, 0x7610, R224 ;  /* 0x00007610ffe07816 */ /* 0x000fe200000000e0 */
[C---:B------:R-:W-:Y:S01]  /*2000*/  IMAD R41, R112.reuse, 0x1b, RZ ;  /* 0x0000001b70297824 */ /* 0x040fe200078e02ff */
[----:B------:R-:W-:Y:S01]  /*2010*/  ISETP.GE.U32.AND P4, PT, R11, 0x7fffffb7, PT ;  /* 0x7fffffb70b00780c */ /* 0x000fe20003f86070 */
[----:B------:R-:W2:Y:S01]  /*2020*/  @P3 LDG.E.U8 R153, desc[UR26][R178.64] ;  /* 0x0000001ab2993981 */ /* 0x000ea2000c1e1100 */
[----:B------:R-:W-:Y:S01]  /*2030*/  IMAD R11, R112, 0x9, RZ ;  /* 0x00000009700b7824 */ /* 0x000fe200078e02ff */
[----:B------:R-:W-:Y:S01]  /*2040*/  LEA.HI.X.SX32 R195, R195, R2, 0x1, P6 ;  /* 0x00000002c3c37211 */ /* 0x000fe200030f0eff */
[----:B------:R-:W-:Y:S01]  /*2050*/  @P5 IMAD.MOV.U32 R194, RZ, RZ, R196 ;  /* 0x000000ffffc25224 */ /* 0x000fe200078e00c4 */
[----:B------:R-:W-:Y:S01]  /*2060*/  LOP3.LUT P3, RZ, R14, 0x1, RZ, 0xc0, !PT ;  /* 0x000000010eff7812 */ /* 0x000fe2000786c0ff */
[----:B------:R-:W-:Y:S01]  /*2070*/  IMAD R15, R112, 0x11, RZ ;  /* 0x00000011700f7824 */ /* 0x000fe200078e02ff */
[----:B------:R-:W-:Y:S01]  /*2080*/  SHF.R.U32.HI R14, RZ, 0xe, R74 ;  /* 0x0000000eff0e7819 */ /* 0x000fe2000001164a */
[----:B------:R-:W-:Y:S01]  /*2090*/  STL [R1+0x368], R4 ;  /* 0x0003680401007387 */ /* 0x000fe20000100800 */
[----:B-1----:R-:W-:-:S02]  /*20a0*/  IADD3 R12, P6, PT, R11, R83, RZ ;  /* 0x000000530b0c7210 */ /* 0x002fc40007fde0ff */
[----:B------:R-:W-:Y:S01]  /*20b0*/  SHF.R.U64 R40, R80, 0x1c, RZ ;  /* 0x0000001c50287819 */ /* 0x000fe200000012ff */
[----:B------:R-:W2:Y:S01]  /*20c0*/  @P5 LDG.E.U8 R152, desc[UR26][R194.64] ;  /* 0x0000001ac2985981 */ /* 0x000ea2000c1e1100 */
[----:B------:R-:W-:Y:S02]  /*20d0*/  LOP3.LUT P5, RZ, R14, 0x1, RZ, 0xc0, !PT ;  /* 0x000000010eff7812 */ /* 0x000fe400078ac0ff */
[----:B------:R-:W-:Y:S01]  /*20e0*/  PRMT R225, RZ, 0x7610, R225 ;  /* 0x00007610ffe17816 */ /* 0x000fe200000000e1 */
[----:B------:R-:W-:Y:S01]  /*20f0*/  IMAD R43, R112, 0x23, RZ ;  /* 0x00000023702b7824 */ /* 0x000fe200078e02ff */
[----:B------:R-:W-:Y:S02]  /*2100*/  LEA.HI.X.SX32 R13, R11, R2, 0x1, P6 ;  /* 0x000000020b0d7211 */ /* 0x000fe400030f0eff */
[----:B------:R-:W-:Y:S01]  /*2110*/  SHF.R.U64 R42, R80, 0x14, RZ ;  /* 0x00000014502a7819 */ /* 0x000fe200000012ff */
[----:B------:R-:W-:Y:S01]  /*2120*/  IMAD R44, R112, 0x2b, RZ ;  /* 0x0000002b702c7824 */ /* 0x000fe200078e02ff */
[----:B------:R-:W-:Y:S01]  /*2130*/  IADD3 R14, P6, PT, R15, R83, RZ ;  /* 0x000000530f0e7210 */ /* 0x000fe20007fde0ff */
[----:B------:R-:W2:Y:S01]  /*2140*/  @!P4 LDG.E.U8 R154, desc[UR26][R12.64] ;  /* 0x0000001a0c9ac981 */ /* 0x000ea2000c1e1100 */
[----:B------:R-:W-:-:S02]  /*2150*/  SHF.R.U64 R11, R80, 0x1e, RZ ;  /* 0x0000001e500b7819 */ /* 0x000fc400000012ff */
[----:B------:R-:W-:Y:S02]  /*2160*/  PRMT R230, RZ, 0x7610, R230 ;  /* 0x00007610ffe67816 */ /* 0x000fe400000000e6 */
[----:B------:R-:W-:Y:S02]  /*2170*/  PRMT R232, RZ, 0x7610, R232 ;  /* 0x00007610ffe87816 */ /* 0x000fe400000000e8 */
[----:B------:R-:W-:Y:S02]  /*2180*/  PRMT R231, RZ, 0x7610, R231 ;  /* 0x00007610ffe77816 */ /* 0x000fe400000000e7 */
[----:B------:R-:W-:Y:S01]  /*2190*/  PRMT R233, RZ, 0x7610, R233 ;  /* 0x00007610ffe97816 */ /* 0x000fe200000000e9 */
[C---:B------:R-:W-:Y:S01]  /*21a0*/  IMAD.SHL.U32 R46, R112.reuse, 0x4, RZ ;  /* 0x00000004702e7824 */ /* 0x040fe200078e00ff */
[----:B------:R-:W-:Y:S02]  /*21b0*/  LEA.HI.X.SX32 R15, R15, R2, 0x1, P6 ;  /* 0x000000020f0f7211 */ /* 0x000fe400030f0eff */
[----:B------:R-:W-:Y:S01]  /*21c0*/  PRMT R238, RZ, 0x7610, R238 ;  /* 0x00007610ffee7816 */ /* 0x000fe200000000ee */
[----:B------:R-:W-:Y:S01]  /*21d0*/  IMAD R48, R112, 0xc, RZ ;  /* 0x0000000c70307824 */ /* 0x000fe200078e02ff */
[----:B------:R-:W-:Y:S01]  /*21e0*/  LOP3.LUT P4, RZ, R11, 0x1, RZ, 0xc0, !PT ;  /* 0x000000010bff7812 */ /* 0x000fe2000788c0ff */
[----:B------:R-:W2:Y:S01]  /*21f0*/  @P5 LDG.E.U8 R155, desc[UR26][R14.64] ;  /* 0x0000001a0e9b5981 */ /* 0x000ea2000c1e1100 */
[----:B------:R-:W-:-:S02]  /*2200*/  IADD3 R16, P6, PT, R17, R83, RZ ;  /* 0x0000005311107210 */ /* 0x000fc40007fde0ff */
[----:B------:R-:W-:Y:S02]  /*2210*/  SHF.R.U32.HI R47, RZ, 0xb, R74 ;  /* 0x0000000bff2f7819 */ /* 0x000fe4000001164a */
[----:B------:R-:W-:Y:S01]  /*2220*/  PRMT R240, RZ, 0x7610, R240 ;  /* 0x00007610fff07816 */ /* 0x000fe200000000f0 */
[----:B------:R-:W-:Y:S01]  /*2230*/  IMAD R54, R112, 0x14, RZ ;  /* 0x0000001470367824 */ /* 0x000fe200078e02ff */
[----:B------:R-:W-:Y:S02]  /*2240*/  SHF.R.U64 R11, R80, 0x16, RZ ;  /* 0x00000016500b7819 */ /* 0x000fe400000012ff */
[----:B------:R-:W-:Y:S01]  /*2250*/  PRMT R239, RZ, 0x7610, R239 ;  /* 0x00007610ffef7816 */ /* 0x000fe200000000ef */
[C---:B------:R-:W-:Y:S01]  /*2260*/  IMAD R56, R112.reuse, 0x1c, RZ ;  /* 0x0000001c70387824 */ /* 0x040fe200078e02ff */
[----:B------:R-:W-:Y:S01]  /*2270*/  LEA.HI.X.SX32 R17, R17, R2, 0x1, P6 ;  /* 0x0000000211117211 */ /* 0x000fe200030f0eff */
[----:B------:R-:W-:Y:S01]  /*2280*/  IMAD R115, R112, 0x24, RZ ;  /* 0x0000002470737824 */ /* 0x000fe200078e02ff */
[----:B------:R-:W-:-:S02]  /*2290*/  LOP3.LUT P5, RZ, R11, 0x1, RZ, 0xc0, !PT ;  /* 0x000000010bff7812 */ /* 0x000fc400078ac0ff */
[----:B------:R-:W-:Y:S01]  /*22a0*/  PRMT R246, RZ, 0x7610, R246 ;  /* 0x00007610fff67816 */ /* 0x000fe200000000f6 */
[----:B------:R-:W2:Y:S01]  /*22b0*/  @P3 LDG.E.U8 R157, desc[UR26][R16.64] ;  /* 0x0000001a109d3981 */ /* 0x000ea2000c1e1100 */
[----:B------:R-:W-:Y:S02]  /*22c0*/  IADD3 R18, P6, PT, R19, R83, RZ ;  /* 0x0000005313127210 */ /* 0x000fe40007fde0ff */
[----:B------:R-:W-:Y:S02]  /*22d0*/  PRMT R241, RZ, 0x7610, R241 ;  /* 0x00007610fff17816 */ /* 0x000fe400000000f1 */
[----:B------:R-:W-:Y:S02]  /*22e0*/  PRMT R247, RZ, 0x7610, R247 ;  /* 0x00007610fff77816 */ /* 0x000fe400000000f7 */
[----:B------:R-:W-:Y:S01]  /*22f0*/  PRMT R248, RZ, 0x7610, R248 ;  /* 0x00007610fff87816 */ /* 0x000fe200000000f8 */
[----:B------:R-:W-:Y:S01]  /*2300*/  VIADD R58, R94, 0xfffffff2 ;  /* 0xfffffff25e3a7836 */ /* 0x000fe20000000000 */
[----:B------:R-:W-:-:S02]  /*2310*/  SHF.R.U64 R11, R80, 0xe, RZ ;  /* 0x0000000e500b7819 */ /* 0x000fc400000012ff */
[----:B------:R-:W-:Y:S01]  /*2320*/  SHF.R.U32.HI R59, RZ, 0xa, R74 ;  /* 0x0000000aff3b7819 */ /* 0x000fe2000001164a */
[C---:B------:R-:W-:Y:S01]  /*2330*/  IMAD R71, R112.reuse, 0x25, RZ ;  /* 0x0000002570477824 */ /* 0x040fe200078e02ff */
[-C--:B------:R-:W-:Y:S01]  /*2340*/  LEA.HI.X.SX32 R19, R19, R2.reuse, 0x1, P6 ;  /* 0x0000000213137211 */ /* 0x080fe200030f0eff */
[----:B------:R-:W-:Y:S01]  /*2350*/  IMAD R173, R112, 0x2d, RZ ;  /* 0x0000002d70ad7824 */ /* 0x000fe200078e02ff */
[----:B------:R-:W-:Y:S01]  /*2360*/  LOP3.LUT P3, RZ, R11, 0x1, RZ, 0xc0, !PT ;  /* 0x000000010bff7812 */ /* 0x000fe2000786c0ff */
[----:B------:R-:W-:Y:S01]  /*2370*/  VIADD R64, R94, 0xfffffff9 ;  /* 0xfffffff95e407836 */ /* 0x000fe20000000000 */
[-C--:B------:R-:W-:Y:S01]  /*2380*/  IADD3 R11, P6, PT, R81, R83.reuse, RZ ;  /* 0x00000053510b7210 */ /* 0x080fe20007fde0ff */
[----:B------:R-:W2:Y:S01]  /*2390*/  @P4 LDG.E.U8 R160, desc[UR26][R18.64] ;  /* 0x0000001a12a04981 */ /* 0x000ea2000c1e1100 */
[----:B------:R-:W-:Y:S01]  /*23a0*/  LOP3.LUT P4, RZ, R21, 0x1, RZ, 0xc0, !PT ;  /* 0x0000000115ff7812 */ /* 0x000fe2000788c0ff */
[C---:B------:R-:W-:Y:S01]  /*23b0*/  IMAD R189, R112.reuse, 0x35, RZ ;  /* 0x0000003570bd7824 */ /* 0x040fe200078e02ff */
[-C--:B------:R-:W-:Y:S01]  /*23c0*/  LEA.HI.X.SX32 R81, R81, R2.reuse, 0x1, P6 ;  /* 0x0000000251517211 */ /* 0x080fe200030f0eff */
[----:B------:R-:W-:Y:S01]  /*23d0*/  IMAD R65, R112, 0x3d, RZ ;  /* 0x0000003d70417824 */ /* 0x000fe200078e02ff */
[CC--:B------:R-:W-:Y:S01]  /*23e0*/  IADD3 R182, P6, PT, R181.reuse, R83.reuse, RZ ;  /* 0x00000053b5b67210 */ /* 0x0c0fe20007fde0ff */
[----:B------:R-:W-:Y:S01]  /*23f0*/  @P5 IMAD.MOV.U32 R22, RZ, RZ, R11 ;  /* 0x000000ffff165224 */ /* 0x000fe200078e000b */
[----:B------:R-:W-:Y:S01]  /*2400*/  SHF.R.U64 R45, R80, 0xc, RZ ;  /* 0x0000000c502d7819 */ /* 0x000fe200000012ff */
[----:B------:R-:W-:Y:S01]  /*2410*/  @P5 IMAD.MOV.U32 R23, RZ, RZ, R81 ;  /* 0x000000ffff175224 */ /* 0x000fe200078e0051 */
[-C--:B------:R-:W-:Y:S01]  /*2420*/  LEA.HI.X.SX32 R181, R181, R2.reuse, 0x1, P6 ;  /* 0x00000002b5b57211 */ /* 0x080fe200030f0eff */
[C---:B------:R-:W-:Y:S01]  /*2430*/  VIADD R21, R94.reuse, 0xfffffffe ;  /* 0xfffffffe5e157836 */ /* 0x040fe20000000000 */
[C---:B------:R-:W-:Y:S01]  /*2440*/  IADD3 R198, P6, PT, R197.reuse, R83, RZ ;  /* 0x00000053c5c67210 */ /* 0x040fe20007fde0ff */
[----:B------:R-:W-:Y:S01]  /*2450*/  VIADD R66, R94, 0xfffffff1 ;  /* 0xfffffff15e427836 */ /* 0x000fe20000000000 */
[----:B------:R1:W2:Y:S01]  /*2460*/  @P5 LDG.E.U8 R162, desc[UR26][R22.64] ;  /* 0x0000001a16a25981 */ /* 0x0002a2000c1e1100 */
[----:B------:R-:W-:Y:S01]  /*2470*/  @P3 IMAD.MOV.U32 R183, RZ, RZ, R181 ;  /* 0x000000ffffb73224 */ /* 0x000fe200078e00b5 */
[----:B------:R-:W-:Y:S01]  /*2480*/  LEA.HI.X.SX32 R197, R197, R2, 0x1, P6 ;  /* 0x00000002c5c57211 */ /* 0x000fe200030f0eff */
[----:B------:R-:W-:Y:S01]  /*2490*/  IMAD R68, R112, 0xe, RZ ;  /* 0x0000000e70447824 */ /* 0x000fe200078e02ff */
[----:B------:R-:W-:Y:S01]  /*24a0*/  ISETP.GE.U32.AND P5, PT, R21, 0x7fffffbf, PT ;  /* 0x7fffffbf1500780c */ /* 0x000fe20003fa6070 */
[----:B------:R-:W-:Y:S01]  /*24b0*/  VIADD R21, R94, 0xfffffffd ;  /* 0xfffffffd5e157836 */ /* 0x000fe20000000000 */
[----:B------:R-:W2:Y:S01]  /*24c0*/  @P3 LDG.E.U8 R161, desc[UR26][R182.64] ;  /* 0x0000001ab6a13981 */ /* 0x000ea2000c1e1100 */
[----:B------:R-:W-:Y:S01]  /*24d0*/  @P4 IMAD.MOV.U32 R199, RZ, RZ, R197 ;  /* 0x000000ffffc74224 */ /* 0x000fe200078e00c5 */
[----:B------:R-:W-:-:S02]  /*24e0*/  SHF.R.U64 R55, R80, 0x1b, RZ ;  /* 0x0000001b50377819 */ /* 0x000fc400000012ff */
[----:B------:R-:W-:Y:S01]  /*24f0*/  LEA.HI R72, R234, R0, RZ, 0x1a ;  /* 0x00000000ea487211 */ /* 0x000fe200078fd0ff */
[----:B-1----:R-:W-:Y:S01]  /*2500*/  VIADD R22, R94, 0xfffffff5 ;  /* 0xfffffff55e167836 */ /* 0x002fe20000000000 */
[----:B------:R-:W-:Y:S01]  /*2510*/  ISETP.GE.U32.AND P3, PT, R21, 0x7fffffbe, PT ;  /* 0x7fffffbe1500780c */ /* 0x000fe20003f66070 */
[----:B------:R-:W2:Y:S01]  /*2520*/  @P4 LDG.E.U8 R163, desc[UR26][R198.64] ;  /* 0x0000001ac6a34981 */ /* 0x000ea2000c1e1100 */
[----:B------:R-:W-:Y:S01]  /*2530*/  IADD3 R21, P6, PT, R83, R112, RZ ;  /* 0x0000007053157210 */ /* 0x000fe20007fde0ff */
[----:B------:R-:W-:Y:S01]  /*2540*/  IMAD R98, R112, 0x26, RZ ;  /* 0x0000002670627824 */ /* 0x000fe200078e02ff */
[----:B------:R-:W-:Y:S02]  /*2550*/  ISETP.GE.U32.AND P4, PT, R22, 0x7fffffb6, PT ;  /* 0x7fffffb61600780c */ /* 0x000fe40003f86070 */
[----:B------:R-:W-:Y:S01]  /*2560*/  LOP3.LUT R92, R87, 0x2, RZ, 0xfc, !PT ;  /* 0x00000002575c7812 */ /* 0x000fe200078efcff */
[C---:B------:R-:W-:Y:S01]  /*2570*/  IMAD R175, R112.reuse, 0x2e, RZ ;  /* 0x0000002e70af7824 */ /* 0x040fe200078e02ff */
[-C--:B------:R-:W-:Y:S01]  /*2580*/  LEA.HI.X.SX32 R22, R112, R2.reuse, 0x1, P6 ;  /* 0x0000000270167211 */ /* 0x080fe200030f0eff */
[----:B------:R-:W-:Y:S01]  /*2590*/  @!P5 IMAD.MOV.U32 R28, RZ, RZ, R21 ;  /* 0x000000ffff1cd224 */ /* 0x000fe200078e0015 */
[----:B------:R-:W-:Y:S01]  /*25a0*/  IADD3 R23, P6, PT, R24, R83, RZ ;  /* 0x0000005318177210 */ /* 0x000fe20007fde0ff */
[----:B------:R-:W-:Y:S01]  /*25b0*/  IMAD R191, R112, 0x36, RZ ;  /* 0x0000003670bf7824 */ /* 0x000fe200078e02ff */
[----:B------:R-:W-:Y:S01]  /*25c0*/  SHF.R.U64 R57, R80, 0x13, RZ ;  /* 0x0000001350397819 */ /* 0x000fe200000012ff */
[----:B------:R-:W-:Y:S01]  /*25d0*/  @!P5 IMAD.MOV.U32 R29, RZ, RZ, R22 ;  /* 0x000000ffff1dd224 */ /* 0x000fe200078e0016 */
[----:B------:R-:W-:-:S02]  /*25e0*/  LEA.HI.X.SX32 R24, R24, R2, 0x1, P6 ;  /* 0x0000000218187211 */ /* 0x000fc400030f0eff */
[----:B------:R-:W-:Y:S01]  /*25f0*/  LOP3.LUT R95, R87, 0x4, RZ, 0xfc, !PT ;  /* 0x00000004575f7812 */ /* 0x000fe200078efcff */
[C---:B------:R-:W-:Y:S01]  /*2600*/  IMAD R177, R112.reuse, 0x2f, RZ ;  /* 0x0000002f70b17824 */ /* 0x040fe200078e02ff */
[----:B------:R1:W2:Y:S01]  /*2610*/  @!P5 LDG.E.U8 R165, desc[UR26][R28.64] ;  /* 0x0000001a1ca5d981 */ /* 0x0002a2000c1e1100 */
[----:B------:R-:W-:Y:S01]  /*2620*/  LOP3.LUT P5, RZ, R25, 0x1, RZ, 0xc0, !PT ;  /* 0x0000000119ff7812 */ /* 0x000fe200078ac0ff */
[----:B------:R-:W-:Y:S01]  /*2630*/  IMAD R193, R112, 0x37, RZ ;  /* 0x0000003770c17824 */ /* 0x000fe200078e02ff */
[----:B------:R-:W-:Y:S01]  /*2640*/  IADD3 R25, P6, PT, R26, R83, RZ ;  /* 0x000000531a197210 */ /* 0x000fe20007fde0ff */
[----:B------:R-:W-:Y:S01]  /*2650*/  @!P3 IMAD.MOV.U32 R30, RZ, RZ, R23 ;  /* 0x000000ffff1eb224 */ /* 0x000fe200078e0017 */
[----:B------:R-:W-:Y:S01]  /*2660*/  SHF.R.U64 R62, R80, 0x12, RZ ;  /* 0x00000012503e7819 */ /* 0x000fe200000012ff */
[----:B------:R-:W-:Y:S01]  /*2670*/  @!P3 IMAD.MOV.U32 R31, RZ, RZ, R24 ;  /* 0x000000ffff1fb224 */ /* 0x000fe200078e0018 */
[----:B------:R-:W-:Y:S01]  /*2680*/  LEA.HI.X.SX32 R26, R26, R2, 0x1, P6 ;  /* 0x000000021a1a7211 */ /* 0x000fe200030f0eff */
[----:B------:R-:W-:Y:S01]  /*2690*/  IMAD R99, R112, 0x3f, RZ ;  /* 0x0000003f70637824 */ /* 0x000fe200078e02ff */
[----:B------:R-:W-:Y:S01]  /*26a0*/  SHF.R.U64 R70, R80, 0x19, RZ ;  /* 0x0000001950467819 */ /* 0x000fe200000012ff */
[----:B------:R-:W0:Y:S01]  /*26b0*/  LDCU UR8, c[0x0][0x3b0] ;  /* 0x00007600ff0877ac */ /* 0x000e220008000800 */
[----:B------:R1:W2:Y:S01]  /*26c0*/  @!P3 LDG.E.U8 R167, desc[UR26][R30.64] ;  /* 0x0000001a1ea7b981 */ /* 0x0002a2000c1e1100 */
[----:B------:R-:W-:-:S02]  /*26d0*/  LOP3.LUT P3, RZ, R27, 0x1, RZ, 0xc0, !PT ;  /* 0x000000011bff7812 */ /* 0x000fc4000786c0ff */
[----:B------:R-:W-:Y:S02]  /*26e0*/  IADD3 R27, P6, PT, R32, R83, RZ ;  /* 0x00000053201b7210 */ /* 0x000fe40007fde0ff */
[----:B-1----:R-:W-:Y:S01]  /*26f0*/  SHF.R.U64 R29, R80, 0x1d, RZ ;  /* 0x0000001d501d7819 */ /* 0x002fe200000012ff */
[----:B------:R-:W-:Y:S02]  /*2700*/  @!P4 IMAD.MOV.U32 R30, RZ, RZ, R25 ;  /* 0x000000ffff1ec224 */ /* 0x000fe400078e0019 */
[----:B------:R-:W-:Y:S01]  /*2710*/  @!P4 IMAD.MOV.U32 R31, RZ, RZ, R26 ;  /* 0x000000ffff1fc224 */ /* 0x000fe200078e001a */
[----:B------:R-:W-:-:S04]  /*2720*/  LEA.HI.X.SX32 R28, R32, R2, 0x1, P6 ;  /* 0x00000002201c7211 */ /* 0x000fc800030f0eff */
[----:B------:R1:W2:Y:S01]  /*2730*/  @!P4 LDG.E.U8 R169, desc[UR26][R30.64] ;  /* 0x0000001a1ea9c981 */ /* 0x0002a2000c1e1100 */
[----:B------:R-:W-:Y:S02]  /*2740*/  LOP3.LUT P4, RZ, R29, 0x1, RZ, 0xc0, !PT ;  /* 0x000000011dff7812 */ /* 0x000fe4000788c0ff */
[C---:B------:R-:W-:Y:S01]  /*2750*/  IADD3 R29, P6, PT, R34.reuse, R83, RZ ;  /* 0x00000053221d7210 */ /* 0x040fe20007fde0ff */
[----:B------:R-:W-:Y:S02]  /*2760*/  @P5 IMAD.MOV.U32 R32, RZ, RZ, R27 ;  /* 0x000000ffff205224 */ /* 0x000fe400078e001b */
[----:B------:R-:W-:Y:S01]  /*2770*/  @P5 IMAD.MOV.U32 R33, RZ, RZ, R28 ;  /* 0x000000ffff215224 */ /* 0x000fe200078e001c */
[----:B-1----:R-:W-:-:S04]  /*2780*/  LEA.HI.X.SX32 R30, R34, R2, 0x1, P6 ;  /* 0x00000002221e7211 */ /* 0x002fc800030f0eff */
[----:B------:R1:W2:Y:S01]  /*2790*/  @P5 LDG.E.U8 R206, desc[UR26][R32.64] ;  /* 0x0000001a20ce5981 */ /* 0x0002a2000c1e1100 */
[----:B------:R-:W-:Y:S01]  /*27a0*/  IADD3 R31, P6, PT, R36, R83, RZ ;  /* 0x00000053241f7210 */ /* 0x000fe20007fde0ff */
[----:B------:R-:W-:Y:S01]  /*27b0*/  @P3 IMAD.MOV.U32 R34, RZ, RZ, R29 ;  /* 0x000000ffff223224 */ /* 0x000fe200078e001d */
[----:B------:R-:W-:Y:S01]  /*27c0*/  LOP3.LUT P5, RZ, R35, 0x1, RZ, 0xc0, !PT ;  /* 0x0000000123ff7812 */ /* 0x000fe200078ac0ff */
[----:B------:R-:W-:Y:S02]  /*27d0*/  @P3 IMAD.MOV.U32 R35, RZ, RZ, R30 ;  /* 0x000000ffff233224 */ /* 0x000fe400078e001e */
[----:B------:R-:W-:-:S03]  /*27e0*/  IMAD R183, R112, 0x32, RZ ;  /* 0x0000003270b77824 */ /* 0x000fc600078e02ff */
[----:B------:R0:W2:Y:S01]  /*27f0*/  @P3 LDG.E.U8 R207, desc[UR26][R34.64] ;  /* 0x0000001a22cf3981 */ /* 0x0000a2000c1e1100 */
[-C--:B-1----:R-:W-:Y:S02]  /*2800*/  LEA.HI.X.SX32 R32, R36, R2.reuse, 0x1, P6 ;  /* 0x0000000224207211 */ /* 0x082fe400030f0eff */
[CC--:B------:R-:W-:Y:S02]  /*2810*/  IADD3 R82, P6, PT, R37.reuse, R83.reuse, RZ ;  /* 0x0000005325527210 */ /* 0x0c0fe40007fde0ff */
[----:B------:R-:W-:Y:S02]  /*2820*/  LOP3.LUT P3, RZ, R38, 0x1, RZ, 0xc0, !PT ;  /* 0x0000000126ff7812 */ /* 0x000fe4000786c0ff */
[----:B------:R-:W-:Y:S01]  /*2830*/  SHF.R.U64 R36, R80, 0x5, RZ ;  /* 0x0000000550247819 */ /* 0x000fe200000012ff */
[----:B0-----:R-:W-:Y:S02]  /*2840*/  @P4 IMAD.MOV.U32 R34, RZ, RZ, R31 ;  /* 0x000000ffff224224 */ /* 0x001fe400078e001f */
[----:B------:R-:W-:Y:S01]  /*2850*/  @P4 IMAD.MOV.U32 R35, RZ, RZ, R32 ;  /* 0x000000ffff234224 */ /* 0x000fe200078e0020 */
[----:B------:R-:W-:Y:S01]  /*2860*/  LEA.HI.X.SX32 R33, R37, R2, 0x1, P6 ;  /* 0x0000000225217211 */ /* 0x000fe200030f0eff */
[----:B------:R-:W-:Y:S01]  /*2870*/  IMAD R199, R112, 0x3a, RZ ;  /* 0x0000003a70c77824 */ /* 0x000fe200078e02ff */
[----:B------:R-:W-:-:S02]  /*2880*/  IADD3 R184, P6, PT, R183, R83, RZ ;  /* 0x00000053b7b87210 */ /* 0x000fc40007fde0ff */
[----:B------:R0:W2:Y:S01]  /*2890*/  @P4 LDG.E.U8 R215, desc[UR26][R34.64] ;  /* 0x0000001a22d74981 */ /* 0x0000a2000c1e1100 */
[----:B------:R-:W-:Y:S01]  /*28a0*/  LOP3.LUT P4, RZ, R36, 0x1, RZ, 0xc0, !PT ;  /* 0x0000000124ff7812 */ /* 0x000fe2000788c0ff */
[----:B------:R-:W-:Y:S01]  /*28b0*/  VIADD R36, R94, 0xfffffffc ;  /* 0xfffffffc5e247836 */ /* 0x000fe20000000000 */
[-C--:B------:R-:W-:Y:S02]  /*28c0*/  LEA.HI.X.SX32 R183, R183, R2.reuse, 0x1, P6 ;  /* 0x00000002b7b77211 */ /* 0x080fe400030f0eff */
[C---:B------:R-:W-:Y:S01]  /*28d0*/  IADD3 R200, P6, PT, R199.reuse, R83, RZ ;  /* 0x00000053c7c87210 */ /* 0x040fe20007fde0ff */
[----:B0-----:R-:W-:Y:S02]  /*28e0*/  @P5 IMAD.MOV.U32 R34, RZ, RZ, R82 ;  /* 0x000000ffff225224 */ /* 0x001fe400078e0052 */
[----:B------:R-:W-:Y:S01]  /*28f0*/  @P5 IMAD.MOV.U32 R35, RZ, RZ, R33 ;  /* 0x000000ffff235224 */ /* 0x000fe200078e0021 */
[----:B------:R-:W-:Y:S01]  /*2900*/  LEA.HI.X.SX32 R199, R199, R2, 0x1, P6 ;  /* 0x00000002c7c77211 */ /* 0x000fe200030f0eff */
[----:B------:R-:W-:-:S03]  /*2910*/  @P3 IMAD.MOV.U32 R185, RZ, RZ, R183 ;  /* 0x000000ffffb93224 */ /* 0x000fc600078e00b7 */
[----:B------:R0:W2:Y:S01]  /*2920*/  @P5 LDG.E.U8 R214, desc[UR26][R34.64] ;  /* 0x0000001a22d65981 */ /* 0x0000a2000c1e1100 */
[----:B------:R-:W-:Y:S01]  /*2930*/  ISETP.GE.U32.AND P5, PT, R36, 0x7fffffbd, PT ;  /* 0x7fffffbd2400780c */ /* 0x000fe20003fa6070 */
[----:B------:R-:W-:Y:S02]  /*2940*/  VIADD R36, R94, 0xfffffff4 ;  /* 0xfffffff45e247836 */ /* 0x000fe40000000000 */
[----:B------:R1:W2:Y:S01]  /*2950*/  @P3 LDG.E.U8 R222, desc[UR26][R184.64] ;  /* 0x0000001ab8de3981 */ /* 0x0002a2000c1e1100 */
[----:B------:R-:W-:Y:S02]  /*2960*/  @P4 IMAD.MOV.U32 R201, RZ, RZ, R199 ;  /* 0x000000ffffc94224 */ /* 0x000fe400078e00c7 */
[----:B0-----:R-:W-:Y:S01]  /*2970*/  IMAD R35, R112, 0x3, RZ ;  /* 0x0000000370237824 */ /* 0x001fe200078e02ff */
[----:B------:R-:W-:Y:S01]  /*2980*/  ISETP.GE.U32.AND P3, PT, R36, 0x7fffffb5, PT ;  /* 0x7fffffb52400780c */ /* 0x000fe20003f66070 */
[----:B------:R-:W-:Y:S01]  /*2990*/  IMAD R37, R112, 0xb, RZ ;  /* 0x0000000b70257824 */ /* 0x000fe200078e02ff */
[----:B------:R-:W-:Y:S01]  /*29a0*/  SHF.R.U32.HI R36, RZ, 0xc, R74 ;  /* 0x0000000cff247819 */ /* 0x000fe2000001164a */
[----:B------:R0:W2:Y:S01]  /*29b0*/  @P4 LDG.E.U8 R217, desc[UR26][R200.64] ;  /* 0x0000001ac8d94981 */ /* 0x0000a2000c1e1100 */
[----:B------:R-:W-:-:S02]  /*29c0*/  IADD3 R34, P6, PT, R35, R83, RZ ;  /* 0x0000005323227210 */ /* 0x000fc40007fde0ff */
[----:B------:R-:W-:Y:S01]  /*29d0*/  LOP3.LUT P4, RZ, R36, 0x1, RZ, 0xc0, !PT ;  /* 0x0000000124ff7812 */ /* 0x000fe2000788c0ff */
[----:B------:R-:W-:Y:S01]  /*29e0*/  STL [R1+0x374], R5 ;  /* 0x0003740501007387 */ /* 0x000fe20000100800 */
[----:B------:R-:W-:Y:S02]  /*29f0*/  LEA.HI.X.SX32 R35, R35, R2, 0x1, P6 ;  /* 0x0000000223237211 */ /* 0x000fe400030f0eff */
[----:B------:R-:W-:Y:S01]  /*2a00*/  IADD3 R36, P6, PT, R37, R83, RZ ;  /* 0x0000005325247210 */ /* 0x000fe20007fde0ff */
[----:B------:R-:W-:Y:S01]  /*2a10*/  STL [R1+0x370], R6 ;  /* 0x0003700601007387 */ /* 0x000fe20000100800 */
[----:B------:R-:W-:-:S03]  /*2a20*/  SHF.R.U32.HI R38, RZ, 0x4, R74 ;  /* 0x00000004ff267819 */ /* 0x000fc6000001164a */
[----:B------:R-:W-:Y:S01]  /*2a30*/  STL [R1+0x37c], R7 ;  /* 0x00037c0701007387 */ /* 0x000fe20000100800 */
[----:B------:R-:W-:-:S03]  /*2a40*/  LEA.HI.X.SX32 R37, R37, R2, 0x1, P6 ;  /* 0x0000000225257211 */ /* 0x000fc600030f0eff */
[----:B------:R-:W-:Y:S04]  /*2a50*/  STL [R1+0x378], R8 ;  /* 0x0003780801007387 */ /* 0x000fe80000100800 */
[----:B------:R-:W-:Y:S04]  /*2a60*/  STL [R1+0x384], R9 ;  /* 0x0003840901007387 */ /* 0x000fe80000100800 */
[----:B------:R-:W2:Y:S01]  /*2a70*/  @!P5 LDG.E.U8 R223, desc[UR26][R34.64] ;  /* 0x0000001a22dfd981 */ /* 0x000ea2000c1e1100 */
[----:B------:R-:W-:Y:S02]  /*2a80*/  LOP3.LUT P5, RZ, R38, 0x1, RZ, 0xc0, !PT ;  /* 0x0000000126ff7812 */ /* 0x000fe400078ac0ff */
[C---:B------:R-:W-:Y:S01]  /*2a90*/  IADD3 R38, P6, PT, R39.reuse, R83, RZ ;  /* 0x0000005327267210 */ /* 0x040fe20007fde0ff */
[----:B------:R-:W-:Y:S04]  /*2aa0*/  STL [R1+0x380], R10 ;  /* 0x0003800a01007387 */ /* 0x000fe80000100800 */
[----:B------:R-:W-:Y:S01]  /*2ab0*/  STL [R1+0x38c], R111 ;  /* 0x00038c6f01007387 */ /* 0x000fe20000100800 */
[----:B------:R-:W-:-:S03]  /*2ac0*/  LEA.HI.X.SX32 R39, R39, R2, 0x1, P6 ;  /* 0x0000000227277211 */ /* 0x000fc600030f0eff */
[----:B------:R-:W-:Y:S04]  /*2ad0*/  STL [R1+0x388], R20 ;  /* 0x0003881401007387 */ /* 0x000fe80000100800 */
[----:B------:R-:W-:Y:S04]  /*2ae0*/  STL [R1+0x390], R180 ;  /* 0x000390b401007387 */ /* 0x000fe80000100800 */
[----:B------:R-:W-:Y:S04]  /*2af0*/  STL [R1+0x394], R179 ;  /* 0x000394b301007387 */ /* 0x000fe80000100800 */
[----:B------:R-:W-:Y:S04]  /*2b00*/  STL [R1+0x398], R196 ;  /* 0x000398c401007387 */ /* 0x000fe80000100800 */
[----:B------:R-:W2:Y:S01]  /*2b10*/  @!P3 LDG.E.U8 R224, desc[UR26][R36.64] ;  /* 0x0000001a24e0b981 */ /* 0x000ea2000c1e1100 */
[----:B------:R-:W-:-:S02]  /*2b20*/  LOP3.LUT P3, RZ, R40, 0x1, RZ, 0xc0, !PT ;  /* 0x0000000128ff7812 */ /* 0x000fc4000786c0ff */
[C---:B------:R-:W-:Y:S01]  /*2b30*/  IADD3 R40, P6, PT, R41.reuse, R83, RZ ;  /* 0x0000005329287210 */ /* 0x040fe20007fde0ff */
[----:B------:R-:W-:Y:S04]  /*2b40*/  STL [R1+0x39c], R195 ;  /* 0x00039cc301007387 */ /* 0x000fe80000100800 */
[----:B------:R-:W-:Y:S01]  /*2b50*/  STL [R1+0x3a4], R12 ;  /* 0x0003a40c01007387 */ /* 0x000fe20000100800 */
[----:B------:R-:W-:-:S03]  /*2b60*/  LEA.HI.X.SX32 R41, R41, R2, 0x1, P6 ;  /* 0x0000000229297211 */ /* 0x000fc600030f0eff */
[----:B------:R-:W-:Y:S04]  /*2b70*/  STL [R1+0x3a0], R13 ;  /* 0x0003a00d01007387 */ /* 0x000fe80000100800 */
[----:B------:R-:W-:Y:S04]  /*2b80*/  STL [R1+0x3ac], R14 ;  /* 0x0003ac0e01007387 */ /* 0x000fe80000100800 */
[----:B------:R-:W-:Y:S04]  /*2b90*/  STL [R1+0x3a8], R15 ;  /* 0x0003a80f01007387 */ /* 0x000fe80000100800 */
[----:B------:R-:W2:Y:S01]  /*2ba0*/  @P4 LDG.E.U8 R225, desc[UR26][R38.64] ;  /* 0x0000001a26e14981 */ /* 0x000ea2000c1e1100 */
[----:B------:R-:W-:-:S02]  /*2bb0*/  LOP3.LUT P4, RZ, R42, 0x1, RZ, 0xc0, !PT ;  /* 0x000000012aff7812 */ /* 0x000fc4000788c0ff */
[C---:B------:R-:W-:Y:S01]  /*2bc0*/  IADD3 R42, P6, PT, R43.reuse, R83, RZ ;  /* 0x000000532b2a7210 */ /* 0x040fe20007fde0ff */
[----:B------:R-:W-:Y:S04]  /*2bd0*/  STL [R1+0x3b4], R16 ;  /* 0x0003b41001007387 */ /* 0x000fe80000100800 */
[----:B------:R-:W-:Y:S01]  /*2be0*/  STL [R1+0x3b0], R17 ;  /* 0x0003b01101007387 */ /* 0x000fe20000100800 */
[----:B------:R-:W-:-:S03]  /*2bf0*/  LEA.HI.X.SX32 R43, R43, R2, 0x1, P6 ;  /* 0x000000022b2b7211 */ /* 0x000fc600030f0eff */
[----:B------:R-:W-:Y:S01]  /*2c00*/  STL [R1+0x3bc], R18 ;  /* 0x0003bc1201007387 */ /* 0x000fe20000100800 */
[----:B------:R-:W-:-:S03]  /*2c10*/  IADD3 R170, P6, PT, R44, R83, RZ ;  /* 0x000000532caa7210 */ /* 0x000fc60007fde0ff */
[----:B------:R-:W-:Y:S04]  /*2c20*/  STL [R1+0x3b8], R19 ;  /* 0x0003b81301007387 */ /* 0x000fe80000100800 */
[----:B------:R-:W-:Y:S04]  /*2c30*/  STL [R1+0x3c4], R11 ;  /* 0x0003c40b01007387 */ /* 0x000fe80000100800 */
[----:B------:R-:W-:Y:S04]  /*2c40*/  STL [R1+0x3c0], R81 ;  /* 0x0003c05101007387 */ /* 0x000fe80000100800 */
[----:B------:R-:W-:Y:S01]  /*2c50*/  STL [R1+0x3c8], R181 ;  /* 0x0003c8b501007387 */ /* 0x000fe20000100800 */
[----:B------:R-:W-:-:S03]  /*2c60*/  LEA.HI.X.SX32 R44, R44, R2, 0x1, P6 ;  /* 0x000000022c2c7211 */ /* 0x000fc600030f0eff */
[----:B------:R-:W-:Y:S01]  /*2c70*/  STL [R1+0x3cc], R182 ;  /* 0x0003ccb601007387 */ /* 0x000fe20000100800 */
[----:B-1----:R-:W-:-:S03]  /*2c80*/  IMAD R185, R112, 0x33, RZ ;  /* 0x0000003370b97824 */ /* 0x002fc600078e02ff */
[----:B------:R-:W-:Y:S04]  /*2c90*/  STL [R1+0x3d0], R197 ;  /* 0x0003d0c501007387 */ /* 0x000fe80000100800 */
[----:B------:R-:W-:Y:S04]  /*2ca0*/  STL [R1+0x3d4], R198 ;  /* 0x0003d4c601007387 */ /* 0x000fe80000100800 */
[----:B------:R-:W2:Y:S01]  /*2cb0*/  @P5 LDG.E.U8 R230, desc[UR26][R40.64] ;  /* 0x0000001a28e65981 */ /* 0x000ea2000c1e1100 */
[----:B------:R-:W-:Y:S01]  /*2cc0*/  LOP3.LUT P5, RZ, R45, 0x1, RZ, 0xc0, !PT ;  /* 0x000000012dff7812 */ /* 0x000fe200078ac0ff */
[----:B------:R-:W-:-:S02]  /*2cd0*/  VIADD R45, R94, 0xfffffffb ;  /* 0xfffffffb5e2d7836 */ /* 0x000fc40000000000 */
[----:B------:R-:W-:Y:S04]  /*2ce0*/  STL [R1+0x3dc], R21 ;  /* 0x0003dc1501007387 */ /* 0x000fe80000100800 */
[----:B------:R-:W-:Y:S01]  /*2cf0*/  STL [R1+0x3d8], R22 ;  /* 0x0003d81601007387 */ /* 0x000fe20000100800 */
[----:B------:R-:W-:-:S03]  /*2d00*/  @P4 IMAD.MOV.U32 R171, RZ, RZ, R44 ;  /* 0x000000ffffab4224 */ /* 0x000fc600078e002c */
[----:B------:R-:W-:Y:S01]  /*2d10*/  STL [R1+0x3e4], R23 ;  /* 0x0003e41701007387 */ /* 0x000fe20000100800 */
[----:B------:R-:W-:-:S03]  /*2d20*/  IADD3 R186, P6, PT, R185, R83, RZ ;  /* 0x00000053b9ba7210 */ /* 0x000fc60007fde0ff */
[----:B------:R-:W-:Y:S04]  /*2d30*/  STL [R1+0x3e0], R24 ;  /* 0x0003e01801007387 */ /* 0x000fe80000100800 */
[----:B------:R-:W-:Y:S04]  /*2d40*/  STL [R1+0x3f4], R25 ;  /* 0x0003f41901007387 */ /* 0x000fe80000100800 */
[----:B------:R-:W-:Y:S04]  /*2d50*/  STL [R1+0x3f0], R26 ;  /* 0x0003f01a01007387 */ /* 0x000fe80000100800 */
[----:B------:R-:W2:Y:S01]  /*2d60*/  @P3 LDG.E.U8 R232, desc[UR26][R42.64] ;  /* 0x0000001a2ae83981 */ /* 0x000ea2000c1e1100 */
[----:B------:R-:W-:-:S02]  /*2d70*/  ISETP.GE.U32.AND P3, PT, R45, 0x7fffffbc, PT ;  /* 0x7fffffbc2d00780c */ /* 0x000fc40003f66070 */
[----:B------:R-:W-:Y:S01]  /*2d80*/  SHF.R.U64 R45, R80, 0x4, RZ ;  /* 0x00000004502d7819 */ /* 0x000fe200000012ff */
[----:B------:R-:W-:Y:S01]  /*2d90*/  STL [R1+0x3fc], R27 ;  /* 0x0003fc1b01007387 */ /* 0x000fe20000100800 */
[----:B------:R-:W-:-:S03]  /*2da0*/  LEA.HI.X.SX32 R185, R185, R2, 0x1, P6 ;  /* 0x00000002b9b97211 */ /* 0x000fc600030f0eff */
[----:B------:R-:W-:Y:S01]  /*2db0*/  STL [R1+0x3f8], R28 ;  /* 0x0003f81c01007387 */ /* 0x000fe20000100800 */
[----:B0-----:R-:W-:-:S03]  /*2dc0*/  IMAD R201, R112, 0x3b, RZ ;  /* 0x0000003b70c97824 */ /* 0x001fc600078e02ff */
[----:B------:R-:W-:Y:S04]  /*2dd0*/  STL [R1+0x404], R29 ;  /* 0x0004041d01007387 */ /* 0x000fe80000100800 */
[----:B------:R-:W-:Y:S04]  /*2de0*/  STL [R1+0x400], R30 ;  /* 0x0004001e01007387 */ /* 0x000fe80000100800 */
[----:B------:R-:W-:Y:S04]  /*2df0*/  STL [R1+0x40c], R31 ;  /* 0x00040c1f01007387 */ /* 0x000fe80000100800 */
[----:B------:R-:W2:Y:S01]  /*2e00*/  @P4 LDG.E.U8 R231, desc[UR26][R170.64] ;  /* 0x0000001aaae74981 */ /* 0x000ea2000c1e1100 */
[----:B------:R-:W-:-:S03]  /*2e10*/  LOP3.LUT P4, RZ, R45, 0x1, RZ, 0xc0, !PT ;  /* 0x000000012dff7812 */ /* 0x000fc6000788c0ff */
[----:B------:R-:W-:Y:S01]  /*2e20*/  STL [R1+0x408], R32 ;  /* 0x0004082001007387 */ /* 0x000fe20000100800 */
[----:B------:R-:W-:-:S03]  /*2e30*/  @P5 IMAD.MOV.U32 R187, RZ, RZ, R185 ;  /* 0x000000ffffbb5224 */ /* 0x000fc600078e00b9 */
[----:B------:R-:W-:Y:S01]  /*2e40*/  STL [R1+0x414], R82 ;  /* 0x0004145201007387 */ /* 0x000fe20000100800 */
[----:B------:R-:W-:-:S03]  /*2e50*/  IADD3 R49, P6, PT, R201, R83, RZ ;  /* 0x00000053c9317210 */ /* 0x000fc60007fde0ff */
[----:B------:R-:W-:Y:S01]  /*2e60*/  STL [R1+0x410], R33 ;  /* 0x0004102101007387 */ /* 0x000fe20000100800 */
[----:B------:R-:W-:-:S03]  /*2e70*/  VIADD R45, R94, 0xfffffff3 ;  /* 0xfffffff35e2d7836 */ /* 0x000fc60000000000 */
[----:B------:R-:W-:Y:S04]  /*2e80*/  STL [R1+0x418], R183 ;  /* 0x000418b701007387 */ /* 0x000fe80000100800 */
[----:B------:R-:W-:Y:S01]  /*2e90*/  STL [R1+0x41c], R184 ;  /* 0x00041cb801007387 */ /* 0x000fe20000100800 */
[----:B------:R-:W-:-:S03]  /*2ea0*/  LEA.HI.X.SX32 R201, R201, R2, 0x1, P6 ;  /* 0x00000002c9c97211 */ /* 0x000fc600030f0eff */
[----:B------:R-:W-:Y:S04]  /*2eb0*/  STL [R1+0x420], R199 ;  /* 0x000420c701007387 */ /* 0x000fe80000100800 */
[----:B------:R-:W-:Y:S04]  /*2ec0*/  STL [R1+0x424], R200 ;  /* 0x000424c801007387 */ /* 0x000fe80000100800 */
[----:B------:R-:W-:Y:S04]  /*2ed0*/  STL [R1+0x42c], R34 ;  /* 0x00042c2201007387 */ /* 0x000fe80000100800 */
[----:B------:R-:W-:Y:S04]  /*2ee0*/  STL [R1+0x428], R35 ;  /* 0x0004282301007387 */ /* 0x000fe80000100800 */
[----:B------:R-:W-:Y:S04]  /*2ef0*/  STL [R1+0x434], R36 ;  /* 0x0004342401007387 */ /* 0x000fe80000100800 */
[----:B------:R-:W2:Y:S01]  /*2f00*/  @P5 LDG.E.U8 R233, desc[UR26][R186.64] ;  /* 0x0000001abae95981 */ /* 0x000ea2000c1e1100 */
[----:B------:R-:W-:-:S02]  /*2f10*/  ISETP.GE.U32.AND P5, PT, R45, 0x7fffffb4, PT ;  /* 0x7fffffb42d00780c */ /* 0x000fc40003fa6070 */
[----:B------:R-:W-:Y:S01]  /*2f20*/  IADD3 R45, P6, PT, R46, R83, RZ ;  /* 0x000000532e2d7210 */ /* 0x000fe20007fde0ff */
[----:B------:R-:W-:Y:S01]  /*2f30*/  STL [R1+0x430], R37 ;  /* 0x0004302501007387 */ /* 0x000fe20000100800 */
[----:B------:R-:W-:-:S03]  /*2f40*/  @P4 IMAD.MOV.U32 R50, RZ, RZ, R49 ;  /* 0x000000ffff324224 */ /* 0x000fc600078e0031 */
[----:B------:R-:W-:Y:S01]  /*2f50*/  STL [R1+0x43c], R38 ;  /* 0x00043c2601007387 */ /* 0x000fe20000100800 */
[----:B------:R-:W-:-:S03]  /*2f60*/  @P4 IMAD.MOV.U32 R51, RZ, RZ, R201 ;  /* 0x000000ffff334224 */ /* 0x000fc600078e00c9 */
[----:B------:R-:W-:Y:S01]  /*2f70*/  STL [R1+0x438], R39 ;  /* 0x0004382701007387 */ /* 0x000fe20000100800 */
[----:B------:R-:W-:-:S03]  /*2f80*/  LEA.HI.X.SX32 R46, R46, R2, 0x1, P6 ;  /* 0x000000022e2e7211 */ /* 0x000fc600030f0eff */
[----:B------:R-:W-:Y:S04]  /*2f90*/  STL [R1+0x444], R40 ;  /* 0x0004442801007387 */ /* 0x000fe80000100800 */
[----:B------:R-:W-:Y:S04]  /*2fa0*/  STL [R1+0x440], R41 ;  /* 0x0004402901007387 */ /* 0x000fe80000100800 */
[----:B------:R-:W-:Y:S04]  /*2fb0*/  STL [R1+0x44c], R42 ;  /* 0x00044c2a01007387 */ /* 0x000fe80000100800 */
[----:B------:R-:W-:Y:S04]  /*2fc0*/  STL [R1+0x448], R43 ;  /* 0x0004482b01007387 */ /* 0x000fe80000100800 */
[----:B------:R-:W-:Y:S04]  /*2fd0*/  STL [R1+0x450], R44 ;  /* 0x0004502c01007387 */ /* 0x000fe80000100800 */
[----:B------:R-:W-:Y:S04]  /*2fe0*/  STL [R1+0x454], R170 ;  /* 0x000454aa01007387 */ /* 0x000fe80000100800 */
[----:B------:R0:W2:Y:S01]  /*2ff0*/  @P4 LDG.E.U8 R238, desc[UR26][R50.64] ;  /* 0x0000001a32ee4981 */ /* 0x0000a2000c1e1100 */
[----:B------:R-:W-:-:S02]  /*3000*/  LOP3.LUT P4, RZ, R47, 0x1, RZ, 0xc0, !PT ;  /* 0x000000012fff7812 */ /* 0x000fc4000788c0ff */
[C---:B------:R-:W-:Y:S01]  /*3010*/  IADD3 R47, P6, PT, R48.reuse, R83, RZ ;  /* 0x00000053302f7210 */ /* 0x040fe20007fde0ff */
[----:B------:R-:W-:Y:S04]  /*3020*/  STL [R1+0x458], R185 ;  /* 0x000458b901007387 */ /* 0x000fe80000100800 */
[----:B------:R-:W-:Y:S01]  /*3030*/  STL [R1+0x45c], R186 ;  /* 0x00045cba01007387 */ /* 0x000fe20000100800 */
[----:B0-----:R-:W-:Y:S02]  /*3040*/  @!P3 IMAD.MOV.U32 R50, RZ, RZ, R45 ;  /* 0x000000ffff32b224 */ /* 0x001fe400078e002d */
[----:B------:R-:W-:Y:S01]  /*3050*/  @!P3 IMAD.MOV.U32 R51, RZ, RZ, R46 ;  /* 0x000000ffff33b224 */ /* 0x000fe200078e002e */
[----:B------:R0:W-:Y:S01]  /*3060*/  STL [R1+0x334], R49 ;  /* 0x0003343101007387 */ /* 0x0001e20000100800 */
[----:B------:R-:W-:-:S03]  /*3070*/  LEA.HI.X.SX32 R48, R48, R2, 0x1, P6 ;  /* 0x0000000230307211 */ /* 0x000fc600030f0eff */
[----:B------:R1:W2:Y:S01]  /*3080*/  @!P3 LDG.E.U8 R240, desc[UR26][R50.64] ;  /* 0x0000001a32f0b981 */ /* 0x0002a2000c1e1100 */
[----:B0-----:R-:W-:Y:S01]  /*3090*/  SHF.R.U32.HI R49, RZ, 0x3, R74 ;  /* 0x00000003ff317819 */ /* 0x001fe2000001164a */
[----:B------:R-:W-:-:S03]  /*30a0*/  @!P5 IMAD.MOV.U32 R52, RZ, RZ, R47 ;  /* 0x000000ffff34d224 */ /* 0x000fc600078e002f */
[----:B------:R-:W-:Y:S02]  /*30b0*/  LOP3.LUT P3, RZ, R49, 0x1, RZ, 0xc0, !PT ;  /* 0x0000000131ff7812 */ /* 0x000fe4000786c0ff */
[----:B------:R-:W-:Y:S01]  /*30c0*/  IADD3 R49, P6, PT, R54, R83, RZ ;  /* 0x0000005336317210 */ /* 0x000fe20007fde0ff */
[----:B------:R-:W-:-:S03]  /*30d0*/  @!P5 IMAD.MOV.U32 R53, RZ, RZ, R48 ;  /* 0x000000ffff35d224 */ /* 0x000fc600078e0030 */
[----:B-1----:R-:W-:Y:S02]  /*30e0*/  LEA.HI.X.SX32 R50, R54, R2, 0x1, P6 ;  /* 0x0000000236327211 */ /* 0x002fe400030f0eff */
[----:B------:R0:W2:Y:S01]  /*30f0*/  @!P5 LDG.E.U8 R239, desc[UR26][R52.64] ;  /* 0x0000001a34efd981 */ /* 0x0000a2000c1e1100 */
[----:B------:R-:W-:Y:S01]  /*3100*/  LOP3.LUT P5, RZ, R55, 0x1, RZ, 0xc0, !PT ;  /* 0x0000000137ff7812 */ /* 0x000fe200078ac0ff */
[----:B------:R-:W-:Y:S01]  /*3110*/  @P4 IMAD.MOV.U32 R54, RZ, RZ, R49 ;  /* 0x000000ffff364224 */ /* 0x000fe200078e0031 */
[----:B------:R-:W-:Y:S01]  /*3120*/  IADD3 R51, P6, PT, R56, R83, RZ ;  /* 0x0000005338337210 */ /* 0x000fe20007fde0ff */
[----:B------:R-:W-:Y:S02]  /*3130*/  @P4 IMAD.MOV.U32 R55, RZ, RZ, R50 ;  /* 0x000000ffff374224 */ /* 0x000fe400078e0032 */
[----:B------:R-:W-:-:S03]  /*3140*/  IMAD R171, R112, 0x2c, RZ ;  /* 0x0000002c70ab7824 */ /* 0x000fc600078e02ff */
[----:B------:R1:W2:Y:S01]  /*3150*/  @P4 LDG.E.U8 R246, desc[UR26][R54.64] ;  /* 0x0000001a36f64981 */ /* 0x0002a2000c1e1100 */
[-C--:B0-----:R-:W-:Y:S02]  /*3160*/  LEA.HI.X.SX32 R52, R56, R2.reuse, 0x1, P6 ;  /* 0x0000000238347211 */ /* 0x081fe400030f0eff */
[----:B------:R-:W-:Y:S02]  /*3170*/  IADD3 R53, P6, PT, R115, R83, RZ ;  /* 0x0000005373357210 */ /* 0x000fe40007fde0ff */
[----:B------:R-:W-:Y:S02]  /*3180*/  LOP3.LUT P4, RZ, R57, 0x1, RZ, 0xc0, !PT ;  /* 0x0000000139ff7812 */ /* 0x000fe4000788c0ff */
[----:B------:R-:W-:Y:S01]  /*3190*/  LEA.HI.X.SX32 R115, R115, R2, 0x1, P6 ;  /* 0x0000000273737211 */ /* 0x000fe200030f0eff */
[----:B-1----:R-:W-:Y:S02]  /*31a0*/  @P3 IMAD.MOV.U32 R54, RZ, RZ, R51 ;  /* 0x000000ffff363224 */ /* 0x002fe400078e0033 */
[----:B------:R-:W-:Y:S01]  /*31b0*/  @P3 IMAD.MOV.U32 R55, RZ, RZ, R52 ;  /* 0x000000ffff373224 */ /* 0x000fe200078e0034 */
[----:B------:R-:W-:-:S02]  /*31c0*/  SHF.R.U64 R56, R80, 0xb, RZ ;  /* 0x0000000b50387819 */ /* 0x000fc400000012ff */
[C---:B------:R-:W-:Y:S01]  /*31d0*/  IADD3 R172, P6, PT, R171.reuse, R83, RZ ;  /* 0x00000053abac7210 */ /* 0x040fe20007fde0ff */
[----:B------:R-:W-:Y:S01]  /*31e0*/  IMAD R187, R112, 0x34, RZ ;  /* 0x0000003470bb7824 */ /* 0x000fe200078e02ff */
[----:B------:R0:W2:Y:S01]  /*31f0*/  @P3 LDG.E.U8 R241, desc[UR26][R54.64] ;  /* 0x0000001a36f13981 */ /* 0x0000a2000c1e1100 */
[----:B------:R-:W-:Y:S01]  /*3200*/  LOP3.LUT P3, RZ, R56, 0x1, RZ, 0xc0, !PT ;  /* 0x0000000138ff7812 */ /* 0x000fe2000786c0ff */
[----:B------:R-:W-:Y:S01]  /*3210*/  @P5 IMAD.MOV.U32 R114, RZ, RZ, R53 ;  /* 0x000000ffff725224 */ /* 0x000fe200078e0035 */
[----:B------:R-:W-:Y:S01]  /*3220*/  LEA.HI.X.SX32 R171, R171, R2, 0x1, P6 ;  /* 0x00000002abab7211 */ /* 0x000fe200030f0eff */
[----:B------:R-:W-:Y:S01]  /*3230*/  STL [R1+0x460], R201 ;  /* 0x000460c901007387 */ /* 0x000fe20000100800 */
[----:B------:R-:W-:-:S03]  /*3240*/  VIADD R56, R94, 0xfffffffa ;  /* 0xfffffffa5e387836 */ /* 0x000fc60000000000 */
[----:B------:R-:W-:Y:S01]  /*3250*/  STL [R1+0x468], R45 ;  /* 0x0004682d01007387 */ /* 0x000fe20000100800 */
[----:B------:R-:W-:-:S03]  /*3260*/  IADD3 R188, P6, PT, R187, R83, RZ ;  /* 0x00000053bbbc7210 */ /* 0x000fc60007fde0ff */
[----:B------:R-:W-:Y:S01]  /*3270*/  STL [R1+0x464], R46 ;  /* 0x0004642e01007387 */ /* 0x000fe20000100800 */
[----:B0-----:R-:W-:-:S03]  /*3280*/  @P4 IMAD.MOV.U32 R54, RZ, RZ, R172 ;  /* 0x000000ffff364224 */ /* 0x001fc600078e00ac */
[----:B------:R-:W-:Y:S01]  /*3290*/  STL [R1+0x470], R47 ;  /* 0x0004702f01007387 */ /* 0x000fe20000100800 */
[----:B------:R-:W-:-:S03]  /*32a0*/  @P4 IMAD.MOV.U32 R55, RZ, RZ, R171 ;  /* 0x000000ffff374224 */ /* 0x000fc600078e00ab */
[----:B------:R-:W-:Y:S01]  /*32b0*/  STL [R1+0x46c], R48 ;  /* 0x00046c3001007387 */ /* 0x000fe20000100800 */
[----:B------:R-:W-:-:S03]  /*32c0*/  LEA.HI.X.SX32 R187, R187, R2, 0x1, P6 ;  /* 0x00000002bbbb7211 */ /* 0x000fc600030f0eff */
[----:B------:R-:W-:Y:S04]  /*32d0*/  STL [R1+0x478], R49 ;  /* 0x0004783101007387 */ /* 0x000fe80000100800 */
[----:B------:R-:W2:Y:S01]  /*32e0*/  @P5 LDG.E.U8 R247, desc[UR26][R114.64] ;  /* 0x0000001a72f75981 */ /* 0x000ea2000c1e1100 */
[----:B------:R-:W-:Y:S02]  /*32f0*/  ISETP.GE.U32.AND P5, PT, R56, 0x7fffffbb, PT ;  /* 0x7fffffbb3800780c */ /* 0x000fe40003fa6070 */
[----:B------:R-:W-:Y:S01]  /*3300*/  SHF.R.U64 R56, R80, 0x3, RZ ;  /* 0x0000000350387819 */ /* 0x000fe200000012ff */
[----:B------:R-:W-:Y:S01]  /*3310*/  STL [R1+0x474], R50 ;  /* 0x0004743201007387 */ /* 0x000fe20000100800 */
[----:B------:R-:W-:-:S03]  /*3320*/  IMAD R57, R112, 0x3c, RZ ;  /* 0x0000003c70397824 */ /* 0x000fc600078e02ff */
[----:B------:R-:W-:Y:S04]  /*3330*/  STL [R1+0x480], R51 ;  /* 0x0004803301007387 */ /* 0x000fe80000100800 */
[----:B------:R-:W-:Y:S04]  /*3340*/  STL [R1+0x47c], R52 ;  /* 0x00047c3401007387 */ /* 0x000fe80000100800 */
[----:B------:R-:W-:Y:S04]  /*3350*/  STL [R1+0x484], R53 ;  /* 0x0004843501007387 */ /* 0x000fe80000100800 */
[----:B------:R-:W-:Y:S04]  /*3360*/  STL [R1+0x488], R115 ;  /* 0x0004887301007387 */ /* 0x000fe80000100800 */
[----:B------:R0:W2:Y:S01]  /*3370*/  @P4 LDG.E.U8 R248, desc[UR26][R54.64] ;  /* 0x0000001a36f84981 */ /* 0x0000a2000c1e1100 */
[----:B------:R-:W-:-:S03]  /*3380*/  LOP3.LUT P4, RZ, R56, 0x1, RZ, 0xc0, !PT ;  /* 0x0000000138ff7812 */ /* 0x000fc6000788c0ff */
[----:B------:R1:W-:Y:S01]  /*3390*/  STL [R1+0x48c], R171 ;  /* 0x00048cab01007387 */ /* 0x0003e20000100800 */
[----:B------:R-:W-:Y:S01]  /*33a0*/  IMAD R56, R112, 0x5, RZ ;  /* 0x0000000570387824 */ /* 0x000fe200078e02ff */
[C---:B------:R-:W-:Y:S01]  /*33b0*/  IADD3 R60, P6, PT, R57.reuse, R83, RZ ;  /* 0x00000053393c7210 */ /* 0x040fe20007fde0ff */
[----:B0-----:R-:W-:Y:S02]  /*33c0*/  @P3 IMAD.MOV.U32 R54, RZ, RZ, R188 ;  /* 0x000000ffff363224 */ /* 0x001fe400078e00bc */
[----:B------:R-:W-:Y:S01]  /*33d0*/  @P3 IMAD.MOV.U32 R55, RZ, RZ, R187 ;  /* 0x000000ffff373224 */ /* 0x000fe200078e00bb */
[----:B-1----:R-:W-:Y:S02]  /*33e0*/  PRMT R171, RZ, 0x7610, R171 ;  /* 0x00007610ffab7816 */ /* 0x002fe400000000ab */
[----:B------:R-:W-:-:S04]  /*33f0*/  LEA.HI.X.SX32 R61, R57, R2, 0x1, P6 ;  /* 0x00000002393d7211 */ /* 0x000fc800030f0eff */
[----:B------:R0:W2:Y:S01]  /*3400*/  @P3 LDG.E.U8 R171, desc[UR26][R54.64] ;  /* 0x0000001a36ab3981 */ /* 0x0000a2000c1e1100 */
[----:B------:R-:W-:Y:S01]  /*3410*/  PRMT R115, RZ, 0x7610, R115 ;  /* 0x00007610ff737816 */ /* 0x000fe20000000073 */
[----:B------:R-:W-:Y:S01]  /*3420*/  @P4 IMAD.MOV.U32 R57, RZ, RZ, R61 ;  /* 0x000000ffff394224 */ /* 0x000fe200078e003d */
[----:B------:R-:W-:Y:S01]  /*3430*/  ISETP.GE.U32.AND P3, PT, R58, 0x7fffffb3, PT ;  /* 0x7fffffb33a00780c */ /* 0x000fe20003f66070 */
[----:B------:R-:W-:Y:S01]  /*3440*/  IMAD R58, R112, 0xd, RZ ;  /* 0x0000000d703a7824 */ /* 0x000fe200078e02ff */
[----:B0-----:R-:W-:-:S04]  /*3450*/  IADD3 R54, P6, PT, R56, R83, RZ ;  /* 0x0000005338367210 */ /* 0x001fc80007fde0ff */
[----:B------:R-:W-:Y:S01]  /*3460*/  LEA.HI.X.SX32 R55, R56, R2, 0x1, P6 ;  /* 0x0000000238377211 */ /* 0x000fe200030f0eff */
[----:B------:R-:W-:Y:S01]  /*3470*/  @P4 IMAD.MOV.U32 R56, RZ, RZ, R60 ;  /* 0x000000ffff384224 */ /* 0x000fe200078e003c */
[----:B------:R-:W-:Y:S01]  /*3480*/  PRMT R53, RZ, 0x7610, R53 ;  /* 0x00007610ff357816 */ /* 0x000fe20000000035 */
[----:B------:R0:W-:Y:S04]  /*3490*/  STL [R1+0x33c], R60 ;  /* 0x00033c3c01007387 */ /* 0x0001e80000100800 */
[----:B------:R1:W2:Y:S01]  /*34a0*/  @P4 LDG.E.U8 R115, desc[UR26][R56.64] ;  /* 0x0000001a38734981 */ /* 0x0002a2000c1e1100 */
[----:B------:R-:W-:Y:S01]  /*34b0*/  LOP3.LUT P4, RZ, R59, 0x1, RZ, 0xc0, !PT ;  /* 0x000000013bff7812 */ /* 0x000fe2000788c0ff */
[----:B------:R-:W-:Y:S01]  /*34c0*/  IMAD R59, R112, 0x15, RZ ;  /* 0x00000015703b7824 */ /* 0x000fe200078e02ff */
[----:B------:R-:W-:Y:S01]  /*34d0*/  PRMT R51, RZ, 0x7610, R51 ;  /* 0x00007610ff337816 */ /* 0x000fe20000000033 */
[----:B------:R-:W2:Y:S01]  /*34e0*/  @!P5 LDG.E.U8 R53, desc[UR26][R54.64] ;  /* 0x0000001a3635d981 */ /* 0x000ea2000c1e1100 */
[----:B0-----:R-:W-:-:S02]  /*34f0*/  SHF.R.U32.HI R60, RZ, 0x2, R74 ;  /* 0x00000002ff3c7819 */ /* 0x001fc4000001164a */
[-C--:B-1----:R-:W-:Y:S01]  /*3500*/  IADD3 R56, P6, PT, R58, R83.reuse, RZ ;  /* 0x000000533a387210 */ /* 0x082fe20007fde0ff */
[----:B------:R0:W-:Y:S01]  /*3510*/  STL [R1+0x338], R61 ;  /* 0x0003383d01007387 */ /* 0x0001e20000100800 */
[----:B------:R-:W-:Y:S02]  /*3520*/  LOP3.LUT P5, RZ, R60, 0x1, RZ, 0xc0, !PT ;  /* 0x000000013cff7812 */ /* 0x000fe400078ac0ff */
[----:B------:R-:W-:Y:S02]  /*3530*/  LEA.HI.X.SX32 R57, R58, R2, 0x1, P6 ;  /* 0x000000023a397211 */ /* 0x000fe400030f0eff */
[----:B------:R-:W-:Y:S02]  /*3540*/  SHF.R.U64 R60, R80, 0x1a, RZ ;  /* 0x0000001a503c7819 */ /* 0x000fe400000012ff */
[----:B------:R-:W-:Y:S01]  /*3550*/  IADD3 R58, P6, PT, R59, R83, RZ ;  /* 0x000000533b3a7210 */ /* 0x000fe20007fde0ff */
[----:B------:R-:W2:Y:S01]  /*3560*/  @!P3 LDG.E.U8 R51, desc[UR26][R56.64] ;  /* 0x0000001a3833b981 */ /* 0x000ea2000c1e1100 */
[----:B0-----:R-:W-:Y:S01]  /*3570*/  IMAD R61, R112, 0x1d, RZ ;  /* 0x0000001d703d7824 */ /* 0x001fe200078e02ff */
[----:B------:R-:W-:-:S02]  /*3580*/  LOP3.LUT P3, RZ, R60, 0x1, RZ, 0xc0, !PT ;  /* 0x000000013cff7812 */ /* 0x000fc4000786c0ff */
[-C--:B------:R-:W-:Y:S02]  /*3590*/  LEA.HI.X.SX32 R59, R59, R2.reuse, 0x1, P6 ;  /* 0x000000023b3b7211 */ /* 0x080fe400030f0eff */
[----:B------:R-:W-:Y:S02]  /*35a0*/  PRMT R52, RZ, 0x7610, R52 ;  /* 0x00007610ff347816 */ /* 0x000fe40000000034 */
[CC--:B------:R-:W-:Y:S02]  /*35b0*/  IADD3 R60, P6, PT, R61.reuse, R83.reuse, RZ ;  /* 0x000000533d3c7210 */ /* 0x0c0fe40007fde0ff */
[----:B------:R-:W-:Y:S02]  /*35c0*/  PRMT R49, RZ, 0x7610, R49 ;  /* 0x00007610ff317816 */ /* 0x000fe40000000031 */
[----:B------:R-:W-:Y:S01]  /*35d0*/  LEA.HI.X.SX32 R61, R61, R2, 0x1, P6 ;  /* 0x000000023d3d7211 */ /* 0x000fe200030f0eff */
[----:B------:R-:W2:Y:S01]  /*35e0*/  @P4 LDG.E.U8 R52, desc[UR26][R58.64] ;  /* 0x0000001a3a344981 */ /* 0x000ea2000c1e1100 */
[----:B------:R-:W-:-:S02]  /*35f0*/  IADD3 R93, P6, PT, R71, R83, RZ ;  /* 0x00000053475d7210 */ /* 0x000fc40007fde0ff */
[----:B------:R-:W-:Y:S01]  /*3600*/  LOP3.LUT P4, RZ, R62, 0x1, RZ, 0xc0, !PT ;  /* 0x000000013eff7812 */ /* 0x000fe2000788c0ff */
[----:B------:R-:W2:Y:S01]  /*3610*/  @P5 LDG.E.U8 R49, desc[UR26][R60.64] ;  /* 0x0000001a3c315981 */ /* 0x000ea2000c1e1100 */
[----:B------:R-:W-:Y:S02]  /*3620*/  SHF.R.U64 R62, R80, 0xa, RZ ;  /* 0x0000000a503e7819 */ /* 0x000fe400000012ff */
[-C--:B------:R-:W-:Y:S02]  /*3630*/  LEA.HI.X.SX32 R71, R71, R2.reuse, 0x1, P6 ;  /* 0x0000000247477211 */ /* 0x080fe400030f0eff */
[C---:B------:R-:W-:Y:S02]  /*3640*/  IADD3 R174, P6, PT, R173.reuse, R83, RZ ;  /* 0x00000053adae7210 */ /* 0x040fe40007fde0ff */
[----:B------:R-:W-:Y:S01]  /*3650*/  PRMT R50, RZ, 0x7610, R50 ;  /* 0x00007610ff327816 */ /* 0x000fe20000000032 */
[----:B------:R-:W-:Y:S01]  /*3660*/  @P3 IMAD.MOV.U32 R63, RZ, RZ, R71 ;  /* 0x000000ffff3f3224 */ /* 0x000fe200078e0047 */
[----:B------:R-:W-:Y:S01]  /*3670*/  LOP3.LUT P5, RZ, R62, 0x1, RZ, 0xc0, !PT ;  /* 0x000000013eff7812 */ /* 0x000fe200078ac0ff */
[----:B------:R-:W-:Y:S01]  /*3680*/  @P3 IMAD.MOV.U32 R62, RZ, RZ, R93 ;  /* 0x000000ffff3e3224 */ /* 0x000fe200078e005d */
[----:B------:R-:W-:-:S02]  /*3690*/  LEA.HI.X.SX32 R173, R173, R2, 0x1, P6 ;  /* 0x00000002adad7211 */ /* 0x000fc400030f0eff */
[----:B------:R-:W-:Y:S02]  /*36a0*/  PRMT R47, RZ, 0x7610, R47 ;  /* 0x00007610ff2f7816 */ /* 0x000fe4000000002f */
[----:B------:R0:W2:Y:S01]  /*36b0*/  @P3 LDG.E.U8 R50, desc[UR26][R62.64] ;  /* 0x0000001a3e323981 */ /* 0x0000a2000c1e1100 */
[----:B------:R-:W-:Y:S02]  /*36c0*/  ISETP.GE.U32.AND P3, PT, R64, 0x7fffffba, PT ;  /* 0x7fffffba4000780c */ /* 0x000fe40003f66070 */
[----:B------:R-:W-:Y:S02]  /*36d0*/  SHF.R.U64 R64, R80, 0x2, RZ ;  /* 0x0000000250407819 */ /* 0x000fe400000012ff */
[C---:B------:R-:W-:Y:S01]  /*36e0*/  IADD3 R190, P6, PT, R189.reuse, R83, RZ ;  /* 0x00000053bdbe7210 */ /* 0x040fe20007fde0ff */
[----:B0-----:R-:W-:Y:S02]  /*36f0*/  @P4 IMAD.MOV.U32 R62, RZ, RZ, R174 ;  /* 0x000000ffff3e4224 */ /* 0x001fe400078e00ae */
[----:B------:R-:W-:Y:S01]  /*3700*/  @P4 IMAD.MOV.U32 R63, RZ, RZ, R173 ;  /* 0x000000ffff3f4224 */ /* 0x000fe200078e00ad */
[----:B------:R-:W-:-:S04]  /*3710*/  LEA.HI.X.SX32 R189, R189, R2, 0x1, P6 ;  /* 0x00000002bdbd7211 */ /* 0x000fc800030f0eff */
[----:B------:R0:W2:Y:S01]  /*3720*/  @P4 LDG.E.U8 R47, desc[UR26][R62.64] ;  /* 0x0000001a3e2f4981 */ /* 0x0000a2000c1e1100 */
[----:B------:R-:W-:Y:S02]  /*3730*/  LOP3.LUT P4, RZ, R64, 0x1, RZ, 0xc0, !PT ;  /* 0x0000000140ff7812 */ /* 0x000fe4000788c0ff */
[----:B------:R-:W-:Y:S01]  /*3740*/  PRMT R48, RZ, 0x7610, R48 ;  /* 0x00007610ff307816 */ /* 0x000fe20000000030 */
[----:B------:R-:W-:Y:S01]  /*3750*/  IMAD R64, R112, 0x6, RZ ;  /* 0x0000000670407824 */ /* 0x000fe200078e02ff */
[C---:B------:R-:W-:Y:S01]  /*3760*/  IADD3 R67, P6, PT, R65.reuse, R83, RZ ;  /* 0x0000005341437210 */ /* 0x040fe20007fde0ff */
[----:B0-----:R-:W-:Y:S02]  /*3770*/  @P5 IMAD.MOV.U32 R62, RZ, RZ, R190 ;  /* 0x000000ffff3e5224 */ /* 0x001fe400078e00be */
[----:B------:R-:W-:Y:S01]  /*3780*/  @P5 IMAD.MOV.U32 R63, RZ, RZ, R189 ;  /* 0x000000ffff3f5224 */ /* 0x000fe200078e00bd */
[----:B------:R-:W-:Y:S01]  /*3790*/  LEA.HI.X.SX32 R69, R65, R2, 0x1, P6 ;  /* 0x0000000241457211 */ /* 0x000fe200030f0eff */
[----:B------:R0:W-:Y:S01]  /*37a0*/  STL [R1+0x344], R67 ;  /* 0x0003444301007387 */ /* 0x0001e20000100800 */
[----:B------:R-:W-:-:S03]  /*37b0*/  PRMT R45, RZ, 0x7610, R45 ;  /* 0x00007610ff2d7816 */ /* 0x000fc6000000002d */
[----:B------:R1:W2:Y:S01]  /*37c0*/  @P5 LDG.E.U8 R48, desc[UR26][R62.64] ;  /* 0x0000001a3e305981 */ /* 0x0002a2000c1e1100 */
[----:B------:R-:W-:Y:S01]  /*37d0*/  ISETP.GE.U32.AND P5, PT, R66, 0x7fffffb2, PT ;  /* 0x7fffffb24200780c */ /* 0x000fe20003fa6070 */
[----:B------:R-:W-:Y:S01]  /*37e0*/  @P4 IMAD.MOV.U32 R66, RZ, RZ, R67 ;  /* 0x000000ffff424224 */ /* 0x000fe200078e0043 */
[----:B------:R-:W-:Y:S01]  /*37f0*/  SHF.R.U32.HI R65, RZ, 0x9, R74 ;  /* 0x00000009ff417819 */ /* 0x000fe2000001164a */
[----:B0-----:R-:W-:Y:S01]  /*3800*/  @P4 IMAD.MOV.U32 R67, RZ, RZ, R69 ;  /* 0x000000ffff434224 */ /* 0x001fe200078e0045 */
[----:B-1----:R-:W-:-:S04]  /*3810*/  IADD3 R63, P6, PT, R64, R83, RZ ;  /* 0x00000053403f7210 */ /* 0x002fc80007fde0ff */
[----:B------:R0:W2:Y:S01]  /*3820*/  @P4 LDG.E.U8 R45, desc[UR26][R66.64] ;  /* 0x0000001a422d4981 */ /* 0x0000a2000c1e1100 */
[----:B------:R-:W-:Y:S02]  /*3830*/  LEA.HI.X.SX32 R64, R64, R2, 0x1, P6 ;  /* 0x0000000240407211 */ /* 0x000fe400030f0eff */
[----:B------:R-:W-:Y:S02]  /*3840*/  PRMT R46, RZ, 0x7610, R46 ;  /* 0x00007610ff2e7816 */ /* 0x000fe4000000002e */
[----:B------:R-:W-:Y:S01]  /*3850*/  LOP3.LUT P4, RZ, R65, 0x1, RZ, 0xc0, !PT ;  /* 0x0000000141ff7812 */ /* 0x000fe2000788c0ff */
[----:B0-----:R-:W-:Y:S02]  /*3860*/  @!P3 IMAD.MOV.U32 R66, RZ, RZ, R63 ;  /* 0x000000ffff42b224 */ /* 0x001fe400078e003f */
[----:B------:R-:W-:Y:S01]  /*3870*/  @!P3 IMAD.MOV.U32 R67, RZ, RZ, R64 ;  /* 0x000000ffff43b224 */ /* 0x000fe200078e0040 */
[----:B------:R-:W-:Y:S01]  /*3880*/  IADD3 R65, P6, PT, R68, R83, RZ ;  /* 0x0000005344417210 */ /* 0x000fe20007fde0ff */
[----:B------:R0:W-:Y:S04]  /*3890*/  STL [R1+0x340], R69 ;  /* 0x0003404501007387 */ /* 0x0001e80000100800 */
[----:B------:R1:W2:Y:S01]  /*38a0*/  @!P3 LDG.E.U8 R46, desc[UR26][R66.64] ;  /* 0x0000001a422eb981 */ /* 0x0002a2000c1e1100 */
[----:B------:R-:W-:-:S02]  /*38b0*/  PRMT R201, RZ, 0x7610, R201 ;  /* 0x00007610ffc97816 */ /* 0x000fc400000000c9 */
[----:B0-----:R-:W-:Y:S02]  /*38c0*/  SHF.R.U32.HI R69, RZ, 0x1, R74 ;  /* 0x00000001ff457819 */ /* 0x001fe4000001164a */
[----:B-1----:R-:W-:Y:S01]  /*38d0*/  LEA.HI.X.SX32 R66, R68, R2, 0x1, P6 ;  /* 0x0000000244427211 */ /* 0x002fe200030f0eff */
[----:B------:R-:W-:Y:S01]  /*38e0*/  @!P5 IMAD.MOV.U32 R68, RZ, RZ, R65 ;  /* 0x000000ffff44d224 */ /* 0x000fe200078e0041 */
[----:B------:R-:W-:Y:S01]  /*38f0*/  LOP3.LUT P3, RZ, R69, 0x1, RZ, 0xc0, !PT ;  /* 0x0000000145ff7812 */ /* 0x000fe2000786c0ff */
[----:B------:R-:W-:Y:S02]  /*3900*/  IMAD R62, R112, 0x16, RZ ;  /* 0x00000016703e7824 */ /* 0x000fe400078e02ff */
[----:B------:R-:W-:-:S03]  /*3910*/  @!P5 IMAD.MOV.U32 R69, RZ, RZ, R66 ;  /* 0x000000ffff45d224 */ /* 0x000fc600078e0042 */
[-C--:B------:R-:W-:Y:S02]  /*3920*/  IADD3 R67, P6, PT, R62, R83.reuse, RZ ;  /* 0x000000533e437210 */ /* 0x080fe40007fde0ff */
[----:B------:R0:W2:Y:S01]  /*3930*/  @!P5 LDG.E.U8 R201, desc[UR26][R68.64] ;  /* 0x0000001a44c9d981 */ /* 0x0000a2000c1e1100 */
[----:B------:R-:W-:Y:S01]  /*3940*/  LOP3.LUT P5, RZ, R70, 0x1, RZ, 0xc0, !PT ;  /* 0x0000000146ff7812 */ /* 0x000fe200078ac0ff */
[----:B------:R-:W-:Y:S01]  /*3950*/  IMAD R70, R112, 0x1e, RZ ;  /* 0x0000001e70467824 */ /* 0x000fe200078e02ff */
[----:B------:R-:W-:Y:S02]  /*3960*/  PRMT R186, RZ, 0x7610, R186 ;  /* 0x00007610ffba7816 */ /* 0x000fe400000000ba */
[----:B0-----:R-:W-:Y:S02]  /*3970*/  LEA.HI.X.SX32 R68, R62, R2, 0x1, P6 ;  /* 0x000000023e447211 */ /* 0x001fe400030f0eff */
[----:B------:R-:W-:Y:S01]  /*3980*/  IADD3 R69, P6, PT, R70, R83, RZ ;  /* 0x0000005346457210 */ /* 0x000fe20007fde0ff */
[----:B------:R-:W-:-:S02]  /*3990*/  VIADD R62, R72, 0xfe ;  /* 0x000000fe483e7836 */ /* 0x000fc40000000000 */
[----:B------:R-:W-:Y:S01]  /*39a0*/  @P4 IMAD.MOV.U32 R72, RZ, RZ, R67 ;  /* 0x000000ffff484224 */ /* 0x000fe200078e0043 */
[----:B------:R-:W-:Y:S01]  /*39b0*/  LEA.HI.X.SX32 R70, R70, R2, 0x1, P6 ;  /* 0x0000000246467211 */ /* 0x000fe200030f0eff */
[----:B------:R-:W-:Y:S01]  /*39c0*/  @P4 IMAD.MOV.U32 R73, RZ, RZ, R68 ;  /* 0x000000ffff494224 */ /* 0x000fe200078e0044 */
[----:B------:R-:W-:Y:S02]  /*39d0*/  PRMT R185, RZ, 0x7610, R185 ;  /* 0x00007610ffb97816 */ /* 0x000fe400000000b9 */
[----:B------:R-:W-:Y:S02]  /*39e0*/  IABS R77, R62 ;  /* 0x0000003e004d7213 */ /* 0x000fe40000000000 */
[----:B------:R0:W2:Y:S01]  /*39f0*/  @P4 LDG.E.U8 R186, desc[UR26][R72.64] ;  /* 0x0000001a48ba4981 */ /* 0x0000a2000c1e1100 */
[----:B------:R-:W-:Y:S02]  /*3a00*/  ISETP.GE.AND P4, PT, R62, RZ, PT ;  /* 0x000000ff3e00720c */ /* 0x000fe40003f86270 */
[----:B------:R-:W-:-:S02]  /*3a10*/  SHF.R.U64 R62, R80, 0x11, RZ ;  /* 0x00000011503e7819 */ /* 0x000fc400000012ff */
[----:B------:R-:W-:Y:S01]  /*3a20*/  IABS R117, R92 ;  /* 0x0000005c00757213 */ /* 0x000fe20000000000 */
[----:B0-----:R-:W-:Y:S02]  /*3a30*/  @P3 IMAD.MOV.U32 R72, RZ, RZ, R69 ;  /* 0x000000ffff483224 */ /* 0x001fe400078e0045 */
[----:B------:R-:W-:Y:S01]  /*3a40*/  @P3 IMAD.MOV.U32 R73, RZ, RZ, R70 ;  /* 0x000000ffff493224 */ /* 0x000fe200078e0046 */
[----:B------:R-:W-:-:S04]  /*3a50*/  LOP3.LUT P6, RZ, R62, 0x1, RZ, 0xc0, !PT ;  /* 0x000000013eff7812 */ /* 0x000fc800078cc0ff */
[----:B------:R0:W2:Y:S01]  /*3a60*/  @P3 LDG.E.U8 R185, desc[UR26][R72.64] ;  /* 0x0000001a48b93981 */ /* 0x0000a2000c1e1100 */
[----:B------:R-:W-:Y:S01]  /*3a70*/  IADD3 R62, P3, PT, R98, R83, RZ ;  /* 0x00000053623e7210 */ /* 0x000fe20007f7e0ff */
[----:B------:R-:W-:-:S03]  /*3a80*/  IMAD.HI.U32 R75, R86, R117, RZ ;  /* 0x00000075564b7227 */ /* 0x000fc600078e00ff */
[-C--:B------:R-:W-:Y:S01]  /*3a90*/  LEA.HI.X.SX32 R98, R98, R2.reuse, 0x1, P3 ;  /* 0x0000000262627211 */ /* 0x080fe200018f0eff */
[----:B------:R-:W-:Y:S01]  /*3aa0*/  IMAD.MOV R75, RZ, RZ, -R75 ;  /* 0x000000ffff4b7224 */ /* 0x000fe200078e0a4b */
[C---:B------:R-:W-:Y:S02]  /*3ab0*/  IADD3 R176, P3, PT, R175.reuse, R83, RZ ;  /* 0x00000053afb07210 */ /* 0x040fe40007f7e0ff */
[----:B------:R-:W-:Y:S01]  /*3ac0*/  PRMT R170, RZ, 0x7610, R170 ;  /* 0x00007610ffaa7816 */ /* 0x000fe200000000aa */
[----:B0-----:R-:W-:Y:S01]  /*3ad0*/  @P5 IMAD.MOV.U32 R72, RZ, RZ, R62 ;  /* 0x000000ffff485224 */ /* 0x001fe200078e003e */
[----:B------:R-:W-:Y:S01]  /*3ae0*/  LEA.HI.X.SX32 R175, R175, R2, 0x1, P3 ;  /* 0x00000002afaf7211 */ /* 0x000fe200018f0eff */
[----:B------:R-:W-:Y:S02]  /*3af0*/  @P5 IMAD.MOV.U32 R73, RZ, RZ, R98 ;  /* 0x000000ffff495224 */ /* 0x000fe400078e0062 */
[----:B------:R-:W-:Y:S01]  /*3b00*/  IMAD R117, R88, R75, R117 ;  /* 0x0000004b58757224 */ /* 0x000fe200078e0275 */
[----:B------:R-:W-:-:S02]  /*3b10*/  SHF.R.U64 R75, R80, 0x9, RZ ;  /* 0x00000009504b7819 */ /* 0x000fc400000012ff */
[----:B------:R0:W2:Y:S01]  /*3b20*/  @P5 LDG.E.U8 R170, desc[UR26][R72.64] ;  /* 0x0000001a48aa5981 */ /* 0x0000a2000c1e1100 */
[----:B------:R-:W-:Y:S02]  /*3b30*/  PRMT R44, RZ, 0x7610, R44 ;  /* 0x00007610ff2c7816 */ /* 0x000fe4000000002c */
[----:B------:R-:W-:Y:S02]  /*3b40*/  LOP3.LUT P3, RZ, R75, 0x1, RZ, 0xc0, !PT ;  /* 0x000000014bff7812 */ /* 0x000fe4000786c0ff */
[----:B------:R-:W-:Y:S01]  /*3b50*/  SHF.R.U64 R75, R80, 0x1, RZ ;  /* 0x00000001504b7819 */ /* 0x000fe200000012ff */
[----:B0-----:R-:W-:Y:S02]  /*3b60*/  @P6 IMAD.MOV.U32 R72, RZ, RZ, R176 ;  /* 0x000000ffff486224 */ /* 0x001fe400078e00b0 */
[----:B------:R-:W-:Y:S01]  /*3b70*/  @P6 IMAD.MOV.U32 R73, RZ, RZ, R175 ;  /* 0x000000ffff496224 */ /* 0x000fe200078e00af */
[----:B------:R-:W-:Y:S01]  /*3b80*/  LOP3.LUT P5, RZ, R75, 0x1, RZ, 0xc0, !PT ;  /* 0x000000014bff7812 */ /* 0x000fe200078ac0ff */
[----:B------:R-:W-:-:S03]  /*3b90*/  IMAD.HI.U32 R76, R86, R77, RZ ;  /* 0x0000004d564c7227 */ /* 0x000fc600078e00ff */
[----:B------:R0:W2:Y:S01]  /*3ba0*/  @P6 LDG.E.U8 R44, desc[UR26][R72.64] ;  /* 0x0000001a482c6981 */ /* 0x0000a2000c1e1100 */
[CC--:B------:R-:W-:Y:S01]  /*3bb0*/  IADD3 R192, P6, PT, R191.reuse, R83.reuse, RZ ;  /* 0x00000053bfc07210 */ /* 0x0c0fe20007fde0ff */
[----:B------:R-:W-:Y:S02]  /*3bc0*/  IMAD R75, R112, 0x3e, RZ ;  /* 0x0000003e704b7824 */ /* 0x000fe400078e02ff */
[----:B------:R-:W-:Y:S01]  /*3bd0*/  IMAD.MOV R76, RZ, RZ, -R76 ;  /* 0x000000ffff4c7224 */ /* 0x000fe200078e0a4c */
[----:B------:R-:W-:Y:S02]  /*3be0*/  LEA.HI.X.SX32 R191, R191, R2, 0x1, P6 ;  /* 0x00000002bfbf7211 */ /* 0x000fe400030f0eff */
[C---:B------:R-:W-:Y:S01]  /*3bf0*/  IADD3 R78, P6, PT, R75.reuse, R83, RZ ;  /* 0x000000534b4e7210 */ /* 0x040fe20007fde0ff */
[----:B------:R-:W-:Y:S01]  /*3c00*/  IMAD R84, R88, R76, R77 ;  /* 0x0000004c58547224 */ /* 0x000fe200078e024d */
[----:B------:R-:W-:Y:S01]  /*3c10*/  PRMT R42, RZ, 0x7610, R42 ;  /* 0x00007610ff2a7816 */ /* 0x000fe2000000002a */
[----:B0-----:R-:W-:Y:S01]  /*3c20*/  @P3 IMAD.MOV.U32 R72, RZ, RZ, R192 ;  /* 0x000000ffff483224 */ /* 0x001fe200078e00c0 */
[----:B------:R-:W-:Y:S01]  /*3c30*/  LEA.HI.X.SX32 R90, R75, R2, 0x1, P6 ;  /* 0x000000024b5a7211 */ /* 0x000fe200030f0eff */
[----:B------:R-:W-:-:S02]  /*3c40*/  @P3 IMAD.MOV.U32 R73, RZ, RZ, R191 ;  /* 0x000000ffff493224 */ /* 0x000fc400078e00bf */
[----:B------:R-:W-:Y:S01]  /*3c50*/  VIADD R76, R94, 0xfffffff8 ;  /* 0xfffffff85e4c7836 */ /* 0x000fe20000000000 */
[----:B------:R-:W-:Y:S02]  /*3c60*/  IABS R79, R95 ;  /* 0x0000005f004f7213 */ /* 0x000fe40000000000 */
[----:B------:R0:W2:Y:S01]  /*3c70*/  @P3 LDG.E.U8 R42, desc[UR26][R72.64] ;  /* 0x0000001a482a3981 */ /* 0x0000a2000c1e1100 */
[----:B------:R-:W-:Y:S02]  /*3c80*/  PRMT R43, RZ, 0x7610, R43 ;  /* 0x00007610ff2b7816 */ /* 0x000fe4000000002b */
[----:B------:R-:W-:Y:S01]  /*3c90*/  ISETP.GE.U32.AND P3, PT, R76, 0x7fffffb9, PT ;  /* 0x7fffffb94c00780c */ /* 0x000fe20003f66070 */
[----:B------:R-:W-:Y:S02]  /*3ca0*/  IMAD R76, R112, 0x7, RZ ;  /* 0x00000007704c7824 */ /* 0x000fe400078e02ff */
[----:B------:R-:W-:-:S04]  /*3cb0*/  IMAD.HI.U32 R75, R86, R79, RZ ;  /* 0x0000004f564b7227 */ /* 0x000fc800078e00ff */
[----:B0-----:R-:W-:Y:S02]  /*3cc0*/  @P5 IMAD.MOV.U32 R72, RZ, RZ, R78 ;  /* 0x000000ffff485224 */ /* 0x001fe400078e004e */
[----:B------:R-:W-:Y:S02]  /*3cd0*/  @P5 IMAD.MOV.U32 R73, RZ, RZ, R90 ;  /* 0x000000ffff495224 */ /* 0x000fe400078e005a */
[----:B------:R-:W-:Y:S02]  /*3ce0*/  VIADD R77, R94, 0xfffffff0 ;  /* 0xfffffff05e4d7836 */ /* 0x000fe40000000000 */
[----:B------:R-:W-:Y:S01]  /*3cf0*/  IMAD.MOV R128, RZ, RZ, -R75 ;  /* 0x000000ffff807224 */ /* 0x000fe200078e0a4b */
[----:B------:R0:W2:Y:S01]  /*3d00*/  @P5 LDG.E.U8 R43, desc[UR26][R72.64] ;  /* 0x0000001a482b5981 */ /* 0x0000a2000c1e1100 */
[----:B------:R-:W-:Y:S01]  /*3d10*/  IMAD R75, R112, 0xf, RZ ;  /* 0x0000000f704b7824 */ /* 0x000fe200078e02ff */
[----:B------:R-:W-:Y:S02]  /*3d20*/  ISETP.GE.U32.AND P5, PT, R77, 0x7fffffb1, PT ;  /* 0x7fffffb14d00780c */ /* 0x000fe40003fa6070 */
[----:B------:R-:W-:-:S02]  /*3d30*/  PRMT R40, RZ, 0x7610, R40 ;  /* 0x00007610ff287816 */ /* 0x000fc40000000028 */
[----:B0-----:R-:W-:Y:S01]  /*3d40*/  IADD3 R72, P6, PT, R76, R83, RZ ;  /* 0x000000534c487210 */ /* 0x001fe20007fde0ff */
[----:B------:R-:W-:-:S03]  /*3d50*/  IMAD R77, R112, 0x17, RZ ;  /* 0x00000017704d7824 */ /* 0x000fc600078e02ff */
[----:B------:R-:W-:Y:S02]  /*3d60*/  LEA.HI.X.SX32 R73, R76, R2, 0x1, P6 ;  /* 0x000000024c497211 */ /* 0x000fe400030f0eff */
[----:B------:R-:W-:Y:S02]  /*3d70*/  SHF.R.U32.HI R76, RZ, 0x8, R74 ;  /* 0x00000008ff4c7819 */ /* 0x000fe4000001164a */
[CC--:B------:R-:W-:Y:S01]  /*3d80*/  IADD3 R74, P6, PT, R75.reuse, R83.reuse, RZ ;  /* 0x000000534b4a7210 */ /* 0x0c0fe20007fde0ff */
[----:B------:R-:W2:Y:S01]  /*3d90*/  @!P3 LDG.E.U8 R40, desc[UR26][R72.64] ;  /* 0x0000001a4828b981 */ /* 0x000ea2000c1e1100 */
[----:B------:R-:W-:Y:S01]  /*3da0*/  PRMT R41, RZ, 0x7610, R41 ;  /* 0x00007610ff297816 */ /* 0x000fe20000000029 */
[----:B------:R-:W-:Y:S01]  /*3db0*/  IMAD R128, R88, R128, R79 ;  /* 0x0000008058807224 */ /* 0x000fe200078e024f */
[----:B------:R-:W-:Y:S01]  /*3dc0*/  LOP3.LUT P3, RZ, R76, 0x1, RZ, 0xc0, !PT ;  /* 0x000000014cff7812 */ /* 0x000fe2000786c0ff */
[----:B------:R0:W-:Y:S01]  /*3dd0*/  STL [R1+0x34c], R78 ;  /* 0x00034c4e01007387 */ /* 0x0001e20000100800 */
[----:B------:R-:W-:Y:S01]  /*3de0*/  LEA.HI.X.SX32 R75, R75, R2, 0x1, P6 ;  /* 0x000000024b4b7211 */ /* 0x000fe200030f0eff */
[----:B------:R-:W-:Y:S01]  /*3df0*/  IMAD R79, R112, 0x1f, RZ ;  /* 0x0000001f704f7824 */ /* 0x000fe200078e02ff */
[----:B------:R-:W-:Y:S01]  /*3e00*/  IADD3 R76, P6, PT, R77, R83, RZ ;  /* 0x000000534d4c7210 */ /* 0x000fe20007fde0ff */
[----:B------:R1:W-:Y:S01]  /*3e10*/  STL [R1+0x348], R90 ;  /* 0x0003485a01007387 */ /* 0x0003e20000100800 */
[----:B------:R-:W-:-:S02]  /*3e20*/  PRMT R38, RZ, 0x7610, R38 ;  /* 0x00007610ff267816 */ /* 0x000fc40000000026 */
[----:B0-----:R-:W-:Y:S01]  /*3e30*/  SHF.R.U64 R78, R80, 0x18, RZ ;  /* 0x00000018504e7819 */ /* 0x001fe200000012ff */
[----:B------:R-:W2:Y:S01]  /*3e40*/  @!P5 LDG.E.U8 R41, desc[UR26][R74.64] ;  /* 0x0000001a4a29d981 */ /* 0x000ea2000c1e1100 */
[-C--:B------:R-:W-:Y:S02]  /*3e50*/  LEA.HI.X.SX32 R77, R77, R2.reuse, 0x1, P6 ;  /* 0x000000024d4d7211 */ /* 0x080fe400030f0eff */
[----:B------:R-:W-:Y:S01]  /*3e60*/  LOP3.LUT P5, RZ, R78, 0x1, RZ, 0xc0, !PT ;  /* 0x000000014eff7812 */ /* 0x000fe200078ac0ff */
[----:B-1----:R-:W-:Y:S01]  /*3e70*/  IMAD R90, R112, 0x27, RZ ;  /* 0x00000027705a7824 */ /* 0x002fe200078e02ff */
[C---:B------:R-:W-:Y:S01]  /*3e80*/  IADD3 R78, P6, PT, R79.reuse, R83, RZ ;  /* 0x000000534f4e7210 */ /* 0x040fe20007fde0ff */
[----:B------:R-:W2:Y:S01]  /*3e90*/  @P3 LDG.E.U8 R38, desc[UR26][R76.64] ;  /* 0x0000001a4c263981 */ /* 0x000ea2000c1e1100 */
[----:B------:R-:W-:Y:S02]  /*3ea0*/  SHF.R.U64 R91, R80, 0x10, RZ ;  /* 0x00000010505b7819 */ /* 0x000fe400000012ff */
[----:B------:R-:W-:-:S02]  /*3eb0*/  LEA.HI.X.SX32 R79, R79, R2, 0x1, P6 ;  /* 0x000000024f4f7211 */ /* 0x000fc400030f0eff */
[-C--:B------:R-:W-:Y:S02]  /*3ec0*/  IADD3 R106, P6, PT, R90, R83.reuse, RZ ;  /* 0x000000535a6a7210 */ /* 0x080fe40007fde0ff */
[----:B------:R-:W-:Y:S02]  /*3ed0*/  LOP3.LUT P3, RZ, R91, 0x1, RZ, 0xc0, !PT ;  /* 0x000000015bff7812 */ /* 0x000fe4000786c0ff */
[----:B------:R-:W-:Y:S02]  /*3ee0*/  SHF.R.U64 R91, R80, 0x8, RZ ;  /* 0x00000008505b7819 */ /* 0x000fe400000012ff */
[----:B------:R-:W-:Y:S02]  /*3ef0*/  LEA.HI.X.SX32 R80, R90, R2, 0x1, P6 ;  /* 0x000000025a507211 */ /* 0x000fe400030f0eff */
[----:B------:R-:W-:Y:S02]  /*3f00*/  IADD3 R178, P6, PT, R177, R83, RZ ;  /* 0x00000053b1b27210 */ /* 0x000fe40007fde0ff */
[----:B------:R-:W-:-:S02]  /*3f10*/  PRMT R39, RZ, 0x7610, R39 ;  /* 0x00007610ff277816 */ /* 0x000fc40000000027 */
[----:B------:R-:W-:Y:S02]  /*3f20*/  LEA.HI.X.SX32 R177, R177, R2, 0x1, P6 ;  /* 0x00000002b1b17211 */ /* 0x000fe400030f0eff */
[----:B------:R-:W-:Y:S02]  /*3f30*/  ISETP.GT.U32.AND P6, PT, R88, R89, PT ;  /* 0x000000595800720c */ /* 0x000fe40003fc4070 */
[----:B------:R-:W2:Y:S01]  /*3f40*/  @!P1 LDG.E.U8 R39, desc[UR26][R78.64] ;  /* 0x0000001a4e279981 */ /* 0x000ea2000c1e1100 */
[----:B------:R-:W-:Y:S01]  /*3f50*/  PRMT R36, RZ, 0x7610, R36 ;  /* 0x00007610ff247816 */ /* 0x000fe20000000024 */
[----:B------:R-:W-:Y:S01]  /*3f60*/  @P5 IMAD.MOV.U32 R90, RZ, RZ, R106 ;  /* 0x000000ffff5a5224 */ /* 0x000fe200078e006a */
[----:B------:R-:W-:Y:S01]  /*3f70*/  LOP3.LUT P1, RZ, R91, 0x1, RZ, 0xc0, !PT ;  /* 0x000000015bff7812 */ /* 0x000fe2000782c0ff */
[----:B------:R-:W-:Y:S01]  /*3f80*/  @P5 IMAD.MOV.U32 R91, RZ, RZ, R80 ;  /* 0x000000ffff5b5224 */ /* 0x000fe200078e0050 */
[----:B------:R-:W-:-:S04]  /*3f90*/  PRMT R37, RZ, 0x7610, R37 ;  /* 0x00007610ff257816 */ /* 0x000fc80000000025 */
[----:B------:R0:W2:Y:S01]  /*3fa0*/  @P5 LDG.E.U8 R36, desc[UR26][R90.64] ;  /* 0x0000001a5a245981 */ /* 0x0000a2000c1e1100 */
[----:B------:R-:W-:Y:S01]  /*3fb0*/  IADD3 R194, P5, PT, R193, R83, RZ ;  /* 0x00000053c1c27210 */ /* 0x000fe20007fbe0ff */
[----:B------:R-:W-:Y:S02]  /*3fc0*/  @!P6 IMAD.IADD R89, R89, 0x1, -R88 ;  /* 0x000000015959e824 */ /* 0x000fe400078e0a58 */
[----:B0-----:R-:W-:Y:S02]  /*3fd0*/  @P3 IMAD.MOV.U32 R90, RZ, RZ, R178 ;  /* 0x000000ffff5a3224 */ /* 0x001fe400078e00b2 */
[----:B------:R-:W-:Y:S01]  /*3fe0*/  @P3 IMAD.MOV.U32 R91, RZ, RZ, R177 ;  /* 0x000000ffff5b3224 */ /* 0x000fe200078e00b1 */
[----:B------:R-:W-:Y:S02]  /*3ff0*/  LEA.HI.X.SX32 R193, R193, R2, 0x1, P5 ;  /* 0x00000002c1c17211 */ /* 0x000fe400028f0eff */
[C---:B------:R-:W-:Y:S02]  /*4000*/  ISETP.GT.U32.AND P6, PT, R88.reuse, R89, PT ;  /* 0x000000595800720c */ /* 0x040fe40003fc4070 */
[----:B------:R0:W2:Y:S01]  /*4010*/  @P3 LDG.E.U8 R37, desc[UR26][R90.64] ;  /* 0x0000001a5a253981 */ /* 0x0000a2000c1e1100 */
[----:B------:R-:W-:-:S02]  /*4020*/  ISETP.GT.U32.AND P3, PT, R88, R84, PT ;  /* 0x000000545800720c */ /* 0x000fc40003f64070 */
[C---:B------:R-:W-:Y:S02]  /*4030*/  LOP3.LUT R100, R87.reuse, 0x8, RZ, 0xfc, !PT ;  /* 0x0000000857647812 */ /* 0x040fe400078efcff */
[----:B------:R-:W-:Y:S02]  /*4040*/  PRMT R34, RZ, 0x7610, R34 ;  /* 0x00007610ff227816 */ /* 0x000fe40000000022 */
[----:B------:R-:W-:Y:S01]  /*4050*/  IABS R101, R100 ;  /* 0x0000006400657213 */ /* 0x000fe20000000000 */
[----:B0-----:R-:W-:Y:S02]  /*4060*/  @P1 IMAD.MOV.U32 R90, RZ, RZ, R194 ;  /* 0x000000ffff5a1224 */ /* 0x001fe400078e00c2 */
[----:B------:R-:W-:Y:S01]  /*4070*/  @P1 IMAD.MOV.U32 R91, RZ, RZ, R193 ;  /* 0x000000ffff5b1224 */ /* 0x000fe200078e00c1 */
[----:B------:R-:W-:Y:S02]  /*4080*/  LOP3.LUT R96, R87, 0xa, RZ, 0xfc, !PT ;  /* 0x0000000a57607812 */ /* 0x000fe400078efcff */
[----:B------:R-:W-:-:S02]  /*4090*/  IADD3 R102, P5, PT, R99, R83, RZ ;  /* 0x0000005363667210 */ /* 0x000fc40007fbe0ff */
[----:B------:R0:W2:Y:S01]  /*40a0*/  @P1 LDG.E.U8 R34, desc[UR26][R90.64] ;  /* 0x0000001a5a221981 */ /* 0x0000a2000c1e1100 */
[----:B------:R-:W-:Y:S01]  /*40b0*/  IABS R103, R96 ;  /* 0x0000006000677213 */ /* 0x000fe20000000000 */
[----:B------:R-:W-:Y:S01]  /*40c0*/  IMAD.HI.U32 R97, R86, R101, RZ ;  /* 0x0000006556617227 */ /* 0x000fe200078e00ff */
[----:B------:R-:W-:Y:S02]  /*40d0*/  ISETP.GT.U32.AND P1, PT, R88, R117, PT ;  /* 0x000000755800720c */ /* 0x000fe40003f24070 */
[----:B------:R-:W-:Y:S01]  /*40e0*/  LEA.HI.X.SX32 R104, R99, R2, 0x1, P5 ;  /* 0x0000000263687211 */ /* 0x000fe200028f0eff */
[--C-:B------:R-:W-:Y:S02]  /*40f0*/  @!P3 IMAD.IADD R84, R84, 0x1, -R88.reuse ;  /* 0x000000015454b824 */ /* 0x100fe400078e0a58 */
[----:B------:R-:W-:Y:S01]  /*4100*/  @!P6 IMAD.IADD R89, R89, 0x1, -R88 ;  /* 0x000000015959e824 */ /* 0x000fe200078e0a58 */
[----:B------:R-:W-:Y:S01]  /*4110*/  ISETP.GE.AND P6, PT, R87, RZ, PT ;  /* 0x000000ff5700720c */ /* 0x000fe20003fc6270 */
[----:B------:R-:W-:Y:S01]  /*4120*/  IMAD.MOV R97, RZ, RZ, -R97 ;  /* 0x000000ffff617224 */ /* 0x000fe200078e0a61 */
[----:B------:R-:W-:Y:S01]  /*4130*/  PRMT R35, RZ, 0x7610, R35 ;  /* 0x00007610ff237816 */ /* 0x000fe20000000023 */
[----:B------:R-:W-:Y:S01]  /*4140*/  IMAD.HI.U32 R99, R86, R103, RZ ;  /* 0x0000006756637227 */ /* 0x000fe200078e00ff */
[----:B------:R-:W-:-:S02]  /*4150*/  ISETP.GT.U32.AND P3, PT, R88, R84, PT ;  /* 0x000000545800720c */ /* 0x000fc40003f64070 */
[C---:B------:R-:W-:Y:S01]  /*4160*/  ISETP.GT.U32.AND P5, PT, R88.reuse, R128, PT ;  /* 0x000000805800720c */ /* 0x040fe20003fa4070 */
[----:B0-----:R-:W-:Y:S02]  /*4170*/  @!P2 IMAD.MOV.U32 R90, RZ, RZ, R102 ;  /* 0x000000ffff5aa224 */ /* 0x001fe400078e0066 */
[----:B------:R-:W-:Y:S02]  /*4180*/  @!P2 IMAD.MOV.U32 R91, RZ, RZ, R104 ;  /* 0x000000ffff5ba224 */ /* 0x000fe400078e0068 */
[C---:B------:R-:W-:Y:S02]  /*4190*/  IMAD R97, R88.reuse, R97, R101 ;  /* 0x0000006158617224 */ /* 0x040fe400078e0265 */
[----:B------:R-:W-:Y:S01]  /*41a0*/  IMAD.MOV R99, RZ, RZ, -R99 ;  /* 0x000000ffff637224 */ /* 0x000fe200078e0a63 */
[----:B------:R0:W2:Y:S01]  /*41b0*/  @!P2 LDG.E.U8 R35, desc[UR26][R90.64] ;  /* 0x0000001a5a23a981 */ /* 0x0000a2000c1e1100 */
[----:B------:R-:W-:Y:S01]  /*41c0*/  @!P1 IMAD.IADD R117, R117, 0x1, -R88 ;  /* 0x0000000175759824 */ /* 0x000fe200078e0a58 */
[C---:B------:R-:W-:Y:S01]  /*41d0*/  ISETP.GT.U32.AND P1, PT, R88.reuse, R97, PT ;  /* 0x000000615800720c */ /* 0x040fe20003f24070 */
[----:B------:R-:W-:-:S02]  /*41e0*/  IMAD R116, R88, R99, R103 ;  /* 0x0000006358747224 */ /* 0x000fc400078e0267 */
[----:B0-----:R-:W-:-:S04]  /*41f0*/  IMAD.MOV.U32 R91, RZ, RZ, R89 ;  /* 0x000000ffff5b7224 */ /* 0x001fc800078e0059 */
[----:B------:R-:W-:Y:S01]  /*4200*/  @!P6 IMAD.MOV R91, RZ, RZ, -R91 ;  /* 0x000000ffff5be224 */ /* 0x000fe200078e0a5b */
[----:B------:R-:W-:Y:S01]  /*4210*/  ISETP.GT.U32.AND P6, PT, R88, R116, PT ;  /* 0x000000745800720c */ /* 0x000fe20003fc4070 */
[--C-:B------:R-:W-:Y:S01]  /*4220*/  @!P3 IMAD.IADD R84, R84, 0x1, -R88.reuse ;  /* 0x000000015454b824 */ /* 0x100fe200078e0a58 */
[----:B------:R-:W-:Y:S01]  /*4230*/  ISETP.GT.U32.AND P3, PT, R88, R117, PT ;  /* 0x000000755800720c */ /* 0x000fe20003f64070 */
[--C-:B------:R-:W-:Y:S01]  /*4240*/  @!P5 IMAD.IADD R128, R128, 0x1, -R88.reuse ;  /* 0x000000018080d824 */ /* 0x100fe200078e0a58 */
[----:B------:R-:W-:Y:S02]  /*4250*/  ISETP.GE.AND P2, PT, R92, RZ, PT ;  /* 0x000000ff5c00720c */ /* 0x000fe40003f46270 */
[----:B------:R-:W-:Y:S01]  /*4260*/  LOP3.LUT R92, R87, 0xc, RZ, 0xfc, !PT ;  /* 0x0000000c575c7812 */ /* 0x000fe200078efcff */
[----:B------:R0:W-:Y:S01]  /*4270*/  STL [R1+0x354], R102 ;  /* 0x0003546601007387 */ /* 0x0001e20000100800 */
[----:B------:R-:W-:Y:S01]  /*4280*/  ISETP.GT.U32.AND P5, PT, R88, R128, PT ;  /* 0x000000805800720c */ /* 0x000fe20003fa4070 */
[----:B------:R-:W-:Y:S01]  /*4290*/  @!P1 IMAD.IADD R97, R97, 0x1, -R88 ;  /* 0x0000000161619824 */ /* 0x000fe200078e0a58 */
[----:B------:R-:W-:-:S03]  /*42a0*/  IABS R129, R92 ;  /* 0x0000005c00817213 */ /* 0x000fc60000000000 */
[--C-:B------:R-:W-:Y:S01]  /*42b0*/  @!P6 IMAD.IADD R116, R116, 0x1, -R88.reuse ;  /* 0x000000017474e824 */ /* 0x100fe200078e0a58 */
[----:B0-----:R-:W-:Y:S01]  /*42c0*/  LOP3.LUT R102, R87, 0x10, RZ, 0xfc, !PT ;  /* 0x0000001057667812 */ /* 0x001fe200078efcff */
[----:B------:R-:W-:Y:S01]  /*42d0*/  IMAD.HI.U32 R89, R86, R129, RZ ;  /* 0x0000008156597227 */ /* 0x000fe200078e00ff */
[----:B------:R-:W-:Y:S02]  /*42e0*/  ISETP.GT.U32.AND P1, PT, R88, R97, PT ;  /* 0x000000615800720c */ /* 0x000fe40003f24070 */
[----:B------:R-:W-:Y:S01]  /*42f0*/  IABS R211, R102 ;  /* 0x0000006600d37213 */ /* 0x000fe20000000000 */
[----:B------:R-:W-:Y:S01]  /*4300*/  @!P3 IMAD.IADD R117, R117, 0x1, -R88 ;  /* 0x000000017575b824 */ /* 0x000fe200078e0a58 */
[----:B------:R-:W-:Y:S01]  /*4310*/  ISETP.GE.AND P3, PT, R95, RZ, PT ;  /* 0x000000ff5f00720c */ /* 0x000fe20003f66270 */
[----:B------:R-:W-:Y:S01]  /*4320*/  IMAD.MOV R95, RZ, RZ, -R89 ;  /* 0x000000ffff5f7224 */ /* 0x000fe200078e0a59 */
[----:B------:R-:W-:Y:S01]  /*4330*/  LOP3.LUT R103, R87, 0x12, RZ, 0xfc, !PT ;  /* 0x0000001257677812 */ /* 0x000fe200078efcff */
[----:B------:R-:W-:Y:S01]  /*4340*/  IMAD.HI.U32 R89, R86, R211, RZ ;  /* 0x000000d356597227 */ /* 0x000fe200078e00ff */
[----:B------:R-:W-:-:S02]  /*4350*/  ISETP.GT.U32.AND P6, PT, R88, R116, PT ;  /* 0x000000745800720c */ /* 0x000fc40003fc4070 */
[----:B------:R-:W-:Y:S01]  /*4360*/  IABS R99, R103 ;  /* 0x0000006700637213 */ /* 0x000fe20000000000 */
[----:B------:R-:W-:Y:S01]  /*4370*/  @!P5 IMAD.IADD R128, R128, 0x1, -R88 ;  /* 0x000000018080d824 */ /* 0x000fe200078e0a58 */
[----:B------:R-:W-:Y:S01]  /*4380*/  ISETP.GE.AND P5, PT, R100, RZ, PT ;  /* 0x000000ff6400720c */ /* 0x000fe20003fa6270 */
[----:B------:R-:W-:Y:S01]  /*4390*/  IMAD R129, R88, R95, R129 ;  /* 0x0000005f58817224 */ /* 0x000fe200078e0281 */
[----:B------:R-:W-:Y:S01]  /*43a0*/  LOP3.LUT R100, R87, 0x14, RZ, 0xfc, !PT ;  /* 0x0000001457647812 */ /* 0x000fe200078efcff */
[----:B------:R-:W-:Y:S02]  /*43b0*/  IMAD.MOV R89, RZ, RZ, -R89 ;  /* 0x000000ffff597224 */ /* 0x000fe400078e0a59 */
[----:B------:R-:W-:Y:S01]  /*43c0*/  IMAD.HI.U32 R90, R86, R99, RZ ;  /* 0x00000063565a7227 */ /* 0x000fe200078e00ff */
[----:B------:R-:W-:-:S03]  /*43d0*/  IABS R95, R100 ;  /* 0x00000064005f7213 */ /* 0x000fc60000000000 */
[----:B------:R-:W-:Y:S01]  /*43e0*/  @!P1 IMAD.IADD R97, R97, 0x1, -R88 ;  /* 0x0000000161619824 */ /* 0x000fe200078e0a58 */
[C---:B------:R-:W-:Y:S01]  /*43f0*/  ISETP.GT.U32.AND P1, PT, R88.reuse, R129, PT ;  /* 0x000000815800720c */ /* 0x040fe20003f24070 */
[----:B------:R-:W-:Y:S01]  /*4400*/  IMAD R211, R88, R89, R211 ;  /* 0x0000005958d37224 */ /* 0x000fe200078e02d3 */
[C---:B------:R-:W-:Y:S01]  /*4410*/  LOP3.LUT R105, R87.reuse, 0x1a, RZ, 0xfc, !PT ;  /* 0x0000001a57697812 */ /* 0x040fe200078efcff */
[----:B------:R-:W-:Y:S01]  /*4420*/  IMAD.MOV R90, RZ, RZ, -R90 ;  /* 0x000000ffff5a7224 */ /* 0x000fe200078e0a5a */
[----:B------:R-:W-:Y:S01]  /*4430*/  LOP3.LUT R108, R87, 0x18, RZ, 0xfc, !PT ;  /* 0x00000018576c7812 */ /* 0x000fe200078efcff */
[----:B------:R-:W-:Y:S01]  /*4440*/  @!P6 IMAD.IADD R116, R116, 0x1, -R88 ;  /* 0x000000017474e824 */ /* 0x000fe200078e0a58 */
[----:B------:R-:W-:Y:S01]  /*4450*/  ISETP.GT.U32.AND P6, PT, R88, R211, PT ;  /* 0x000000d35800720c */ /* 0x000fe20003fc4070 */
[----:B------:R-:W-:Y:S01]  /*4460*/  IMAD.HI.U32 R89, R86, R95, RZ ;  /* 0x0000005f56597227 */ /* 0x000fe200078e00ff */
[----:B------:R-:W-:-:S03]  /*4470*/  IABS R101, R105 ;  /* 0x0000006900657213 */ /* 0x000fc60000000000 */
[----:B------:R-:W-:Y:S01]  /*4480*/  IMAD R114, R88, R90, R99 ;  /* 0x0000005a58727224 */ /* 0x000fe200078e0263 */
[----:B------:R-:W-:Y:S01]  /*4490*/  IABS R99, R108 ;  /* 0x0000006c00637213 */ /* 0x000fe20000000000 */
[----:B------:R-:W-:Y:S02]  /*44a0*/  IMAD.MOV R89, RZ, RZ, -R89 ;  /* 0x000000ffff597224 */ /* 0x000fe400078e0a59 */
[----:B------:R-:W-:-:S04]  /*44b0*/  IMAD.HI.U32 R90, R86, R101, RZ ;  /* 0x00000065565a7227 */ /* 0x000fc800078e00ff */
[C---:B------:R-:W-:Y:S02]  /*44c0*/  IMAD R130, R88.reuse, R89, R95 ;  /* 0x0000005958827224 */ /* 0x040fe400078e025f */
[----:B------:R-:W-:Y:S01]  /*44d0*/  @!P1 IMAD.IADD R129, R129, 0x1, -R88 ;  /* 0x0000000181819824 */ /* 0x000fe200078e0a58 */
[----:B------:R-:W-:Y:S01]  /*44e0*/  ISETP.GT.U32.AND P1, PT, R88, R114, PT ;  /* 0x000000725800720c */ /* 0x000fe20003f24070 */
[----:B------:R-:W-:-:S04]  /*44f0*/  IMAD.HI.U32 R89, R86, R99, RZ ;  /* 0x0000006356597227 */ /* 0x000fc800078e00ff */
[----:B------:R-:W-:Y:S02]  /*4500*/  IMAD.MOV R90, RZ, RZ, -R90 ;  /* 0x000000ffff5a7224 */ /* 0x000fe400078e0a5a */
[----:B------:R-:W-:Y:S01]  /*4510*/  @!P6 IMAD.IADD R211, R211, 0x1, -R88 ;  /* 0x00000001d3d3e824 */ /* 0x000fe200078e0a58 */
[C---:B------:R-:W-:Y:S01]  /*4520*/  ISETP.GT.U32.AND P6, PT, R88.reuse, R130, PT ;  /* 0x000000825800720c */ /* 0x040fe20003fc4070 */
[----:B------:R-:W-:Y:S02]  /*4530*/  IMAD.MOV R210, RZ, RZ, -R89 ;  /* 0x000000ffffd27224 */ /* 0x000fe400078e0a59 */
[C---:B------:R-:W-:Y:S01]  /*4540*/  IMAD R110, R88.reuse, R90, R101 ;  /* 0x0000005a586e7224 */ /* 0x040fe200078e0265 */
[----:B------:R0:W-:Y:S01]  /*4550*/  STL [R1+0x350], R104 ;  /* 0x0003506801007387 */ /* 0x0001e20000100800 */
[----:B------:R-:W-:Y:S02]  /*4560*/  IMAD R210, R88, R210, R99 ;  /* 0x000000d258d27224 */ /* 0x000fe400078e0263 */
[----:B------:R-:W-:-:S02]  /*4570*/  IMAD.MOV.U32 R90, RZ, RZ, R97 ;  /* 0x000000ffff5a7224 */ /* 0x000fc400078e0061 */
[----:B------:R-:W-:Y:S01]  /*4580*/  @!P4 IMAD.MOV R84, RZ, RZ, -R84 ;  /* 0x000000ffff54c224 */ /* 0x000fe200078e0a54 */
[----:B------:R-:W-:Y:S01]  /*4590*/  ISETP.GT.U32.AND P4, PT, R88, R129, PT ;  /* 0x000000815800720c */ /* 0x000fe20003f84070 */
[----:B------:R-:W-:Y:S01]  /*45a0*/  @!P5 IMAD.MOV R90, RZ, RZ, -R90 ;  /* 0x000000ffff5ad224 */ /* 0x000fe200078e0a5a */
[C---:B0-----:R-:W-:Y:S01]  /*45b0*/  LOP3.LUT R104, R87.reuse, 0x1c, RZ, 0xfc, !PT ;  /* 0x0000001c57687812 */ /* 0x041fe200078efcff */
[--C-:B------:R-:W-:Y:S01]  /*45c0*/  @!P1 IMAD.IADD R114, R114, 0x1, -R88.reuse ;  /* 0x0000000172729824 */ /* 0x100fe200078e0a58 */
[----:B------:R-:W-:Y:S02]  /*45d0*/  ISETP.GT.U32.AND P5, PT, R88, R210, PT ;  /* 0x000000d25800720c */ /* 0x000fe40003fa4070 */
[----:B------:R-:W-:Y:S01]  /*45e0*/  IABS R131, R104 ;  /* 0x0000006800837213 */ /* 0x000fe20000000000 */
[----:B------:R-:W-:Y:S01]  /*45f0*/  @!P6 IMAD.IADD R130, R130, 0x1, -R88 ;  /* 0x000000018282e824 */ /* 0x000fe200078e0a58 */
[----:B------:R-:W-:Y:S02]  /*4600*/  ISETP.GE.AND P1, PT, R96, RZ, PT ;  /* 0x000000ff6000720c */ /* 0x000fe40003f26270 */
[----:B------:R-:W-:Y:S01]  /*4610*/  LOP3.LUT R107, R87, 0x20, RZ, 0xfc, !PT ;  /* 0x00000020576b7812 */ /* 0x000fe200078efcff */
[----:B------:R-:W-:Y:S01]  /*4620*/  IMAD.HI.U32 R89, R86, R131, RZ ;  /* 0x0000008356597227 */ /* 0x000fe200078e00ff */
[----:B------:R-:W-:-:S02]  /*4630*/  ISETP.GT.U32.AND P6, PT, R88, R114, PT ;  /* 0x000000725800720c */ /* 0x000fc40003fc4070 */
[----:B------:R-:W-:Y:S01]  /*4640*/  IABS R95, R107 ;  /* 0x0000006b005f7213 */ /* 0x000fe20000000000 */
[----:B------:R-:W-:Y:S01]  /*4650*/  @!P2 IMAD.MOV R117, RZ, RZ, -R117 ;  /* 0x000000ffff75a224 */ /* 0x000fe200078e0a75 */
[C---:B------:R-:W-:Y:S01]  /*4660*/  ISETP.GT.U32.AND P2, PT, R88.reuse, R211, PT ;  /* 0x000000d35800720c */ /* 0x040fe20003f44070 */
[----:B------:R-:W-:Y:S01]  /*4670*/  @!P3 IMAD.MOV R128, RZ, RZ, -R128 ;  /* 0x000000ffff80b224 */ /* 0x000fe200078e0a80 */
[----:B------:R-:W-:Y:S01]  /*4680*/  ISETP.GT.U32.AND P3, PT, R88, R130, PT ;  /* 0x000000825800720c */ /* 0x000fe20003f64070 */
[----:B------:R-:W-:Y:S02]  /*4690*/  IMAD.MOV R89, RZ, RZ, -R89 ;  /* 0x000000ffff597224 */ /* 0x000fe400078e0a59 */
[--C-:B------:R-:W-:Y:S01]  /*46a0*/  @!P4 IMAD.IADD R129, R129, 0x1, -R88.reuse ;  /* 0x000000018181c824 */ /* 0x100fe200078e0a58 */
[----:B------:R-:W-:Y:S01]  /*46b0*/  ISETP.GE.AND P4, PT, R92, RZ, PT ;  /* 0x000000ff5c00720c */ /* 0x000fe20003f86270 */
[----:B------:R-:W-:Y:S01]  /*46c0*/  @!P5 IMAD.IADD R210, R210, 0x1, -R88 ;  /* 0x00000001d2d2d824 */ /* 0x000fe200078e0a58 */
[----:B------:R-:W-:Y:S01]  /*46d0*/  ISETP.GE.AND P5, PT, R100, RZ, PT ;  /* 0x000000ff6400720c */ /* 0x000fe20003fa6270 */
[----:B------:R-:W-:-:S02]  /*46e0*/  IMAD R131, R88, R89, R131 ;  /* 0x0000005958837224 */ /* 0x000fc400078e0283 */
[----:B------:R-:W-:-:S04]  /*46f0*/  IMAD.HI.U32 R89, R86, R95, RZ ;  /* 0x0000005f56597227 */ /* 0x000fc800078e00ff */
[----:B------:R-:W-:Y:S01]  /*4700*/  @!P1 IMAD.MOV R116, RZ, RZ, -R116 ;  /* 0x000000ffff749224 */ /* 0x000fe200078e0a74 */
[----:B------:R-:W-:Y:S01]  /*4710*/  ISETP.GT.U32.AND P1, PT, R88, R110, PT ;  /* 0x0000006e5800720c */ /* 0x000fe20003f24070 */
[--C-:B------:R-:W-:Y:S01]  /*4720*/  @!P6 IMAD.IADD R114, R114, 0x1, -R88.reuse ;  /* 0x000000017272e824 */ /* 0x100fe200078e0a58 */
[----:B------:R-:W-:Y:S01]  /*4730*/  ISETP.GT.U32.AND P6, PT, R88, R131, PT ;  /* 0x000000835800720c */ /* 0x000fe20003fc4070 */
[----:B------:R-:W-:Y:S02]  /*4740*/  IMAD.MOV R89, RZ, RZ, -R89 ;  /* 0x000000ffff597224 */ /* 0x000fe400078e0a59 */
[--C-:B------:R-:W-:Y:S01]  /*4750*/  @!P2 IMAD.IADD R211, R211, 0x1, -R88.reuse ;  /* 0x00000001d3d3a824 */ /* 0x100fe200078e0a58 */
[----:B------:R-:W-:Y:S01]  /*4760*/  ISETP.GE.AND P2, PT, R102, RZ, PT ;  /* 0x000000ff6600720c */ /* 0x000fe20003f46270 */
[----:B------:R-:W-:Y:S02]  /*4770*/  @!P3 IMAD.IADD R130, R130, 0x1, -R88 ;  /* 0x000000018282b824 */ /* 0x000fe400078e0a58 */
[----:B------:R-:W-:-:S02]  /*4780*/  IMAD R216, R88, R89, R95 ;  /* 0x0000005958d87224 */ /* 0x000fc400078e025f */
[----:B------:R-:W-:Y:S01]  /*4790*/  @!P4 IMAD.MOV R129, RZ, RZ, -R129 ;  /* 0x000000ffff81c224 */ /* 0x000fe200078e0a81 */
[C---:B------:R-:W-:Y:S01]  /*47a0*/  ISETP.GT.U32.AND P4, PT, R88.reuse, R210, PT ;  /* 0x000000d25800720c */ /* 0x040fe20003f84070 */
[----:B------:R-:W-:Y:S01]  /*47b0*/  @!P5 IMAD.MOV R130, RZ, RZ, -R130 ;  /* 0x000000ffff82d224 */ /* 0x000fe200078e0a82 */
[----:B------:R-:W-:Y:S01]  /*47c0*/  ISETP.GT.U32.AND P5, PT, R88, R216, PT ;  /* 0x000000d85800720c */ /* 0x000fe20003fa4070 */
[--C-:B------:R-:W-:Y:S01]  /*47d0*/  @!P1 IMAD.IADD R110, R110, 0x1, -R88.reuse ;  /* 0x000000016e6e9824 */ /* 0x100fe200078e0a58 */
[----:B------:R-:W-:Y:S01]  /*47e0*/  ISETP.GE.AND P1, PT, R108, RZ, PT ;  /* 0x000000ff6c00720c */ /* 0x000fe20003f26270 */
[----:B------:R-:W-:Y:S01]  /*47f0*/  @!P6 IMAD.IADD R131, R131, 0x1, -R88 ;  /* 0x000000018383e824 */ /* 0x000fe200078e0a58 */
[----:B------:R-:W-:Y:S01]  /*4800*/  LOP3.LUT R95, R87, 0x22, RZ, 0xfc, !PT ;  /* 0x00000022575f7812 */ /* 0x000fe200078efcff */
[----:B------:R-:W-:Y:S01]  /*4810*/  @!P2 IMAD.MOV R211, RZ, RZ, -R211 ;  /* 0x000000ffffd3a224 */ /* 0x000fe200078e0ad3 */
[----:B------:R-:W-:Y:S02]  /*4820*/  ISETP.GT.U32.AND P6, PT, R88, R110, PT ;  /* 0x0000006e5800720c */ /* 0x000fe40003fc4070 */
[----:B------:R-:W-:-:S02]  /*4830*/  IABS R109, R95 ;  /* 0x0000005f006d7213 */ /* 0x000fc40000000000 */
[----:B------:R-:W-:Y:S01]  /*4840*/  ISETP.GT.U32.AND P2, PT, R88, R131, PT ;  /* 0x000000835800720c */ /* 0x000fe20003f44070 */
[--C-:B------:R-:W-:Y:S01]  /*4850*/  @!P4 IMAD.IADD R210, R210, 0x1, -R88.reuse ;  /* 0x00000001d2d2c824 */ /* 0x100fe200078e0a58 */
[----:B------:R-:W-:Y:S01]  /*4860*/  LOP3.LUT R96, R87, 0x24, RZ, 0xfc, !PT ;  /* 0x0000002457607812 */ /* 0x000fe200078efcff */
[----:B------:R-:W-:Y:S01]  /*4870*/  @!P5 IMAD.IADD R216, R216, 0x1, -R88 ;  /* 0x00000001d8d8d824 */ /* 0x000fe200078e0a58 */
[----:B------:R-:W-:Y:S01]  /*4880*/  ISETP.GE.AND P4, PT, R104, RZ, PT ;  /* 0x000000ff6800720c */ /* 0x000fe20003f86270 */
[----:B------:R-:W-:Y:S01]  /*4890*/  IMAD.HI.U32 R89, R86, R109, RZ ;  /* 0x0000006d56597227 */ /* 0x000fe200078e00ff */
[----:B------:R-:W-:Y:S02]  /*48a0*/  ISETP.GE.AND P3, PT, R103, RZ, PT ;  /* 0x000000ff6700720c */ /* 0x000fe40003f66270 */
[----:B------:R-:W-:Y:S01]  /*48b0*/  IABS R133, R96 ;  /* 0x0000006000857213 */ /* 0x000fe20000000000 */
[----:B------:R-:W-:Y:S01]  /*48c0*/  @!P1 IMAD.MOV R210, RZ, RZ, -R210 ;  /* 0x000000ffffd29224 */ /* 0x000fe200078e0ad2 */
[----:B------:R-:W-:Y:S01]  /*48d0*/  ISETP.GT.U32.AND P1, PT, R88, R216, PT ;  /* 0x000000d85800720c */ /* 0x000fe20003f24070 */
[----:B------:R-:W-:-:S02]  /*48e0*/  IMAD.MOV R89, RZ, RZ, -R89 ;  /* 0x000000ffff597224 */ /* 0x000fc400078e0a59 */
[----:B------:R-:W-:Y:S01]  /*48f0*/  @!P6 IMAD.IADD R110, R110, 0x1, -R88 ;  /* 0x000000016e6ee824 */ /* 0x000fe200078e0a58 */
[----:B------:R-:W-:Y:S01]  /*4900*/  ISETP.GE.AND P6, PT, R107, RZ, PT ;  /* 0x000000ff6b00720c */ /* 0x000fe20003fc6270 */
[----:B------:R-:W-:-:S04]  /*4910*/  IMAD.HI.U32 R92, R86, R133, RZ ;  /* 0x00000085565c7227 */ /* 0x000fc800078e00ff */
[----:B------:R-:W-:Y:S02]  /*4920*/  @!P2 IMAD.IADD R131, R131, 0x1, -R88 ;  /* 0x000000018383a824 */ /* 0x000fe400078e0a58 */
[C---:B------:R-:W-:Y:S02]  /*4930*/  IMAD R109, R88.reuse, R89, R109 ;  /* 0x00000059586d7224 */ /* 0x040fe400078e026d */
[----:B------:R-:W-:Y:S02]  /*4940*/  IMAD.MOV R92, RZ, RZ, -R92 ;  /* 0x000000ffff5c7224 */ /* 0x000fe400078e0a5c */
[----:B------:R-:W-:Y:S01]  /*4950*/  @!P4 IMAD.MOV R131, RZ, RZ, -R131 ;  /* 0x000000ffff83c224 */ /* 0x000fe200078e0a83 */
[C---:B------:R-:W-:Y:S01]  /*4960*/  ISETP.GT.U32.AND P4, PT, R88.reuse, R109, PT ;  /* 0x0000006d5800720c */ /* 0x040fe20003f84070 */
[----:B------:R-:W-:Y:S01]  /*4970*/  @!P3 IMAD.MOV R114, RZ, RZ, -R114 ;  /* 0x000000ffff72b224 */ /* 0x000fe200078e0a72 */
[----:B------:R-:W-:Y:S01]  /*4980*/  ISETP.GE.AND P3, PT, R105, RZ, PT ;  /* 0x000000ff6900720c */ /* 0x000fe20003f66270 */
[----:B------:R-:W-:-:S02]  /*4990*/  IMAD R133, R88, R92, R133 ;  /* 0x0000005c58857224 */ /* 0x000fc400078e0285 */
[----:B------:R-:W-:Y:S01]  /*49a0*/  @!P1 IMAD.IADD R216, R216, 0x1, -R88 ;  /* 0x00000001d8d89824 */ /* 0x000fe200078e0a58 */
[----:B------:R-:W-:-:S03]  /*49b0*/  LOP3.LUT R89, R87, 0x28, RZ, 0xfc, !PT ;  /* 0x0000002857597812 */ /* 0x000fc600078efcff */
[----:B------:R-:W-:Y:S01]  /*49c0*/  @!P6 IMAD.MOV R216, RZ, RZ, -R216 ;  /* 0x000000ffffd8e224 */ /* 0x000fe200078e0ad8 */
[----:B------:R-:W-:Y:S02]  /*49d0*/  ISETP.GT.U32.AND P6, PT, R88, R133, PT ;  /* 0x000000855800720c */ /* 0x000fe40003fc4070 */
[----:B------:R-:W-:Y:S01]  /*49e0*/  IABS R213, R89 ;  /* 0x0000005900d57213 */ /* 0x000fe20000000000 */
[----:B------:R-:W-:Y:S01]  /*49f0*/  @!P4 IMAD.IADD R109, R109, 0x1, -R88 ;  /* 0x000000016d6dc824 */ /* 0x000fe200078e0a58 */
[----:B------:R-:W-:Y:S01]  /*4a00*/  LOP3.LUT R92, R87, 0x2a, RZ, 0xfc, !PT ;  /* 0x0000002a575c7812 */ /* 0x000fe200078efcff */
[----:B------:R-:W-:Y:S01]  /*4a10*/  @!P3 IMAD.MOV R110, RZ, RZ, -R110 ;  /* 0x000000ffff6eb224 */ /* 0x000fe200078e0a6e */
[----:B------:R-:W-:Y:S02]  /*4a20*/  ISETP.GE.AND P2, PT, R95, RZ, PT ;  /* 0x000000ff5f00720c */ /* 0x000fe40003f46270 */
[----:B------:R-:W-:Y:S02]  /*4a30*/  ISETP.GE.AND P5, PT, R96, RZ, PT ;  /* 0x000000ff6000720c */ /* 0x000fe40003fa6270 */
[----:B------:R-:W-:Y:S01]  /*4a40*/  ISETP.GE.AND P3, PT, R89, RZ, PT ;  /* 0x000000ff5900720c */ /* 0x000fe20003f66270 */
[----:B------:R-:W-:Y:S01]  /*4a50*/  IMAD.HI.U32 R89, R86, R213, RZ ;  /* 0x000000d556597227 */ /* 0x000fe200078e00ff */
[----:B------:R-:W-:-:S02]  /*4a60*/  LOP3.LUT R96, R87, 0x2c, RZ, 0xfc, !PT ;  /* 0x0000002c57607812 */ /* 0x000fc400078efcff */
[----:B------:R-:W-:Y:S02]  /*4a70*/  IABS R95, R92 ;  /* 0x0000005c005f7213 */ /* 0x000fe40000000000 */
[----:B------:R-:W-:Y:S01]  /*4a80*/  ISETP.GT.U32.AND P4, PT, R88, R109, PT ;  /* 0x0000006d5800720c */ /* 0x000fe20003f84070 */
[----:B------:R-:W-:Y:S01]  /*4a90*/  @!P6 IMAD.IADD R133, R133, 0x1, -R88 ;  /* 0x000000018585e824 */ /* 0x000fe200078e0a58 */
[----:B------:R-:W-:Y:S01]  /*4aa0*/  ISETP.GE.AND P1, PT, R92, RZ, PT ;  /* 0x000000ff5c00720c */ /* 0x000fe20003f26270 */
[----:B------:R-:W-:Y:S01]  /*4ab0*/  IMAD.MOV R89, RZ, RZ, -R89 ;  /* 0x000000ffff597224 */ /* 0x000fe200078e0a59 */
[----:B------:R-:W-:Y:S01]  /*4ac0*/  IABS R135, R96 ;  /* 0x0000006000877213 */ /* 0x000fe20000000000 */
[----:B------:R-:W-:Y:S01]  /*4ad0*/  IMAD.HI.U32 R92, R86, R95, RZ ;  /* 0x0000005f565c7227 */ /* 0x000fe200078e00ff */
[----:B------:R-:W-:-:S03]  /*4ae0*/  ISETP.GT.U32.AND P6, PT, R88, R133, PT ;  /* 0x000000855800720c */ /* 0x000fc60003fc4070 */
[----:B------:R-:W-:Y:S02]  /*4af0*/  IMAD R213, R88, R89, R213 ;  /* 0x0000005958d57224 */ /* 0x000fe400078e02d5 */
[----:B------:R-:W-:Y:S02]  /*4b00*/  IMAD.MOV R108, RZ, RZ, -R92 ;  /* 0x000000ffff6c7224 */ /* 0x000fe400078e0a5c */
[----:B------:R-:W-:Y:S01]  /*4b10*/  IMAD.HI.U32 R89, R86, R135, RZ ;  /* 0x0000008756597227 */ /* 0x000fe200078e00ff */
[----:B------:R-:W-:-:S03]  /*4b20*/  LOP3.LUT R99, R87, 0x32, RZ, 0xfc, !PT ;  /* 0x0000003257637812 */ /* 0x000fc600078efcff */
[C---:B------:R-:W-:Y:S02]  /*4b30*/  IMAD R108, R88.reuse, R108, R95 ;  /* 0x0000006c586c7224 */ /* 0x040fe400078e025f */
[----:B------:R-:W-:Y:S02]  /*4b40*/  IMAD.MOV R89, RZ, RZ, -R89 ;  /* 0x000000ffff597224 */ /* 0x000fe400078e0a59 */
[--C-:B------:R-:W-:Y:S01]  /*4b50*/  @!P4 IMAD.IADD R109, R109, 0x1, -R88.reuse ;  /* 0x000000016d6dc824 */ /* 0x100fe200078e0a58 */
[----:B------:R-:W-:Y:S01]  /*4b60*/  IABS R107, R99 ;  /* 0x00000063006b7213 */ /* 0x000fe20000000000 */
[C---:B------:R-:W-:Y:S02]  /*4b70*/  IMAD R135, R88.reuse, R89, R135 ;  /* 0x0000005958877224 */ /* 0x040fe400078e0287 */
[----:B------:R-:W-:Y:S01]  /*4b80*/  @!P2 IMAD.MOV R109, RZ, RZ, -R109 ;  /* 0x000000ffff6da224 */ /* 0x000fe200078e0a6d */
[C---:B------:R-:W-:Y:S01]  /*4b90*/  ISETP.GT.U32.AND P2, PT, R88.reuse, R108, PT ;  /* 0x0000006c5800720c */ /* 0x040fe20003f44070 */
[----:B------:R-:W-:Y:S01]  /*4ba0*/  @!P6 IMAD.IADD R133, R133, 0x1, -R88 ;  /* 0x000000018585e824 */ /* 0x000fe200078e0a58 */
[----:B------:R-:W-:Y:S01]  /*4bb0*/  ISETP.GT.U32.AND P4, PT, R88, R213, PT ;  /* 0x000000d55800720c */ /* 0x000fe20003f84070 */
[----:B------:R-:W-:Y:S01]  /*4bc0*/  IMAD.HI.U32 R95, R86, R107, RZ ;  /* 0x0000006b565f7227 */ /* 0x000fe200078e00ff */
[----:B------:R-:W-:-:S02]  /*4bd0*/  ISETP.GT.U32.AND P6, PT, R88, R135, PT ;  /* 0x000000875800720c */ /* 0x000fc40003fc4070 */
[C---:B------:R-:W-:Y:S01]  /*4be0*/  LOP3.LUT R100, R87.reuse, 0x30, RZ, 0xfc, !PT ;  /* 0x0000003057647812 */ /* 0x040fe200078efcff */
[----:B------:R-:W-:Y:S01]  /*4bf0*/  IMAD.MOV R95, RZ, RZ, -R95 ;  /* 0x000000ffff5f7224 */ /* 0x000fe200078e0a5f */
[C---:B------:R-:W-:Y:S02]  /*4c00*/  LOP3.LUT R103, R87.reuse, 0x34, RZ, 0xfc, !PT ;  /* 0x0000003457677812 */ /* 0x040fe400078efcff */
[----:B------:R-:W-:Y:S01]  /*4c10*/  IABS R97, R100 ;  /* 0x0000006400617213 */ /* 0x000fe20000000000 */
[----:B------:R-:W-:Y:S01]  /*4c20*/  IMAD R107, R88, R95, R107 ;  /* 0x0000005f586b7224 */ /* 0x000fe200078e026b */
[----:B------:R-:W-:Y:S01]  /*4c30*/  LOP3.LUT R101, R87, 0x38, RZ, 0xfc, !PT ;  /* 0x0000003857657812 */ /* 0x000fe200078efcff */
[----:B------:R-:W-:Y:S01]  /*4c40*/  @!P2 IMAD.IADD R108, R108, 0x1, -R88 ;  /* 0x000000016c6ca824 */ /* 0x000fe200078e0a58 */
[----:B------:R-:W-:Y:S01]  /*4c50*/  IABS R95, R103 ;  /* 0x00000067005f7213 */ /* 0x000fe20000000000 */
[----:B------:R-:W-:Y:S01]  /*4c60*/  IMAD.HI.U32 R92, R86, R97, RZ ;  /* 0x00000061565c7227 */ /* 0x000fe200078e00ff */
[----:B------:R-:W-:-:S03]  /*4c70*/  IABS R209, R101 ;  /* 0x0000006500d17213 */ /* 0x000fc60000000000 */
[--C-:B------:R-:W-:Y:S02]  /*4c80*/  @!P4 IMAD.IADD R213, R213, 0x1, -R88.reuse ;  /* 0x00000001d5d5c824 */ /* 0x100fe400078e0a58 */
[----:B------:R-:W-:Y:S01]  /*4c90*/  @!P6 IMAD.IADD R135, R135, 0x1, -R88 ;  /* 0x000000018787e824 */ /* 0x000fe200078e0a58 */
[----:B------:R-:W-:Y:S01]  /*4ca0*/  ISETP.GT.U32.AND P6, PT, R88, R108, PT ;  /* 0x0000006c5800720c */ /* 0x000fe20003fc4070 */
[----:B------:R-:W-:Y:S02]  /*4cb0*/  IMAD.MOV R92, RZ, RZ, -R92 ;  /* 0x000000ffff5c7224 */ /* 0x000fe400078e0a5c */
[----:B------:R-:W-:Y:S01]  /*4cc0*/  IMAD.HI.U32 R89, R86, R95, RZ ;  /* 0x0000005f56597227 */ /* 0x000fe200078e00ff */
[----:B------:R-:W-:-:S03]  /*4cd0*/  ISETP.GT.U32.AND P4, PT, R88, R213, PT ;  /* 0x000000d55800720c */ /* 0x000fc60003f84070 */
[----:B------:R-:W-:Y:S01]  /*4ce0*/  @!P5 IMAD.MOV R133, RZ, RZ, -R133 ;  /* 0x000000ffff85d224 */ /* 0x000fe200078e0a85 */
[C---:B------:R-:W-:Y:S01]  /*4cf0*/  ISETP.GT.U32.AND P5, PT, R88.reuse, R135, PT ;  /* 0x000000875800720c */ /* 0x040fe20003fa4070 */
[----:B------:R-:W-:Y:S02]  /*4d00*/  IMAD R212, R88, R92, R97 ;  /* 0x0000005c58d47224 */ /* 0x000fe400078e0261 */
[----:B------:R-:W-:-:S04]  /*4d10*/  IMAD.HI.U32 R92, R86, R209, RZ ;  /* 0x000000d1565c7227 */ /* 0x000fc800078e00ff */
[----:B------:R-:W-:Y:S02]  /*4d20*/  IMAD.MOV R89, RZ, RZ, -R89 ;  /* 0x000000ffff597224 */ /* 0x000fe400078e0a59 */
[----:B------:R-:W-:Y:S02]  /*4d30*/  IMAD.MOV R92, RZ, RZ, -R92 ;  /* 0x000000ffff5c7224 */ /* 0x000fe400078e0a5c */
[C---:B------:R-:W-:Y:S02]  /*4d40*/  IMAD R136, R88.reuse, R89, R95 ;  /* 0x0000005958887224 */ /* 0x040fe400078e025f */
[----:B------:R-:W-:Y:S02]  /*4d50*/  IMAD R209, R88, R92, R209 ;  /* 0x0000005c58d17224 */ /* 0x000fe400078e02d1 */
[--C-:B------:R-:W-:Y:S01]  /*4d60*/  @!P6 IMAD.IADD R108, R108, 0x1, -R88.reuse ;  /* 0x000000016c6ce824 */ /* 0x100fe200078e0a58 */
[C---:B------:R-:W-:Y:S01]  /*4d70*/  ISETP.GT.U32.AND P6, PT, R88.reuse, R136, PT ;  /* 0x000000885800720c */ /* 0x040fe20003fc4070 */
[--C-:B------:R-:W-:Y:S01]  /*4d80*/  @!P4 IMAD.IADD R213, R213, 0x1, -R88.reuse ;  /* 0x00000001d5d5c824 */ /* 0x100fe200078e0a58 */
[C---:B------:R-:W-:Y:S01]  /*4d90*/  ISETP.GT.U32.AND P4, PT, R88.reuse, R107, PT ;  /* 0x0000006b5800720c */ /* 0x040fe20003f84070 */
[----:B------:R-:W-:Y:S01]  /*4da0*/  @!P5 IMAD.IADD R135, R135, 0x1, -R88 ;  /* 0x000000018787d824 */ /* 0x000fe200078e0a58 */
[----:B------:R-:W-:-:S02]  /*4db0*/  ISETP.GT.U32.AND P5, PT, R88, R209, PT ;  /* 0x000000d15800720c */ /* 0x000fc40003fa4070 */
[C---:B------:R-:W-:Y:S02]  /*4dc0*/  LOP3.LUT R102, R87.reuse, 0x3a, RZ, 0xfc, !PT ;  /* 0x0000003a57667812 */ /* 0x040fe400078efcff */
[----:B------:R-:W-:Y:S02]  /*4dd0*/  LOP3.LUT R97, R87, 0x3c, RZ, 0xfc, !PT ;  /* 0x0000003c57617812 */ /* 0x000fe400078efcff */
[----:B------:R-:W-:Y:S02]  /*4de0*/  IABS R105, R102 ;  /* 0x0000006600697213 */ /* 0x000fe40000000000 */
[----:B------:R-:W-:Y:S01]  /*4df0*/  IABS R137, R97 ;  /* 0x0000006100897213 */ /* 0x000fe20000000000 */
[----:B------:R-:W-:Y:S02]  /*4e00*/  @!P6 IMAD.IADD R136, R136, 0x1, -R88 ;  /* 0x000000018888e824 */ /* 0x000fe400078e0a58 */
[----:B------:R-:W-:Y:S01]  /*4e10*/  IMAD.HI.U32 R89, R86, R105, RZ ;  /* 0x0000006956597227 */ /* 0x000fe200078e00ff */
[----:B------:R-:W-:-:S03]  /*4e20*/  ISETP.GT.U32.AND P2, PT, R88, R212, PT ;  /* 0x000000d45800720c */ /* 0x000fc60003f44070 */
[--C-:B------:R-:W-:Y:S02]  /*4e30*/  @!P4 IMAD.IADD R107, R107, 0x1, -R88.reuse ;  /* 0x000000016b6bc824 */ /* 0x100fe400078e0a58 */
[----:B------:R-:W-:Y:S01]  /*4e40*/  @!P5 IMAD.IADD R209, R209, 0x1, -R88 ;  /* 0x00000001d1d1d824 */ /* 0x000fe200078e0a58 */
[----:B------:R-:W-:Y:S01]  /*4e50*/  ISETP.GT.U32.AND P5, PT, R88, R136, PT ;  /* 0x000000885800720c */ /* 0x000fe20003fa4070 */
[----:B------:R-:W-:Y:S02]  /*4e60*/  IMAD.MOV R92, RZ, RZ, -R89 ;  /* 0x000000ffff5c7224 */ /* 0x000fe400078e0a59 */
[----:B------:R-:W-:Y:S01]  /*4e70*/  IMAD.HI.U32 R89, R86, R137, RZ ;  /* 0x0000008956597227 */ /* 0x000fe200078e00ff */
[----:B------:R-:W-:-:S03]  /*4e80*/  ISETP.GT.U32.AND P4, PT, R88, R107, PT ;  /* 0x0000006b5800720c */ /* 0x000fc60003f84070 */
[----:B------:R-:W-:Y:S01]  /*4e90*/  @!P3 IMAD.MOV R213, RZ, RZ, -R213 ;  /* 0x000000ffffd5b224 */ /* 0x000fe200078e0ad5 */
[----:B------:R-:W-:Y:S01]  /*4ea0*/  ISETP.GE.AND P3, PT, R96, RZ, PT ;  /* 0x000000ff6000720c */ /* 0x000fe20003f66270 */
[----:B------:R-:W-:-:S04]  /*4eb0*/  IMAD.MOV R89, RZ, RZ, -R89 ;  /* 0x000000ffff597224 */ /* 0x000fc800078e0a59 */
[----:B------:R-:W-:Y:S02]  /*4ec0*/  IMAD R137, R88, R89, R137 ;  /* 0x0000005958897224 */ /* 0x000fe400078e0289 */
[--C-:B------:R-:W-:Y:S02]  /*4ed0*/  @!P2 IMAD.IADD R212, R212, 0x1, -R88.reuse ;  /* 0x00000001d4d4a824 */ /* 0x100fe400078e0a58 */
[----:B------:R-:W-:Y:S02]  /*4ee0*/  IMAD R105, R88, R92, R105 ;  /* 0x0000005c58697224 */ /* 0x000fe400078e0269 */
[--C-:B------:R-:W-:Y:S01]  /*4ef0*/  @!P5 IMAD.IADD R136, R136, 0x1, -R88.reuse ;  /* 0x000000018888d824 */ /* 0x100fe200078e0a58 */
[C---:B------:R-:W-:Y:S01]  /*4f00*/  ISETP.GT.U32.AND P5, PT, R88.reuse, R137, PT ;  /* 0x000000895800720c */ /* 0x040fe20003fa4070 */
[----:B------:R-:W-:Y:S01]  /*4f10*/  @!P4 IMAD.IADD R107, R107, 0x1, -R88 ;  /* 0x000000016b6bc824 */ /* 0x000fe200078e0a58 */
[----:B------:R-:W-:Y:S01]  /*4f20*/  ISETP.GT.U32.AND P2, PT, R88, R212, PT ;  /* 0x000000d45800720c */ /* 0x000fe20003f44070 */
[----:B------:R-:W-:Y:S01]  /*4f30*/  @!P3 IMAD.MOV R135, RZ, RZ, -R135 ;  /* 0x000000ffff87b224 */ /* 0x000fe200078e0a87 */
[----:B------:R-:W-:-:S02]  /*4f40*/  ISETP.GE.AND P3, PT, R103, RZ, PT ;  /* 0x000000ff6700720c */ /* 0x000fc40003f66270 */
[----:B------:R-:W-:Y:S02]  /*4f50*/  ISETP.GT.U32.AND P4, PT, R88, R105, PT ;  /* 0x000000695800720c */ /* 0x000fe40003f84070 */
[----:B------:R-:W-:-:S04]  /*4f60*/  LOP3.LUT R89, R87, 0x40, RZ, 0xfc, !PT ;  /* 0x0000004057597812 */ /* 0x000fc800078efcff */
[----:B------:R-:W-:Y:S01]  /*4f70*/  IABS R95, R89 ;  /* 0x00000059005f7213 */ /* 0x000fe20000000000 */
[--C-:B------:R-:W-:Y:S02]  /*4f80*/  @!P5 IMAD.IADD R137, R137, 0x1, -R88.reuse ;  /* 0x000000018989d824 */ /* 0x100fe400078e0a58 */
[----:B------:R-:W-:Y:S01]  /*4f90*/  @!P2 IMAD.IADD R212, R212, 0x1, -R88 ;  /* 0x00000001d4d4a824 */ /* 0x000fe200078e0a58 */
[----:B------:R-:W-:Y:S01]  /*4fa0*/  ISETP.GE.AND P2, PT, R100, RZ, PT ;  /* 0x000000ff6400720c */ /* 0x000fe20003f46270 */
[----:B------:R-:W-:Y:S01]  /*4fb0*/  @!P3 IMAD.MOV R136, RZ, RZ, -R136 ;  /* 0x000000ffff88b224 */ /* 0x000fe200078e0a88 */
[----:B------:R-:W-:Y:S01]  /*4fc0*/  ISETP.GE.AND P3, PT, R89, RZ, PT ;  /* 0x000000ff5900720c */ /* 0x000fe20003f66270 */
[----:B------:R-:W-:Y:S01]  /*4fd0*/  @!P4 IMAD.IADD R105, R105, 0x1, -R88 ;  /* 0x000000016969c824 */ /* 0x000fe200078e0a58 */
[----:B------:R-:W-:Y:S01]  /*4fe0*/  ISETP.GT.U32.AND P5, PT, R88, R137, PT ;  /* 0x000000895800720c */ /* 0x000fe20003fa4070 */
[----:B------:R-:W-:-:S03]  /*4ff0*/  IMAD.HI.U32 R89, R86, R95, RZ ;  /* 0x0000005f56597227 */ /* 0x000fc600078e00ff */
[C---:B------:R-:W-:Y:S01]  /*5000*/  ISETP.GT.U32.AND P4, PT, R88.reuse, R105, PT ;  /* 0x000000695800720c */ /* 0x040fe20003f84070 */
[----:B------:R-:W-:Y:S01]  /*5010*/  @!P1 IMAD.MOV R108, RZ, RZ, -R108 ;  /* 0x000000ffff6c9224 */ /* 0x000fe200078e0a6c */
[----:B------:R-:W-:Y:S01]  /*5020*/  ISETP.GT.U32.AND P1, PT, R88, R209, PT ;  /* 0x000000d15800720c */ /* 0x000fe20003f24070 */
[----:B------:R-:W-:Y:S01]  /*5030*/  IMAD.MOV R89, RZ, RZ, -R89 ;  /* 0x000000ffff597224 */ /* 0x000fe200078e0a59 */
[----:B------:R-:W-:-:S03]  /*5040*/  ISETP.GE.AND P6, PT, R99, RZ, PT ;  /* 0x000000ff6300720c */ /* 0x000fc60003fc6270 */
[C---:B------:R-:W-:Y:S02]  /*5050*/  IMAD R208, R88.reuse, R89, R95 ;  /* 0x0000005958d07224 */ /* 0x040fe400078e025f */
[----:B------:R-:W-:Y:S01]  /*5060*/  @!P2 IMAD.MOV R212, RZ, RZ, -R212 ;  /* 0x000000ffffd4a224 */ /* 0x000fe200078e0ad4 */
[----:B------:R-:W-:Y:S01]  /*5070*/  ISETP.GE.AND P2, PT, R101, RZ, PT ;  /* 0x000000ff6500720c */ /* 0x000fe20003f46270 */
[--C-:B------:R-:W-:Y:S01]  /*5080*/  @!P5 IMAD.IADD R137, R137, 0x1, -R88.reuse ;  /* 0x000000018989d824 */ /* 0x100fe200078e0a58 */
[C---:B------:R-:W-:Y:S02]  /*5090*/  LOP3.LUT R96, R87.reuse, 0x44, RZ, 0xfc, !PT ;  /* 0x0000004457607812 */ /* 0x040fe400078efcff */
[----:B------:R-:W-:Y:S02]  /*50a0*/  ISETP.GT.U32.AND P5, PT, R88, R208, PT ;  /* 0x000000d05800720c */ /* 0x000fe40003fa4070 */
[----:B------:R-:W-:Y:S01]  /*50b0*/  LOP3.LUT R92, R87, 0x42, RZ, 0xfc, !PT ;  /* 0x00000042575c7812 */ /* 0x000fe200078efcff */
[--C-:B------:R-:W-:Y:S01]  /*50c0*/  @!P1 IMAD.IADD R209, R209, 0x1, -R88.reuse ;  /* 0x00000001d1d19824 */ /* 0x100fe200078e0a58 */
[----:B------:R-:W-:Y:S01]  /*50d0*/  ISETP.GE.AND P1, PT, R97, RZ, PT ;  /* 0x000000ff6100720c */ /* 0x000fe20003f26270 */
[----:B------:R-:W-:Y:S01]  /*50e0*/  @!P4 IMAD.IADD R105, R105, 0x1, -R88 ;  /* 0x000000016969c824 */ /* 0x000fe200078e0a58 */
[----:B------:R-:W-:-:S02]  /*50f0*/  ISETP.GE.AND P4, PT, R96, RZ, PT ;  /* 0x000000ff6000720c */ /* 0x000fc40003f86270 */
[----:B------:R-:W-:Y:S02]  /*5100*/  IABS R97, R92 ;  /* 0x0000005c00617213 */ /* 0x000fe40000000000 */
[----:B------:R-:W-:Y:S01]  /*5110*/  IABS R96, R96 ;  /* 0x0000006000607213 */ /* 0x000fe20000000000 */
[----:B------:R-:W-:Y:S01]  /*5120*/  @!P6 IMAD.MOV R107, RZ, RZ, -R107 ;  /* 0x000000ffff6be224 */ /* 0x000fe200078e0a6b */
[----:B------:R-:W-:Y:S01]  /*5130*/  ISETP.GE.AND P6, PT, R102, RZ, PT ;  /* 0x000000ff6600720c */ /* 0x000fe20003fc6270 */
[----:B------:R-:W-:Y:S01]  /*5140*/  IMAD.HI.U32 R89, R86, R97, RZ ;  /* 0x0000006156597227 */ /* 0x000fe200078e00ff */
[----:B------:R-:W-:-:S03]  /*5150*/  LOP3.LUT R102, R87, 0x48, RZ, 0xfc, !PT ;  /* 0x0000004857667812 */ /* 0x000fc600078efcff */
[----:B------:R-:W-:Y:S02]  /*5160*/  IMAD.MOV.U32 R95, RZ, RZ, R96 ;  /* 0x000000ffff5f7224 */ /* 0x000fe400078e0060 */
[----:B------:R-:W-:Y:S01]  /*5170*/  @!P2 IMAD.MOV R209, RZ, RZ, -R209 ;  /* 0x000000ffffd1a224 */ /* 0x000fe200078e0ad1 */
[----:B------:R-:W-:Y:S01]  /*5180*/  ISETP.GE.AND P2, PT, R92, RZ, PT ;  /* 0x000000ff5c00720c */ /* 0x000fe20003f46270 */
[----:B------:R-:W-:Y:S01]  /*5190*/  @!P5 IMAD.IADD R208, R208, 0x1, -R88 ;  /* 0x00000001d0d0d824 */ /* 0x000fe200078e0a58 */
[----:B------:R-:W-:Y:S01]  /*51a0*/  IABS R205, R102 ;  /* 0x0000006600cd7213 */ /* 0x000fe20000000000 */
[----:B------:R-:W-:-:S04]  /*51b0*/  IMAD.HI.U32 R92, R86, R95, RZ ;  /* 0x0000005f565c7227 */ /* 0x000fc800078e00ff */
[----:B------:R-:W-:Y:S01]  /*51c0*/  IMAD.MOV R104, RZ, RZ, -R89 ;  /* 0x000000ffff687224 */ /* 0x000fe200078e0a59 */
[C---:B------:R-:W-:Y:S01]  /*51d0*/  ISETP.GT.U32.AND P5, PT, R88.reuse, R208, PT ;  /* 0x000000d05800720c */ /* 0x040fe20003fa4070 */
[----:B------:R-:W-:Y:S02]  /*51e0*/  IMAD.MOV R92, RZ, RZ, -R92 ;  /* 0x000000ffff5c7224 */ /* 0x000fe400078e0a5c */
[----:B------:R-:W-:Y:S02]  /*51f0*/  IMAD R104, R88, R104, R97 ;  /* 0x0000006858687224 */ /* 0x000fe400078e0261 */
[----:B------:R-:W-:Y:S01]  /*5200*/  IMAD.HI.U32 R89, R86, R205, RZ ;  /* 0x000000cd56597227 */ /* 0x000fe200078e00ff */
[----:B------:R-:W-:-:S03]  /*5210*/  LOP3.LUT R100, R87, 0x4a, RZ, 0xfc, !PT ;  /* 0x0000004a57647812 */ /* 0x000fc600078efcff */
[C---:B------:R-:W-:Y:S02]  /*5220*/  IMAD R138, R88.reuse, R92, R95 ;  /* 0x0000005c588a7224 */ /* 0x040fe400078e025f */
[----:B------:R-:W-:Y:S01]  /*5230*/  @!P6 IMAD.MOV R105, RZ, RZ, -R105 ;  /* 0x000000ffff69e224 */ /* 0x000fe200078e0a69 */
[C---:B------:R-:W-:Y:S01]  /*5240*/  ISETP.GT.U32.AND P6, PT, R88.reuse, R104, PT ;  /* 0x000000685800720c */ /* 0x040fe20003fc4070 */
[----:B------:R-:W-:Y:S02]  /*5250*/  IMAD.MOV R96, RZ, RZ, -R89 ;  /* 0x000000ffff607224 */ /* 0x000fe400078e0a59 */
[----:B------:R-:W-:Y:S01]  /*5260*/  @!P1 IMAD.MOV R137, RZ, RZ, -R137 ;  /* 0x000000ffff899224 */ /* 0x000fe200078e0a89 */
[C---:B------:R-:W-:Y:S01]  /*5270*/  ISETP.GT.U32.AND P1, PT, R88.reuse, R138, PT ;  /* 0x0000008a5800720c */ /* 0x040fe20003f24070 */
[----:B------:R-:W-:Y:S01]  /*5280*/  IMAD R205, R88, R96, R205 ;  /* 0x0000006058cd7224 */ /* 0x000fe200078e02cd */
[----:B------:R-:W-:Y:S01]  /*5290*/  IABS R103, R100 ;  /* 0x0000006400677213 */ /* 0x000fe20000000000 */
[----:B------:R-:W-:Y:S01]  /*52a0*/  @!P5 IMAD.IADD R208, R208, 0x1, -R88 ;  /* 0x00000001d0d0d824 */ /* 0x000fe200078e0a58 */
[----:B------:R-:W-:-:S02]  /*52b0*/  LOP3.LUT R101, R87, 0x4c, RZ, 0xfc, !PT ;  /* 0x0000004c57657812 */ /* 0x000fc400078efcff */
[----:B------:R-:W-:Y:S01]  /*52c0*/  ISETP.GT.U32.AND P5, PT, R88, R205, PT ;  /* 0x000000cd5800720c */ /* 0x000fe20003fa4070 */
[----:B------:R-:W-:Y:S01]  /*52d0*/  IMAD.HI.U32 R89, R86, R103, RZ ;  /* 0x0000006756597227 */ /* 0x000fe200078e00ff */
[----:B------:R-:W-:-:S03]  /*52e0*/  IABS R139, R101 ;  /* 0x00000065008b7213 */ /* 0x000fc60000000000 */
[--C-:B------:R-:W-:Y:S01]  /*52f0*/  @!P6 IMAD.IADD R104, R104, 0x1, -R88.reuse ;  /* 0x000000016868e824 */ /* 0x100fe200078e0a58 */
[----:B------:R-:W-:Y:S01]  /*5300*/  LOP3.LUT R96, R87, 0x50, RZ, 0xfc, !PT ;  /* 0x0000005057607812 */ /* 0x000fe200078efcff */
[----:B------:R-:W-:Y:S02]  /*5310*/  IMAD.MOV R89, RZ, RZ, -R89 ;  /* 0x000000ffff597224 */ /* 0x000fe400078e0a59 */
[----:B------:R-:W-:Y:S01]  /*5320*/  @!P1 IMAD.IADD R138, R138, 0x1, -R88 ;  /* 0x000000018a8a9824 */ /* 0x000fe200078e0a58 */
[----:B------:R-:W-:Y:S01]  /*5330*/  ISETP.GT.U32.AND P1, PT, R88, R104, PT ;  /* 0x000000685800720c */ /* 0x000fe20003f24070 */
[----:B------:R-:W-:Y:S01]  /*5340*/  IMAD.HI.U32 R92, R86, R139, RZ ;  /* 0x0000008b565c7227 */ /* 0x000fe200078e00ff */
[----:B------:R-:W-:-:S03]  /*5350*/  IABS R99, R96 ;  /* 0x0000006000637213 */ /* 0x000fc60000000000 */
[C---:B------:R-:W-:Y:S02]  /*5360*/  IMAD R103, R88.reuse, R89, R103 ;  /* 0x0000005958677224 */ /* 0x040fe400078e0267 */
[----:B------:R-:W-:Y:S02]  /*5370*/  @!P5 IMAD.IADD R205, R205, 0x1, -R88 ;  /* 0x00000001cdcdd824 */ /* 0x000fe400078e0a58 */
[----:B------:R-:W-:Y:S01]  /*5380*/  IMAD.MOV R92, RZ, RZ, -R92 ;  /* 0x000000ffff5c7224 */ /* 0x000fe200078e0a5c */
[----:B------:R-:W-:Y:S01]  /*5390*/  ISETP.GT.U32.AND P6, PT, R88, R103, PT ;  /* 0x000000675800720c */ /* 0x000fe20003fc4070 */
[----:B------:R-:W-:Y:S01]  /*53a0*/  IMAD.HI.U32 R89, R86, R99, RZ ;  /* 0x0000006356597227 */ /* 0x000fe200078e00ff */
[----:B------:R-:W-:Y:S02]  /*53b0*/  LOP3.LUT R97, R87, 0x52, RZ, 0xfc, !PT ;  /* 0x0000005257617812 */ /* 0x000fe400078efcff */
[C---:B------:R-:W-:Y:S01]  /*53c0*/  ISETP.GT.U32.AND P5, PT, R88.reuse, R205, PT ;  /* 0x000000cd5800720c */ /* 0x040fe20003fa4070 */
[----:B------:R-:W-:Y:S01]  /*53d0*/  IMAD R139, R88, R92, R139 ;  /* 0x0000005c588b7224 */ /* 0x000fe200078e028b */
[----:B------:R-:W-:Y:S01]  /*53e0*/  IABS R119, R97 ;  /* 0x0000006100777213 */ /* 0x000fe20000000000 */
[----:B------:R-:W-:-:S02]  /*53f0*/  IMAD.MOV R89, RZ, RZ, -R89 ;  /* 0x000000ffff597224 */ /* 0x000fc400078e0a59 */
[----:B------:R-:W-:Y:S01]  /*5400*/  @!P3 IMAD.MOV R208, RZ, RZ, -R208 ;  /* 0x000000ffffd0b224 */ /* 0x000fe200078e0ad0 */
[----:B------:R-:W-:Y:S01]  /*5410*/  ISETP.GT.U32.AND P3, PT, R88, R138, PT ;  /* 0x0000008a5800720c */ /* 0x000fe20003f64070 */
[----:B------:R-:W-:Y:S01]  /*5420*/  @!P1 IMAD.IADD R104, R104, 0x1, -R88 ;  /* 0x0000000168689824 */ /* 0x000fe200078e0a58 */
[C---:B------:R-:W-:Y:S01]  /*5430*/  ISETP.GT.U32.AND P1, PT, R88.reuse, R139, PT ;  /* 0x0000008b5800720c */ /* 0x040fe20003f24070 */
[----:B------:R-:W-:Y:S01]  /*5440*/  IMAD R204, R88, R89, R99 ;  /* 0x0000005958cc7224 */ /* 0x000fe200078e0263 */
[----:B------:R-:W-:Y:S01]  /*5450*/  LOP3.LUT R95, R87, 0x54, RZ, 0xfc, !PT ;  /* 0x00000054575f7812 */ /* 0x000fe200078efcff */
[----:B------:R-:W-:-:S03]  /*5460*/  IMAD.HI.U32 R89, R86, R119, RZ ;  /* 0x0000007756597227 */ /* 0x000fc600078e00ff */
[----:B------:R-:W-:Y:S01]  /*5470*/  IABS R141, R95 ;  /* 0x0000005f008d7213 */ /* 0x000fe20000000000 */
[--C-:B------:R-:W-:Y:S02]  /*5480*/  @!P6 IMAD.IADD R103, R103, 0x1, -R88.reuse ;  /* 0x000000016767e824 */ /* 0x100fe400078e0a58 */
[----:B------:R-:W-:Y:S02]  /*5490*/  IMAD.MOV R89, RZ, RZ, -R89 ;  /* 0x000000ffff597224 */ /* 0x000fe400078e0a59 */
[----:B------:R-:W-:Y:S01]  /*54a0*/  @!P5 IMAD.IADD R205, R205, 0x1, -R88 ;  /* 0x00000001cdcdd824 */ /* 0x000fe200078e0a58 */
[----:B------:R-:W-:Y:S01]  /*54b0*/  ISETP.GE.AND P5, PT, R102, RZ, PT ;  /* 0x000000ff6600720c */ /* 0x000fe20003fa6270 */
[C---:B------:R-:W-:Y:S01]  /*54c0*/  IMAD R102, R88.reuse, R89, R119 ;  /* 0x0000005958667224 */ /* 0x040fe200078e0277 */
[----:B------:R-:W-:Y:S01]  /*54d0*/  ISETP.GT.U32.AND P6, PT, R88, R103, PT ;  /* 0x000000675800720c */ /* 0x000fe20003fc4070 */
[----:B------:R-:W-:-:S04]  /*54e0*/  IMAD.HI.U32 R89, R86, R141, RZ ;  /* 0x0000008d56597227 */ /* 0x000fc800078e00ff */
[--C-:B------:R-:W-:Y:S01]  /*54f0*/  @!P3 IMAD.IADD R138, R138, 0x1, -R88.reuse ;  /* 0x000000018a8ab824 */ /* 0x100fe200078e0a58 */
[----:B------:R-:W-:Y:S01]  /*5500*/  ISETP.GT.U32.AND P3, PT, R88, R204, PT ;  /* 0x000000cc5800720c */ /* 0x000fe20003f64070 */
[----:B------:R-:W-:Y:S01]  /*5510*/  @!P1 IMAD.IADD R139, R139, 0x1, -R88 ;  /* 0x000000018b8b9824 */ /* 0x000fe200078e0a58 */
[----:B------:R-:W-:Y:S01]  /*5520*/  ISETP.GE.AND P1, PT, R100, RZ, PT ;  /* 0x000000ff6400720c */ /* 0x000fe20003f26270 */
[----:B------:R-:W-:Y:S01]  /*5530*/  IMAD.MOV R100, RZ, RZ, -R89 ;  /* 0x000000ffff647224 */ /* 0x000fe200078e0a59 */
[----:B------:R-:W-:-:S03]  /*5540*/  LOP3.LUT R99, R87, 0x58, RZ, 0xfc, !PT ;  /* 0x0000005857637812 */ /* 0x000fc600078efcff */
[C---:B------:R-:W-:Y:S01]  /*5550*/  IMAD R141, R88.reuse, R100, R141 ;  /* 0x00000064588d7224 */ /* 0x040fe200078e028d */
[----:B------:R-:W-:Y:S01]  /*5560*/  IABS R118, R99 ;  /* 0x0000006300767213 */ /* 0x000fe20000000000 */
[----:B------:R-:W-:Y:S01]  /*5570*/  @!P6 IMAD.IADD R103, R103, 0x1, -R88 ;  /* 0x000000016767e824 */ /* 0x000fe200078e0a58 */
[C---:B------:R-:W-:Y:S01]  /*5580*/  ISETP.GT.U32.AND P6, PT, R88.reuse, R102, PT ;  /* 0x000000665800720c */ /* 0x040fe20003fc4070 */
[----:B------:R-:W-:Y:S01]  /*5590*/  @!P2 IMAD.MOV R104, RZ, RZ, -R104 ;  /* 0x000000ffff68a224 */ /* 0x000fe200078e0a68 */
[C---:B------:R-:W-:Y:S01]  /*55a0*/  ISETP.GT.U32.AND P2, PT, R88.reuse, R139, PT ;  /* 0x0000008b5800720c */ /* 0x040fe20003f44070 */
[----:B------:R-:W-:Y:S01]  /*55b0*/  @!P5 IMAD.MOV R205, RZ, RZ, -R205 ;  /* 0x000000ffffcdd224 */ /* 0x000fe200078e0acd */
[----:B------:R-:W-:Y:S01]  /*55c0*/  ISETP.GT.U32.AND P5, PT, R88, R141, PT ;  /* 0x0000008d5800720c */ /* 0x000fe20003fa4070 */
[----:B------:R-:W-:Y:S01]  /*55d0*/  IMAD.MOV.U32 R89, RZ, RZ, R118 ;  /* 0x000000ffff597224 */ /* 0x000fe200078e0076 */
[----:B------:R-:W-:Y:S01]  /*55e0*/  LOP3.LUT R92, R87, 0x5a, RZ, 0xfc, !PT ;  /* 0x0000005a575c7812 */ /* 0x000fe200078efcff */
[----:B------:R-:W-:Y:S01]  /*55f0*/  @!P3 IMAD.IADD R204, R204, 0x1, -R88 ;  /* 0x00000001ccccb824 */ /* 0x000fe200078e0a58 */
[----:B------:R-:W-:Y:S01]  /*5600*/  ISETP.GE.AND P3, PT, R101, RZ, PT ;  /* 0x000000ff6500720c */ /* 0x000fe20003f66270 */
[----:B------:R-:W-:Y:S01]  /*5610*/  IMAD.HI.U32 R100, R86, R89, RZ ;  /* 0x0000005956647227 */ /* 0x000fe200078e00ff */
[----:B------:R-:W-:-:S03]  /*5620*/  IABS R119, R92 ;  /* 0x0000005c00777213 */ /* 0x000fc60000000000 */
[----:B------:R-:W-:Y:S01]  /*5630*/  @!P4 IMAD.MOV R138, RZ, RZ, -R138 ;  /* 0x000000ffff8ac224 */ /* 0x000fe200078e0a8a */
[----:B------:R-:W-:Y:S01]  /*5640*/  ISETP.GT.U32.AND P4, PT, R88, R204, PT ;  /* 0x000000cc5800720c */ /* 0x000fe20003f84070 */
[----:B------:R-:W-:Y:S02]  /*5650*/  IMAD.MOV R100, RZ, RZ, -R100 ;  /* 0x000000ffff647224 */ /* 0x000fe400078e0a64 */
[----:B------:R-:W-:Y:S02]  /*5660*/  IMAD.MOV.U32 R101, RZ, RZ, R119 ;  /* 0x000000ffff657224 */ /* 0x000fe400078e0077 */
[--C-:B------:R-:W-:Y:S02]  /*5670*/  @!P6 IMAD.IADD R102, R102, 0x1, -R88.reuse ;  /* 0x000000016666e824 */ /* 0x100fe400078e0a58 */
[--C-:B------:R-:W-:Y:S02]  /*5680*/  @!P2 IMAD.IADD R139, R139, 0x1, -R88.reuse ;  /* 0x000000018b8ba824 */ /* 0x100fe400078e0a58 */
[----:B------:R-:W-:-:S02]  /*5690*/  @!P5 IMAD.IADD R141, R141, 0x1, -R88 ;  /* 0x000000018d8dd824 */ /* 0x000fc400078e0a58 */
[----:B------:R-:W-:Y:S02]  /*56a0*/  IMAD R168, R88, R100, R89 ;  /* 0x0000006458a87224 */ /* 0x000fe400078e0259 */
[----:B------:R-:W-:Y:S01]  /*56b0*/  IMAD.HI.U32 R89, R86, R101, RZ ;  /* 0x0000006556597227 */ /* 0x000fe200078e00ff */
[----:B------:R-:W-:-:S03]  /*56c0*/  ISETP.GT.U32.AND P6, PT, R88, R102, PT ;  /* 0x000000665800720c */ /* 0x000fc60003fc4070 */
[----:B------:R-:W-:Y:S01]  /*56d0*/  @!P3 IMAD.MOV R139, RZ, RZ, -R139 ;  /* 0x000000ffff8bb224 */ /* 0x000fe200078e0a8b */
[----:B------:R-:W-:Y:S01]  /*56e0*/  ISETP.GT.U32.AND P3, PT, R88, R141, PT ;  /* 0x0000008d5800720c */ /* 0x000fe20003f64070 */
[----:B------:R-:W-:Y:S02]  /*56f0*/  IMAD.MOV R89, RZ, RZ, -R89 ;  /* 0x000000ffff597224 */ /* 0x000fe400078e0a59 */
[--C-:B------:R-:W-:Y:S01]  /*5700*/  @!P4 IMAD.IADD R204, R204, 0x1, -R88.reuse ;  /* 0x00000001ccccc824 */ /* 0x100fe200078e0a58 */
[----:B------:R-:W-:Y:S01]  /*5710*/  ISETP.GE.AND P4, PT, R97, RZ, PT ;  /* 0x000000ff6100720c */ /* 0x000fe20003f86270 */
[C---:B------:R-:W-:Y:S01]  /*5720*/  IMAD R101, R88.reuse, R89, R101 ;  /* 0x0000005958657224 */ /* 0x040fe200078e0265 */
[----:B------:R-:W-:Y:S02]  /*5730*/  LOP3.LUT R89, R87, 0x5c, RZ, 0xfc, !PT ;  /* 0x0000005c57597812 */ /* 0x000fe400078efcff */
[----:B------:R-:W-:Y:S02]  /*5740*/  ISETP.GT.U32.AND P2, PT, R88, R168, PT ;  /* 0x000000a85800720c */ /* 0x000fe40003f44070 */
[----:B------:R-:W-:Y:S01]  /*5750*/  IABS R97, R89 ;  /* 0x0000005900617213 */ /* 0x000fe20000000000 */
[--C-:B------:R-:W-:Y:S01]  /*5760*/  @!P6 IMAD.IADD R102, R102, 0x1, -R88.reuse ;  /* 0x000000016666e824 */ /* 0x100fe200078e0a58 */
[----:B------:R-:W-:Y:S01]  /*5770*/  ISETP.GE.AND P6, PT, R95, RZ, PT ;  /* 0x000000ff5f00720c */ /* 0x000fe20003fc6270 */
[----:B------:R-:W-:Y:S01]  /*5780*/  @!P3 IMAD.IADD R141, R141, 0x1, -R88 ;  /* 0x000000018d8db824 */ /* 0x000fe200078e0a58 */
[----:B------:R-:W-:Y:S01]  /*5790*/  ISETP.GE.AND P3, PT, R89, RZ, PT ;  /* 0x000000ff5900720c */ /* 0x000fe20003f66270 */
[----:B------:R-:W-:-:S04]  /*57a0*/  IMAD.HI.U32 R89, R86, R97, RZ ;  /* 0x0000006156597227 */ /* 0x000fc800078e00ff */
[----:B------:R-:W-:Y:S01]  /*57b0*/  @!P4 IMAD.MOV R102, RZ, RZ, -R102 ;  /* 0x000000ffff66c224 */ /* 0x000fe200078e0a66 */
[----:B------:R-:W-:Y:S01]  /*57c0*/  ISETP.GT.U32.AND P4, PT, R88, R101, PT ;  /* 0x000000655800720c */ /* 0x000fe20003f84070 */
[----:B------:R-:W-:Y:S02]  /*57d0*/  IMAD.MOV R144, RZ, RZ, -R89 ;  /* 0x000000ffff907224 */ /* 0x000fe400078e0a59 */
[----:B------:R-:W-:Y:S01]  /*57e0*/  @!P1 IMAD.MOV R103, RZ, RZ, -R103 ;  /* 0x000000ffff679224 */ /* 0x000fe200078e0a67 */
[----:B------:R-:W-:Y:S01]  /*57f0*/  ISETP.GE.AND P1, PT, R96, RZ, PT ;  /* 0x000000ff6000720c */ /* 0x000fe20003f26270 */
[----:B------:R-:W-:Y:S02]  /*5800*/  @!P2 IMAD.IADD R168, R168, 0x1, -R88 ;  /* 0x00000001a8a8a824 */ /* 0x000fe400078e0a58 */
[C---:B------:R-:W-:Y:S02]  /*5810*/  IMAD R144, R88.reuse, R144, R97 ;  /* 0x0000009058907224 */ /* 0x040fe400078e0261 */
[----:B------:R-:W-:Y:S01]  /*5820*/  @!P6 IMAD.MOV R141, RZ, RZ, -R141 ;  /* 0x000000ffff8de224 */ /* 0x000fe200078e0a8d */
[----:B------:R-:W-:-:S02]  /*5830*/  ISETP.GT.U32.AND P2, PT, R88, R168, PT ;  /* 0x000000a85800720c */ /* 0x000fc40003f44070 */
[----:B------:R-:W-:Y:S02]  /*5840*/  ISETP.GT.U32.AND P6, PT, R88, R144, PT ;  /* 0x000000905800720c */ /* 0x000fe40003fc4070 */
[----:B------:R-:W-:Y:S01]  /*5850*/  LOP3.LUT R95, R87, 0x60, RZ, 0xfc, !PT ;  /* 0x00000060575f7812 */ /* 0x000fe200078efcff */
[----:B------:R-:W-:Y:S01]  /*5860*/  @!P4 IMAD.IADD R101, R101, 0x1, -R88 ;  /* 0x000000016565c824 */ /* 0x000fe200078e0a58 */
[----:B------:R-:W-:Y:S02]  /*5870*/  ISETP.GE.AND P5, PT, R99, RZ, PT ;  /* 0x000000ff6300720c */ /* 0x000fe40003fa6270 */
[----:B------:R-:W-:Y:S01]  /*5880*/  IABS R99, R95 ;  /* 0x0000005f00637213 */ /* 0x000fe20000000000 */
[----:B------:R-:W-:Y:S01]  /*5890*/  @!P1 IMAD.MOV R204, RZ, RZ, -R204 ;  /* 0x000000ffffcc9224 */ /* 0x000fe200078e0acc */
[----:B------:R-:W-:Y:S02]  /*58a0*/  ISETP.GE.AND P1, PT, R92, RZ, PT ;  /* 0x000000ff5c00720c */ /* 0x000fe40003f26270 */
[----:B------:R-:W-:Y:S01]  /*58b0*/  ISETP.GT.U32.AND P4, PT, R88, R101, PT ;  /* 0x000000655800720c */ /* 0x000fe20003f84070 */
[----:B------:R-:W-:Y:S01]  /*58c0*/  IMAD.HI.U32 R92, R86, R99, RZ ;  /* 0x00000063565c7227 */ /* 0x000fe200078e00ff */
[----:B------:R-:W-:-:S03]  /*58d0*/  LOP3.LUT R96, R87, 0x62, RZ, 0xfc, !PT ;  /* 0x0000006257607812 */ /* 0x000fc600078efcff */
[--C-:B------:R-:W-:Y:S01]  /*58e0*/  @!P2 IMAD.IADD R168, R168, 0x1, -R88.reuse ;  /* 0x00000001a8a8a824 */ /* 0x100fe200078e0a58 */
[----:B------:R-:W-:Y:S01]  /*58f0*/  ISETP.GE.AND P2, PT, R95, RZ, PT ;  /* 0x000000ff5f00720c */ /* 0x000fe20003f46270 */
[----:B------:R-:W-:Y:S01]  /*5900*/  @!P6 IMAD.IADD R144, R144, 0x1, -R88 ;  /* 0x000000019090e824 */ /* 0x000fe200078e0a58 */
[----:B------:R-:W-:Y:S01]  /*5910*/  IABS R95, R96 ;  /* 0x00000060005f7213 */ /* 0x000fe20000000000 */
[----:B------:R-:W-:Y:S01]  /*5920*/  IMAD.MOV R92, RZ, RZ, -R92 ;  /* 0x000000ffff5c7224 */ /* 0x000fe200078e0a5c */
[----:B------:R-:W-:Y:S02]  /*5930*/  LOP3.LUT R202, R87, 0x64, RZ, 0xfc, !PT ;  /* 0x0000006457ca7812 */ /* 0x000fe400078efcff */
[C---:B------:R-:W-:Y:S01]  /*5940*/  ISETP.GT.U32.AND P6, PT, R88.reuse, R144, PT ;  /* 0x000000905800720c */ /* 0x040fe20003fc4070 */
[----:B------:R-:W-:Y:S02]  /*5950*/  IMAD R166, R88, R92, R99 ;  /* 0x0000005c58a67224 */ /* 0x000fe400078e0263 */
[----:B------:R-:W-:Y:S01]  /*5960*/  IMAD.HI.U32 R92, R86, R95, RZ ;  /* 0x0000005f565c7227 */ /* 0x000fe200078e00ff */
[----:B------:R-:W-:-:S03]  /*5970*/  IABS R100, R202 ;  /* 0x000000ca00647213 */ /* 0x000fc60000000000 */
[----:B------:R-:W-:Y:S01]  /*5980*/  @!P4 IMAD.IADD R101, R101, 0x1, -R88 ;  /* 0x000000016565c824 */ /* 0x000fe200078e0a58 */
[C---:B------:R-:W-:Y:S01]  /*5990*/  ISETP.GT.U32.AND P4, PT, R88.reuse, R166, PT ;  /* 0x000000a65800720c */ /* 0x040fe20003f84070 */
[----:B------:R-:W-:Y:S01]  /*59a0*/  IMAD.MOV R92, RZ, RZ, -R92 ;  /* 0x000000ffff5c7224 */ /* 0x000fe200078e0a5c */
[----:B------:R-:W-:Y:S01]  /*59b0*/  LOP3.LUT R118, R87, 0x68, RZ, 0xfc, !PT ;  /* 0x0000006857767812 */ /* 0x000fe200078efcff */
[----:B------:R-:W-:Y:S02]  /*59c0*/  IMAD.MOV.U32 R89, RZ, RZ, R100 ;  /* 0x000000ffff597224 */ /* 0x000fe400078e0064 */
[----:B------:R-:W-:Y:S01]  /*59d0*/  IMAD R100, R88, R92, R95 ;  /* 0x0000005c58647224 */ /* 0x000fe200078e025f */
[----:B------:R-:W-:Y:S01]  /*59e0*/  IABS R164, R118 ;  /* 0x0000007600a47213 */ /* 0x000fe20000000000 */
[----:B------:R-:W-:-:S03]  /*59f0*/  @!P6 IMAD.IADD R144, R144, 0x1, -R88 ;  /* 0x000000019090e824 */ /* 0x000fc600078e0a58 */
[----:B------:R-:W-:Y:S01]  /*5a00*/  ISETP.GT.U32.AND P6, PT, R88, R100, PT ;  /* 0x000000645800720c */ /* 0x000fe20003fc4070 */
[----:B------:R-:W-:-:S04]  /*5a10*/  IMAD.HI.U32 R122, R86, R164, RZ ;  /* 0x000000a4567a7227 */ /* 0x000fc800078e00ff */
[----:B------:R-:W-:Y:S02]  /*5a20*/  @!P4 IMAD.IADD R166, R166, 0x1, -R88 ;  /* 0x00000001a6a6c824 */ /* 0x000fe400078e0a58 */
[----:B------:R-:W-:Y:S02]  /*5a30*/  IMAD.MOV R122, RZ, RZ, -R122 ;  /* 0x000000ffff7a7224 */ /* 0x000fe400078e0a7a */
[----:B------:R-:W-:Y:S01]  /*5a40*/  IMAD.HI.U32 R97, R86, R89, RZ ;  /* 0x0000005956617227 */ /* 0x000fe200078e00ff */
[----:B------:R-:W-:-:S03]  /*5a50*/  ISETP.GT.U32.AND P4, PT, R88, R166, PT ;  /* 0x000000a65800720c */ /* 0x000fc60003f84070 */
[----:B------:R-:W-:Y:S02]  /*5a60*/  IMAD R164, R88, R122, R164 ;  /* 0x0000007a58a47224 */ /* 0x000fe400078e02a4 */
[--C-:B------:R-:W-:Y:S01]  /*5a70*/  @!P6 IMAD.IADD R100, R100, 0x1, -R88.reuse ;  /* 0x000000016464e824 */ /* 0x100fe200078e0a58 */
[C---:B------:R-:W-:Y:S01]  /*5a80*/  LOP3.LUT R126, R87.reuse, 0x6a, RZ, 0xfc, !PT ;  /* 0x0000006a577e7812 */ /* 0x040fe200078efcff */
[----:B------:R-:W-:Y:S01]  /*5a90*/  IMAD.MOV R97, RZ, RZ, -R97 ;  /* 0x000000ffff617224 */ /* 0x000fe200078e0a61 */
[C---:B------:R-:W-:Y:S02]  /*5aa0*/  ISETP.GT.U32.AND P6, PT, R88.reuse, R164, PT ;  /* 0x000000a45800720c */ /* 0x040fe40003fc4070 */
[----:B------:R-:W-:Y:S01]  /*5ab0*/  IABS R99, R126 ;  /* 0x0000007e00637213 */ /* 0x000fe20000000000 */
[----:B------:R-:W-:Y:S01]  /*5ac0*/  IMAD R92, R88, R97, R89 ;  /* 0x00000061585c7224 */ /* 0x000fe200078e0259 */
[----:B------:R-:W-:Y:S01]  /*5ad0*/  LOP3.LUT R203, R87, 0x6c, RZ, 0xfc, !PT ;  /* 0x0000006c57cb7812 */ /* 0x000fe200078efcff */
[----:B------:R-:W-:-:S02]  /*5ae0*/  @!P4 IMAD.IADD R166, R166, 0x1, -R88 ;  /* 0x00000001a6a6c824 */ /* 0x000fc400078e0a58 */
[----:B------:R-:W-:Y:S01]  /*5af0*/  IMAD.HI.U32 R121, R86, R99, RZ ;  /* 0x0000006356797227 */ /* 0x000fe200078e00ff */
[----:B------:R-:W-:Y:S02]  /*5b00*/  ISETP.GT.U32.AND P4, PT, R88, R92, PT ;  /* 0x0000005c5800720c */ /* 0x000fe40003f84070 */
[----:B------:R-:W-:Y:S01]  /*5b10*/  IABS R89, R203 ;  /* 0x000000cb00597213 */ /* 0x000fe20000000000 */
[----:B------:R-:W-:Y:S02]  /*5b20*/  IMAD.MOV R121, RZ, RZ, -R121 ;  /* 0x000000ffff797224 */ /* 0x000fe400078e0a79 */
[----:B------:R-:W-:Y:S01]  /*5b30*/  @!P6 IMAD.IADD R164, R164, 0x1, -R88 ;  /* 0x00000001a4a4e824 */ /* 0x000fe200078e0a58 */
[----:B------:R-:W-:Y:S01]  /*5b40*/  ISETP.GT.U32.AND P6, PT, R88, R100, PT ;  /* 0x000000645800720c */ /* 0x000fe20003fc4070 */
[----:B------:R-:W-:Y:S01]  /*5b50*/  IMAD.HI.U32 R95, R86, R89, RZ ;  /* 0x00000059565f7227 */ /* 0x000fe200078e00ff */
[----:B------:R-:W-:-:S03]  /*5b60*/  LOP3.LUT R120, R87, 0x70, RZ, 0xfc, !PT ;  /* 0x0000007057787812 */ /* 0x000fc600078efcff */
[----:B------:R-:W-:Y:S01]  /*5b70*/  IMAD R99, R88, R121, R99 ;  /* 0x0000007958637224 */ /* 0x000fe200078e0263 */
[C---:B------:R-:W-:Y:S01]  /*5b80*/  LOP3.LUT R123, R87.reuse, 0x78, RZ, 0xfc, !PT ;  /* 0x00000078577b7812 */ /* 0x040fe200078efcff */
[----:B------:R-:W-:Y:S02]  /*5b90*/  IMAD.MOV R95, RZ, RZ, -R95 ;  /* 0x000000ffff5f7224 */ /* 0x000fe400078e0a5f */
[----:B------:R-:W-:Y:S01]  /*5ba0*/  @!P4 IMAD.IADD R92, R92, 0x1, -R88 ;  /* 0x000000015c5cc824 */ /* 0x000fe200078e0a58 */
[C---:B------:R-:W-:Y:S01]  /*5bb0*/  ISETP.GT.U32.AND P4, PT, R88.reuse, R99, PT ;  /* 0x000000635800720c */ /* 0x040fe20003f84070 */
[----:B------:R-:W-:Y:S01]  /*5bc0*/  IMAD R89, R88, R95, R89 ;  /* 0x0000005f58597224 */ /* 0x000fe200078e0259 */
[----:B------:R-:W-:Y:S02]  /*5bd0*/  IABS R158, R120 ;  /* 0x00000078009e7213 */ /* 0x000fe40000000000 */
[----:B------:R-:W-:Y:S01]  /*5be0*/  IABS R156, R123 ;  /* 0x0000007b009c7213 */ /* 0x000fe20000000000 */
[----:B------:R-:W-:Y:S01]  /*5bf0*/  @!P5 IMAD.MOV R168, RZ, RZ, -R168 ;  /* 0x000000ffffa8d224 */ /* 0x000fe200078e0aa8 */
[----:B------:R-:W-:Y:S01]  /*5c00*/  ISETP.GE.AND P5, PT, R96, RZ, PT ;  /* 0x000000ff6000720c */ /* 0x000fe20003fa6270 */
[----:B------:R-:W-:Y:S01]  /*5c10*/  @!P1 IMAD.MOV R101, RZ, RZ, -R101 ;  /* 0x000000ffff659224 */ /* 0x000fe200078e0a65 */
[----:B------:R-:W-:Y:S01]  /*5c20*/  ISETP.GT.U32.AND P1, PT, R88, R92, PT ;  /* 0x0000005c5800720c */ /* 0x000fe20003f24070 */
[----:B------:R-:W-:Y:S01]  /*5c30*/  @!P6 IMAD.IADD R100, R100, 0x1, -R88 ;  /* 0x000000016464e824 */ /* 0x000fe200078e0a58 */
[----:B------:R-:W-:Y:S01]  /*5c40*/  ISETP.GT.U32.AND P6, PT, R88, R89, PT ;  /* 0x000000595800720c */ /* 0x000fe20003fc4070 */
[----:B------:R-:W-:Y:S01]  /*5c50*/  IMAD.HI.U32 R96, R86, R158, RZ ;  /* 0x0000009e56607227 */ /* 0x000fe200078e00ff */
[----:B------:R-:W-:-:S03]  /*5c60*/  LOP3.LUT R125, R87, 0x72, RZ, 0xfc, !PT ;  /* 0x00000072577d7812 */ /* 0x000fc600078efcff */
[----:B------:R-:W-:Y:S01]  /*5c70*/  IMAD.HI.U32 R124, R86, R156, RZ ;  /* 0x0000009c567c7227 */ /* 0x000fe200078e00ff */
[----:B------:R-:W-:-:S03]  /*5c80*/  IABS R97, R125 ;  /* 0x0000007d00617213 */ /* 0x000fc60000000000 */
[----:B------:R-:W-:Y:S02]  /*5c90*/  IMAD.MOV R96, RZ, RZ, -R96 ;  /* 0x000000ffff607224 */ /* 0x000fe400078e0a60 */
[----:B------:R-:W-:Y:S02]  /*5ca0*/  IMAD.MOV R124, RZ, RZ, -R124 ;  /* 0x000000ffff7c7224 */ /* 0x000fe400078e0a7c */
[----:B------:R-:W-:Y:S01]  /*5cb0*/  @!P4 IMAD.IADD R99, R99, 0x1, -R88 ;  /* 0x000000016363c824 */ /* 0x000fe200078e0a58 */
[C---:B------:R-:W-:Y:S01]  /*5cc0*/  ISETP.GT.U32.AND P4, PT, R88.reuse, R164, PT ;  /* 0x000000a45800720c */ /* 0x040fe20003f84070 */
[C---:B------:R-:W-:Y:S02]  /*5cd0*/  IMAD R158, R88.reuse, R96, R158 ;  /* 0x00000060589e7224 */ /* 0x040fe400078e029e */
[----:B------:R-:W-:Y:S02]  /*5ce0*/  IMAD R156, R88, R124, R156 ;  /* 0x0000007c589c7224 */ /* 0x000fe400078e029c */
[----:B------:R-:W-:-:S04]  /*5cf0*/  IMAD.HI.U32 R119, R86, R97, RZ ;  /* 0x0000006156777227 */ /* 0x000fc800078e00ff */
[----:B------:R-:W-:Y:S01]  /*5d00*/  @!P3 IMAD.MOV R144, RZ, RZ, -R144 ;  /* 0x000000ffff90b224 */ /* 0x000fe200078e0a90 */
[----:B------:R-:W-:Y:S01]  /*5d10*/  ISETP.GT.U32.AND P3, PT, R88, R99, PT ;  /* 0x000000635800720c */ /* 0x000fe20003f64070 */
[--C-:B------:R-:W-:Y:S01]  /*5d20*/  @!P1 IMAD.IADD R92, R92, 0x1, -R88.reuse ;  /* 0x000000015c5c9824 */ /* 0x100fe200078e0a58 */
[C---:B------:R-:W-:Y:S01]  /*5d30*/  ISETP.GT.U32.AND P1, PT, R88.reuse, R158, PT ;  /* 0x0000009e5800720c */ /* 0x040fe20003f24070 */
[----:B------:R-:W-:Y:S01]  /*5d40*/  @!P6 IMAD.IADD R89, R89, 0x1, -R88 ;  /* 0x000000015959e824 */ /* 0x000fe200078e0a58 */
[----:B------:R-:W-:Y:S01]  /*5d50*/  ISETP.GT.U32.AND P6, PT, R88, R156, PT ;  /* 0x0000009c5800720c */ /* 0x000fe20003fc4070 */
[----:B------:R-:W-:Y:S01]  /*5d60*/  IMAD.MOV R119, RZ, RZ, -R119 ;  /* 0x000000ffff777224 */ /* 0x000fe200078e0a77 */
[----:B------:R-:W-:-:S03]  /*5d70*/  LOP3.LUT R121, R87, 0x80, RZ, 0xfc, !PT ;  /* 0x0000008057797812 */ /* 0x000fc600078efcff */
[----:B------:R-:W-:Y:S01]  /*5d80*/  IMAD R97, R88, R119, R97 ;  /* 0x0000007758617224 */ /* 0x000fe200078e0261 */
[C---:B------:R-:W-:Y:S01]  /*5d90*/  LOP3.LUT R122, R87.reuse, 0x7a, RZ, 0xfc, !PT ;  /* 0x0000007a577a7812 */ /* 0x040fe200078efcff */
[--C-:B------:R-:W-:Y:S01]  /*5da0*/  @!P4 IMAD.IADD R164, R164, 0x1, -R88.reuse ;  /* 0x00000001a4a4c824 */ /* 0x100fe200078e0a58 */
[----:B------:R-:W-:Y:S02]  /*5db0*/  IABS R150, R121 ;  /* 0x0000007900967213 */ /* 0x000fe40000000000 */
[----:B------:R-:W-:Y:S02]  /*5dc0*/  ISETP.GT.U32.AND P4, PT, R88, R97, PT ;  /* 0x000000615800720c */ /* 0x000fe40003f84070 */
[----:B------:R-:W-:Y:S01]  /*5dd0*/  LOP3.LUT R119, R87, 0x82, RZ, 0xfc, !PT ;  /* 0x0000008257777812 */ /* 0x000fe200078efcff */
[----:B------:R-:W-:Y:S01]  /*5de0*/  @!P3 IMAD.IADD R99, R99, 0x1, -R88 ;  /* 0x000000016363b824 */ /* 0x000fe200078e0a58 */
[----:B------:R-:W-:Y:S01]  /*5df0*/  IABS R96, R122 ;  /* 0x0000007a00607213 */ /* 0x000fe20000000000 */
[----:B------:R-:W-:Y:S01]  /*5e00*/  @!P2 IMAD.MOV R166, RZ, RZ, -R166 ;  /* 0x000000ffffa6a224 */ /* 0x000fe200078e0aa6 */
[----:B------:R-:W-:Y:S01]  /*5e10*/  ISETP.GE.AND P3, PT, R118, RZ, PT ;  /* 0x000000ff7600720c */ /* 0x000fe20003f66270 */
[--C-:B------:R-:W-:Y:S01]  /*5e20*/  @!P1 IMAD.IADD R158, R158, 0x1, -R88.reuse ;  /* 0x000000019e9e9824 */ /* 0x100fe200078e0a58 */
[----:B------:R-:W-:Y:S01]  /*5e30*/  ISETP.GT.U32.AND P2, PT, R88, R89, PT ;  /* 0x000000595800720c */ /* 0x000fe20003f44070 */
[----:B------:R-:W-:Y:S01]  /*5e40*/  @!P6 IMAD.IADD R156, R156, 0x1, -R88 ;  /* 0x000000019c9ce824 */ /* 0x000fe200078e0a58 */
[----:B------:R-:W-:Y:S01]  /*5e50*/  IABS R95, R119 ;  /* 0x00000077005f7213 */ /* 0x000fe20000000000 */
[----:B------:R-:W-:Y:S01]  /*5e60*/  IMAD.HI.U32 R124, R86, R150, RZ ;  /* 0x00000096567c7227 */ /* 0x000fe200078e00ff */
[----:B------:R-:W-:-:S02]  /*5e70*/  ISETP.GE.AND P1, PT, R126, RZ, PT ;  /* 0x000000ff7e00720c */ /* 0x000fc40003f26270 */
[C---:B------:R-:W-:Y:S01]  /*5e80*/  ISETP.GT.U32.AND P6, PT, R88.reuse, R156, PT ;  /* 0x0000009c5800720c */ /* 0x040fe20003fc4070 */
[----:B------:R-:W-:Y:S01]  /*5e90*/  @!P5 IMAD.MOV R100, RZ, RZ, -R100 ;  /* 0x000000ffff64d224 */ /* 0x000fe200078e0a64 */
[----:B------:R-:W-:Y:S01]  /*5ea0*/  ISETP.GT.U32.AND P5, PT, R88, R158, PT ;  /* 0x0000009e5800720c */ /* 0x000fe20003fa4070 */
[----:B------:R-:W-:-:S04]  /*5eb0*/  IMAD.HI.U32 R127, R86, R96, RZ ;  /* 0x00000060567f7227 */ /* 0x000fc800078e00ff */
[----:B------:R-:W-:Y:S02]  /*5ec0*/  IMAD.MOV R124, RZ, RZ, -R124 ;  /* 0x000000ffff7c7224 */ /* 0x000fe400078e0a7c */
[----:B------:R-:W-:-:S04]  /*5ed0*/  IMAD.HI.U32 R118, R86, R95, RZ ;  /* 0x0000005f56767227 */ /* 0x000fc800078e00ff */
[----:B------:R-:W-:Y:S02]  /*5ee0*/  IMAD.MOV R126, RZ, RZ, -R127 ;  /* 0x000000ffff7e7224 */ /* 0x000fe400078e0a7f */
[----:B------:R-:W-:Y:S01]  /*5ef0*/  @!P4 IMAD.IADD R97, R97, 0x1, -R88 ;  /* 0x000000016161c824 */ /* 0x000fe200078e0a58 */
[----:B------:R-:W-:Y:S01]  /*5f00*/  ISETP.GE.AND P4, PT, R120, RZ, PT ;  /* 0x000000ff7800720c */ /* 0x000fe20003f86270 */
[C---:B------:R-:W-:Y:S01]  /*5f10*/  IMAD R150, R88.reuse, R124, R150 ;  /* 0x0000007c58967224 */ /* 0x040fe200078e0296 */
[----:B------:R-:W-:Y:S01]  /*5f20*/  LOP3.LUT R120, R87, 0x88, RZ, 0xfc, !PT ;  /* 0x0000008857787812 */ /* 0x000fe200078efcff */
[----:B------:R-:W-:Y:S02]  /*5f30*/  IMAD.MOV R118, RZ, RZ, -R118 ;  /* 0x000000ffff767224 */ /* 0x000fe400078e0a76 */
[C---:B------:R-:W-:Y:S02]  /*5f40*/  IMAD R96, R88.reuse, R126, R96 ;  /* 0x0000007e58607224 */ /* 0x040fe400078e0260 */
[----:B------:R-:W-:Y:S01]  /*5f50*/  @!P3 IMAD.MOV R164, RZ, RZ, -R164 ;  /* 0x000000ffffa4b224 */ /* 0x000fe200078e0aa4 */
[C---:B------:R-:W-:Y:S01]  /*5f60*/  ISETP.GT.U32.AND P3, PT, R88.reuse, R97, PT ;  /* 0x000000615800720c */ /* 0x040fe20003f64070 */
[--C-:B------:R-:W-:Y:S01]  /*5f70*/  @!P2 IMAD.IADD R89, R89, 0x1, -R88.reuse ;  /* 0x000000015959a824 */ /* 0x100fe200078e0a58 */
[C---:B------:R-:W-:Y:S01]  /*5f80*/  ISETP.GT.U32.AND P2, PT, R88.reuse, R150, PT ;  /* 0x000000965800720c */ /* 0x040fe20003f44070 */
[C---:B------:R-:W-:Y:S01]  /*5f90*/  IMAD R95, R88.reuse, R118, R95 ;  /* 0x00000076585f7224 */ /* 0x040fe200078e025f */
[----:B------:R-:W-:Y:S01]  /*5fa0*/  IABS R148, R120 ;  /* 0x0000007800947213 */ /* 0x000fe20000000000 */
[----:B------:R-:W-:Y:S01]  /*5fb0*/  @!P1 IMAD.MOV R99, RZ, RZ, -R99 ;  /* 0x000000ffff639224 */ /* 0x000fe200078e0a63 */
[----:B------:R-:W-:Y:S01]  /*5fc0*/  ISETP.GT.U32.AND P1, PT, R88, R96, PT ;  /* 0x000000605800720c */ /* 0x000fe20003f24070 */
[--C-:B------:R-:W-:Y:S01]  /*5fd0*/  @!P5 IMAD.IADD R158, R158, 0x1, -R88.reuse ;  /* 0x000000019e9ed824 */ /* 0x100fe200078e0a58 */
[----:B------:R-:W-:Y:S01]  /*5fe0*/  ISETP.GT.U32.AND P5, PT, R88, R95, PT ;  /* 0x0000005f5800720c */ /* 0x000fe20003fa4070 */
[----:B------:R-:W-:Y:S01]  /*5ff0*/  @!P6 IMAD.IADD R156, R156, 0x1, -R88 ;  /* 0x000000019c9ce824 */ /* 0x000fe200078e0a58 */
[----:B------:R-:W-:Y:S01]  /*6000*/  ISETP.GE.AND P6, PT, R123, RZ, PT ;  /* 0x000000ff7b00720c */ /* 0x000fe20003fc6270 */
[----:B------:R-:W-:Y:S01]  /*6010*/  IMAD.HI.U32 R124, R86, R148, RZ ;  /* 0x00000094567c7227 */ /* 0x000fe200078e00ff */
[----:B------:R-:W-:-:S03]  /*6020*/  LOP3.LUT R118, R87, 0x90, RZ, 0xfc, !PT ;  /* 0x0000009057767812 */ /* 0x000fc600078efcff */
[----:B------:R-:W-:Y:S01]  /*6030*/  IMAD.MOV R124, RZ, RZ, -R124 ;  /* 0x000000ffff7c7224 */ /* 0x000fe200078e0a7c */
[----:B------:R-:W-:Y:S01]  /*6040*/  IABS R142, R118 ;  /* 0x00000076008e7213 */ /* 0x000fe20000000000 */
[--C-:B------:R-:W-:Y:S01]  /*6050*/  @!P3 IMAD.IADD R97, R97, 0x1, -R88.reuse ;  /* 0x000000016161b824 */ /* 0x100fe200078e0a58 */
[----:B------:R-:W-:Y:S01]  /*6060*/  ISETP.GE.AND P3, PT, R125, RZ, PT ;  /* 0x000000ff7d00720c */ /* 0x000fe20003f66270 */
[----:B------:R-:W-:Y:S02]  /*6070*/  @!P2 IMAD.IADD R150, R150, 0x1, -R88 ;  /* 0x000000019696a824 */ /* 0x000fe400078e0a58 */
[----:B------:R-:W-:Y:S02]  /*6080*/  IMAD R148, R88, R124, R148 ;  /* 0x0000007c58947224 */ /* 0x000fe400078e0294 */
[----:B------:R-:W-:Y:S01]  /*6090*/  @!P1 IMAD.IADD R96, R96, 0x1, -R88 ;  /* 0x0000000160609824 */ /* 0x000fe200078e0a58 */
[----:B------:R-:W-:Y:S01]  /*60a0*/  ISETP.GE.AND P1, PT, R122, RZ, PT ;  /* 0x000000ff7a00720c */ /* 0x000fe20003f26270 */
[----:B------:R-:W-:Y:S01]  /*60b0*/  @!P4 IMAD.MOV R158, RZ, RZ, -R158 ;  /* 0x000000ffff9ec224 */ /* 0x000fe200078e0a9e */
[----:B------:R-:W-:Y:S01]  /*60c0*/  ISETP.GT.U32.AND P4, PT, R88, R150, PT ;  /* 0x000000965800720c */ /* 0x000fe20003f84070 */
[----:B------:R-:W-:-:S02]  /*60d0*/  @!P5 IMAD.IADD R95, R95, 0x1, -R88 ;  /* 0x000000015f5fd824 */ /* 0x000fc400078e0a58 */
[----:B------:R-:W-:Y:S01]  /*60e0*/  @!P6 IMAD.MOV R156, RZ, RZ, -R156 ;  /* 0x000000ffff9ce224 */ /* 0x000fe200078e0a9c */
[----:B------:R-:W-:Y:S01]  /*60f0*/  ISETP.GT.U32.AND P6, PT, R88, R148, PT ;  /* 0x000000945800720c */ /* 0x000fe20003fc4070 */
[----:B------:R-:W-:Y:S01]  /*6100*/  IMAD.HI.U32 R122, R86, R142, RZ ;  /* 0x0000008e567a7227 */ /* 0x000fe200078e00ff */
[----:B------:R-:W-:-:S03]  /*6110*/  ISETP.GT.U32.AND P5, PT, R88, R95, PT ;  /* 0x0000005f5800720c */ /* 0x000fc60003fa4070 */
[----:B------:R-:W-:Y:S02]  /*6120*/  IMAD.MOV R122, RZ, RZ, -R122 ;  /* 0x000000ffff7a7224 */ /* 0x000fe400078e0a7a */
[----:B------:R-:W-:Y:S01]  /*6130*/  @!P3 IMAD.MOV R97, RZ, RZ, -R97 ;  /* 0x000000ffff61b224 */ /* 0x000fe200078e0a61 */
[----:B------:R-:W-:Y:S01]  /*6140*/  ISETP.GE.AND P3, PT, R121, RZ, PT ;  /* 0x000000ff7900720c */ /* 0x000fe20003f66270 */
[----:B------:R-:W-:Y:S01]  /*6150*/  IMAD R142, R88, R122, R142 ;  /* 0x0000007a588e7224 */ /* 0x000fe200078e028e */
[----:B------:R-:W-:Y:S01]  /*6160*/  LOP3.LUT R121, R87, 0x98, RZ, 0xfc, !PT ;  /* 0x0000009857797812 */ /* 0x000fe200078efcff */
[--C-:B------:R-:W-:Y:S02]  /*6170*/  @!P4 IMAD.IADD R150, R150, 0x1, -R88.reuse ;  /* 0x000000019696c824 */ /* 0x100fe400078e0a58 */
[--C-:B------:R-:W-:Y:S01]  /*6180*/  @!P6 IMAD.IADD R148, R148, 0x1, -R88.reuse ;  /* 0x000000019494e824 */ /* 0x100fe200078e0a58 */
[C---:B------:R-:W-:Y:S02]  /*6190*/  ISETP.GT.U32.AND P4, PT, R88.reuse, R142, PT ;  /* 0x0000008e5800720c */ /* 0x040fe40003f84070 */
[----:B------:R-:W-:Y:S01]  /*61a0*/  IABS R140, R121 ;  /* 0x00000079008c7213 */ /* 0x000fe20000000000 */
[----:B------:R-:W-:Y:S01]  /*61b0*/  @!P5 IMAD.IADD R95, R95, 0x1, -R88 ;  /* 0x000000015f5fd824 */ /* 0x000fe200078e0a58 */
[----:B------:R-:W-:-:S02]  /*61c0*/  ISETP.GT.U32.AND P2, PT, R88, R96, PT ;  /* 0x000000605800720c */ /* 0x000fc40003f44070 */
[----:B------:R-:W-:Y:S01]  /*61d0*/  ISETP.GE.AND P5, PT, R120, RZ, PT ;  /* 0x000000ff7800720c */ /* 0x000fe20003fa6270 */
[----:B------:R-:W-:Y:S01]  /*61e0*/  IMAD.HI.U32 R120, R86, R140, RZ ;  /* 0x0000008c56787227 */ /* 0x000fe200078e00ff */
[----:B------:R-:W-:-:S03]  /*61f0*/  ISETP.GT.U32.AND P6, PT, R88, R148, PT ;  /* 0x000000945800720c */ /* 0x000fc60003fc4070 */
[----:B------:R-:W-:Y:S02]  /*6200*/  IMAD.MOV R120, RZ, RZ, -R120 ;  /* 0x000000ffff787224 */ /* 0x000fe400078e0a78 */
[----:B------:R-:W-:Y:S02]  /*6210*/  @!P4 IMAD.IADD R142, R142, 0x1, -R88 ;  /* 0x000000018e8ec824 */ /* 0x000fe400078e0a58 */
[----:B------:R-:W-:Y:S02]  /*6220*/  IMAD R140, R88, R120, R140 ;  /* 0x00000078588c7224 */ /* 0x000fe400078e028c */
[--C-:B------:R-:W-:Y:S01]  /*6230*/  @!P2 IMAD.IADD R96, R96, 0x1, -R88.reuse ;  /* 0x000000016060a824 */ /* 0x100fe200078e0a58 */
[----:B------:R-:W-:Y:S02]  /*6240*/  ISETP.GT.U32.AND P4, PT, R88, R142, PT ;  /* 0x0000008e5800720c */ /* 0x000fe40003f84070 */
[----:B------:R-:W-:Y:S01]  /*6250*/  ISETP.GE.AND P2, PT, R119, RZ, PT ;  /* 0x000000ff7700720c */ /* 0x000fe20003f46270 */
[----:B------:R-:W-:Y:S01]  /*6260*/  @!P6 IMAD.IADD R148, R148, 0x1, -R88 ;  /* 0x000000019494e824 */ /* 0x000fe200078e0a58 */
[----:B------:R-:W-:-:S02]  /*6270*/  ISETP.GT.U32.AND P6, PT, R88, R140, PT ;  /* 0x0000008c5800720c */ /* 0x000fc40003fc4070 */
[----:B------:R-:W-:Y:S01]  /*6280*/  LOP3.LUT R119, R87, 0xa0, RZ, 0xfc, !PT ;  /* 0x000000a057777812 */ /* 0x000fe200078efcff */
[----:B------:R-:W-:-:S03]  /*6290*/  @!P1 IMAD.MOV R96, RZ, RZ, -R96 ;  /* 0x000000ffff609224 */ /* 0x000fc600078e0a60 */
[----:B------:R-:W-:Y:S02]  /*62a0*/  IABS R134, R119 ;  /* 0x0000007700867213 */ /* 0x000fe40000000000 */
[----:B------:R-:W-:Y:S02]  /*62b0*/  ISETP.GE.AND P1, PT, R118, RZ, PT ;  /* 0x000000ff7600720c */ /* 0x000fe40003f26270 */
[----:B------:R-:W-:Y:S01]  /*62c0*/  LOP3.LUT R132, R87, 0xa8, RZ, 0xfc, !PT ;  /* 0x000000a857847812 */ /* 0x000fe200078efcff */
[----:B------:R-:W-:-:S04]  /*62d0*/  IMAD.HI.U32 R118, R86, R134, RZ ;  /* 0x0000008656767227 */ /* 0x000fc800078e00ff */
[--C-:B------:R-:W-:Y:S01]  /*62e0*/  @!P4 IMAD.IADD R142, R142, 0x1, -R88.reuse ;  /* 0x000000018e8ec824 */ /* 0x100fe200078e0a58 */
[----:B------:R-:W-:Y:S01]  /*62f0*/  ISETP.GE.AND P4, PT, R132, RZ, PT ;  /* 0x000000ff8400720c */ /* 0x000fe20003f86270 */
[----:B------:R-:W-:Y:S01]  /*6300*/  @!P6 IMAD.IADD R140, R140, 0x1, -R88 ;  /* 0x000000018c8ce824 */ /* 0x000fe200078e0a58 */
[----:B------:R-:W-:Y:S01]  /*6310*/  IABS R132, R132 ;  /* 0x0000008400847213 */ /* 0x000fe20000000000 */
[----:B------:R-:W-:-:S03]  /*6320*/  IMAD.MOV R118, RZ, RZ, -R118 ;  /* 0x000000ffff767224 */ /* 0x000fc600078e0a76 */
[C---:B------:R-:W-:Y:S01]  /*6330*/  ISETP.GT.U32.AND P6, PT, R88.reuse, R140, PT ;  /* 0x0000008c5800720c */ /* 0x040fe20003fc4070 */
[----:B------:R-:W-:Y:S02]  /*6340*/  IMAD R134, R88, R118, R134 ;  /* 0x0000007658867224 */ /* 0x000fe400078e0286 */
[----:B------:R-:W-:-:S04]  /*6350*/  IMAD.HI.U32 R118, R86, R132, RZ ;  /* 0x0000008456767227 */ /* 0x000fc800078e00ff */
[----:B------:R-:W-:Y:S01]  /*6360*/  @!P5 IMAD.MOV R148, RZ, RZ, -R148 ;  /* 0x000000ffff94d224 */ /* 0x000fe200078e0a94 */
[----:B------:R-:W-:Y:S01]  /*6370*/  ISETP.GT.U32.AND P5, PT, R88, R134, PT ;  /* 0x000000865800720c */ /* 0x000fe20003fa4070 */
[----:B------:R-:W-:-:S04]  /*6380*/  IMAD.MOV R118, RZ, RZ, -R118 ;  /* 0x000000ffff767224 */ /* 0x000fc800078e0a76 */
[----:B------:R-:W-:Y:S02]  /*6390*/  IMAD R132, R88, R118, R132 ;  /* 0x0000007658847224 */ /* 0x000fe400078e0284 */
[----:B------:R-:W-:-:S03]  /*63a0*/  @!P6 IMAD.IADD R140, R140, 0x1, -R88 ;  /* 0x000000018c8ce824 */ /* 0x000fc600078e0a58 */
[----:B------:R-:W-:Y:S01]  /*63b0*/  ISETP.GT.U32.AND P6, PT, R88, R132, PT ;  /* 0x000000845800720c */ /* 0x000fe20003fc4070 */
[----:B------:R-:W-:Y:S01]  /*63c0*/  @!P2 IMAD.MOV R95, RZ, RZ, -R95 ;  /* 0x000000ffff5fa224 */ /* 0x000fe200078e0a5f */
[----:B------:R-:W-:Y:S01]  /*63d0*/  ISETP.GE.AND P2, PT, R119, RZ, PT ;  /* 0x000000ff7700720c */ /* 0x000fe20003f46270 */
[----:B------:R-:W-:Y:S01]  /*63e0*/  @!P3 IMAD.MOV R150, RZ, RZ, -R150 ;  /* 0x000000ffff96b224 */ /* 0x000fe200078e0a96 */
[----:B------:R-:W-:Y:S01]  /*63f0*/  ISETP.GE.AND P3, PT, R121, RZ, PT ;  /* 0x000000ff7900720c */ /* 0x000fe20003f66270 */
[----:B------:R-:W-:Y:S01]  /*6400*/  @!P5 IMAD.IADD R134, R134, 0x1, -R88 ;  /* 0x000000018686d824 */ /* 0x000fe200078e0a58 */
[C---:B------:R-:W-:Y:S02]  /*6410*/  LOP3.LUT R119, R87.reuse, 0xb0, RZ, 0xfc, !PT ;  /* 0x000000b057777812 */ /* 0x040fe400078efcff */
[----:B------:R-:W-:Y:S02]  /*6420*/  LOP3.LUT R121, R87, 0xb8, RZ, 0xfc, !PT ;  /* 0x000000b857797812 */ /* 0x000fe400078efcff */
[----:B------:R-:W-:-:S02]  /*6430*/  IABS R127, R119 ;  /* 0x00000077007f7213 */ /* 0x000fc40000000000 */
[----:B------:R-:W-:Y:S02]  /*6440*/  LOP3.LUT R120, R87, 0xc0, RZ, 0xfc, !PT ;  /* 0x000000c057787812 */ /* 0x000fe400078efcff */
[----:B------:R-:W-:Y:S02]  /*6450*/  IABS R126, R121 ;  /* 0x00000079007e7213 */ /* 0x000fe40000000000 */
[----:B------:R-:W-:Y:S01]  /*6460*/  ISETP.GT.U32.AND P5, PT, R88, R134, PT ;  /* 0x000000865800720c */ /* 0x000fe20003fa4070 */
[----:B------:R-:W-:Y:S01]  /*6470*/  @!P1 IMAD.MOV R142, RZ, RZ, -R142 ;  /* 0x000000ffff8e9224 */ /* 0x000fe200078e0a8e */
[----:B------:R-:W-:Y:S01]  /*6480*/  IABS R125, R120 ;  /* 0x00000078007d7213 */ /* 0x000fe20000000000 */
[----:B------:R-:W-:Y:S01]  /*6490*/  @!P6 IMAD.IADD R132, R132, 0x1, -R88 ;  /* 0x000000018484e824 */ /* 0x000fe200078e0a58 */
[----:B------:R-:W-:Y:S01]  /*64a0*/  ISETP.GE.AND P1, PT, R119, RZ, PT ;  /* 0x000000ff7700720c */ /* 0x000fe20003f26270 */
[----:B------:R-:W-:-:S04]  /*64b0*/  IMAD.HI.U32 R122, R86, R127, RZ ;  /* 0x0000007f567a7227 */ /* 0x000fc800078e00ff */
[----:B------:R-:W-:Y:S01]  /*64c0*/  IMAD.HI.U32 R119, R86, R126, RZ ;  /* 0x0000007e56777227 */ /* 0x000fe200078e00ff */
[----:B------:R-:W-:-:S03]  /*64d0*/  ISETP.GT.U32.AND P6, PT, R88, R132, PT ;  /* 0x000000845800720c */ /* 0x000fc60003fc4070 */
[----:B------:R-:W-:Y:S02]  /*64e0*/  IMAD.MOV R122, RZ, RZ, -R122 ;  /* 0x000000ffff7a7224 */ /* 0x000fe400078e0a7a */
[----:B------:R-:W-:-:S04]  /*64f0*/  IMAD.HI.U32 R118, R86, R125, RZ ;  /* 0x0000007d56767227 */ /* 0x000fc800078e00ff */
[----:B------:R-:W-:Y:S02]  /*6500*/  IMAD.MOV R119, RZ, RZ, -R119 ;  /* 0x000000ffff777224 */ /* 0x000fe400078e0a77 */
[C---:B------:R-:W-:Y:S02]  /*6510*/  IMAD R127, R88.reuse, R122, R127 ;  /* 0x0000007a587f7224 */ /* 0x040fe400078e027f */
[----:B------:R-:W-:Y:S02]  /*6520*/  IMAD.MOV R118, RZ, RZ, -R118 ;  /* 0x000000ffff767224 */ /* 0x000fe400078e0a76 */
[----:B------:R-:W-:Y:S02]  /*6530*/  IMAD R126, R88, R119, R126 ;  /* 0x00000077587e7224 */ /* 0x000fe400078e027e */
[----:B------:R-:W-:Y:S01]  /*6540*/  @!P5 IMAD.IADD R134, R134, 0x1, -R88 ;  /* 0x000000018686d824 */ /* 0x000fe200078e0a58 */
[C---:B------:R-:W-:Y:S01]  /*6550*/  ISETP.GT.U32.AND P5, PT, R88.reuse, R127, PT ;  /* 0x0000007f5800720c */ /* 0x040fe20003fa4070 */
[----:B------:R-:W-:-:S02]  /*6560*/  IMAD R125, R88, R118, R125 ;  /* 0x00000076587d7224 */ /* 0x000fc400078e027d */
[----:B------:R-:W-:Y:S01]  /*6570*/  @!P2 IMAD.MOV R134, RZ, RZ, -R134 ;  /* 0x000000ffff86a224 */ /* 0x000fe200078e0a86 */
[----:B------:R-:W-:Y:S01]  /*6580*/  ISETP.GT.U32.AND P2, PT, R88, R126, PT ;  /* 0x0000007e5800720c */ /* 0x000fe20003f44070 */
[----:B------:R-:W-:Y:S01]  /*6590*/  @!P6 IMAD.IADD R132, R132, 0x1, -R88 ;  /* 0x000000018484e824 */ /* 0x000fe200078e0a58 */
[----:B------:R-:W-:Y:S01]  /*65a0*/  ISETP.GT.U32.AND P6, PT, R88, R125, PT ;  /* 0x0000007d5800720c */ /* 0x000fe20003fc4070 */
[----:B------:R-:W-:Y:S01]  /*65b0*/  @!P3 IMAD.MOV R140, RZ, RZ, -R140 ;  /* 0x000000ffff8cb224 */ /* 0x000fe200078e0a8c */
[----:B------:R-:W-:Y:S02]  /*65c0*/  ISETP.GE.AND P3, PT, R121, RZ, PT ;  /* 0x000000ff7900720c */ /* 0x000fe40003f66270 */
[C---:B------:R-:W-:Y:S02]  /*65d0*/  LOP3.LUT R121, R87.reuse, 0xc8, RZ, 0xfc, !PT ;  /* 0x000000c857797812 */ /* 0x040fe400078efcff */
[----:B------:R-:W-:Y:S01]  /*65e0*/  LOP3.LUT R220, R87, 0xd0, RZ, 0xfc, !PT ;  /* 0x000000d057dc7812 */ /* 0x000fe200078efcff */
[----:B------:R-:W-:Y:S01]  /*65f0*/  @!P5 IMAD.IADD R127, R127, 0x1, -R88 ;  /* 0x000000017f7fd824 */ /* 0x000fe200078e0a58 */
[----:B------:R-:W-:-:S02]  /*6600*/  IABS R124, R121 ;  /* 0x00000079007c7213 */ /* 0x000fc40000000000 */
[----:B------:R-:W-:Y:S01]  /*6610*/  IABS R123, R220 ;  /* 0x000000dc007b7213 */ /* 0x000fe20000000000 */
[--C-:B------:R-:W-:Y:S01]  /*6620*/  @!P2 IMAD.IADD R126, R126, 0x1, -R88.reuse ;  /* 0x000000017e7ea824 */ /* 0x100fe200078e0a58 */
[----:B------:R-:W-:Y:S01]  /*6630*/  ISETP.GT.U32.AND P2, PT, R88, R127, PT ;  /* 0x0000007f5800720c */ /* 0x000fe20003f44070 */
[----:B------:R-:W-:Y:S02]  /*6640*/  @!P6 IMAD.IADD R125, R125, 0x1, -R88 ;  /* 0x000000017d7de824 */ /* 0x000fe400078e0a58 */
[----:B------:R-:W-:Y:S01]  /*6650*/  IMAD.HI.U32 R159, R86, R124, RZ ;  /* 0x0000007c569f7227 */ /* 0x000fe200078e00ff */
[----:B------:R-:W-:-:S03]  /*6660*/  ISETP.GT.U32.AND P6, PT, R88, R126, PT ;  /* 0x0000007e5800720c */ /* 0x000fc60003fc4070 */
[----:B------:R-:W-:Y:S01]  /*6670*/  IMAD.HI.U32 R119, R86, R123, RZ ;  /* 0x0000007b56777227 */ /* 0x000fe200078e00ff */
[----:B------:R-:W-:-:S03]  /*6680*/  LOP3.LUT R226, R87, 0xd8, RZ, 0xfc, !PT ;  /* 0x000000d857e27812 */ /* 0x000fc600078efcff */
[----:B------:R-:W-:Y:S02]  /*6690*/  IMAD.MOV R159, RZ, RZ, -R159 ;  /* 0x000000ffff9f7224 */ /* 0x000fe400078e0a9f */
[----:B------:R-:W-:Y:S02]  /*66a0*/  IMAD.MOV R119, RZ, RZ, -R119 ;  /* 0x000000ffff777224 */ /* 0x000fe400078e0a77 */
[C---:B------:R-:W-:Y:S01]  /*66b0*/  IMAD R124, R88.reuse, R159, R124 ;  /* 0x0000009f587c7224 */ /* 0x040fe200078e027c */
[----:B------:R-:W-:Y:S01]  /*66c0*/  IABS R122, R226 ;  /* 0x000000e2007a7213 */ /* 0x000fe20000000000 */
[C---:B------:R-:W-:Y:S01]  /*66d0*/  IMAD R123, R88.reuse, R119, R123 ;  /* 0x00000077587b7224 */ /* 0x040fe200078e027b */
[----:B------:R-:W-:Y:S01]  /*66e0*/  LOP3.LUT R221, R87, 0xe0, RZ, 0xfc, !PT ;  /* 0x000000e057dd7812 */ /* 0x000fe200078efcff */
[----:B------:R-:W-:Y:S01]  /*66f0*/  @!P2 IMAD.IADD R127, R127, 0x1, -R88 ;  /* 0x000000017f7fa824 */ /* 0x000fe200078e0a58 */
[----:B------:R-:W-:Y:S01]  /*6700*/  ISETP.GT.U32.AND P2, PT, R88, R124, PT ;  /* 0x0000007c5800720c */ /* 0x000fe20003f44070 */
[----:B------:R-:W-:Y:S01]  /*6710*/  @!P4 IMAD.MOV R132, RZ, RZ, -R132 ;  /* 0x000000ffff84c224 */ /* 0x000fe200078e0a84 */
[----:B------:R-:W-:Y:S01]  /*6720*/  LOP3.LUT R219, R87, 0xe8, RZ, 0xfc, !PT ;  /* 0x000000e857db7812 */ /* 0x000fe200078efcff */
[----:B------:R-:W-:Y:S01]  /*6730*/  @!P6 IMAD.IADD R126, R126, 0x1, -R88 ;  /* 0x000000017e7ee824 */ /* 0x000fe200078e0a58 */
[----:B------:R-:W-:Y:S01]  /*6740*/  ISETP.GT.U32.AND P4, PT, R88, R125, PT ;  /* 0x0000007d5800720c */ /* 0x000fe20003f84070 */
[----:B------:R-:W-:Y:S01]  /*6750*/  IMAD.HI.U32 R118, R86, R122, RZ ;  /* 0x0000007a56767227 */ /* 0x000fe200078e00ff */
[----:B------:R-:W-:-:S02]  /*6760*/  ISETP.GT.U32.AND P6, PT, R88, R123, PT ;  /* 0x0000007b5800720c */ /* 0x000fc40003fc4070 */
[----:B------:R-:W-:Y:S02]  /*6770*/  ISETP.GE.AND P5, PT, R120, RZ, PT ;  /* 0x000000ff7800720c */ /* 0x000fe40003fa6270 */
[----:B------:R-:W-:Y:S01]  /*6780*/  IABS R228, R221 ;  /* 0x000000dd00e47213 */ /* 0x000fe20000000000 */
[----:B------:R-:W-:Y:S01]  /*6790*/  IMAD.MOV R118, RZ, RZ, -R118 ;  /* 0x000000ffff767224 */ /* 0x000fe200078e0a76 */
[----:B------:R-:W-:Y:S02]  /*67a0*/  IABS R120, R219 ;  /* 0x000000db00787213 */ /* 0x000fe40000000000 */
[C---:B------:R-:W-:Y:S01]  /*67b0*/  LOP3.LUT R218, R87.reuse, 0xf0, RZ, 0xfc, !PT ;  /* 0x000000f057da7812 */ /* 0x040fe200078efcff */
[----:B------:R-:W-:Y:S01]  /*67c0*/  IMAD.HI.U32 R229, R86, R228, RZ ;  /* 0x000000e456e57227 */ /* 0x000fe200078e00ff */
[----:B------:R-:W-:-:S03]  /*67d0*/  LOP3.LUT R159, R87, 0xf8, RZ, 0xfc, !PT ;  /* 0x000000f8579f7812 */ /* 0x000fc600078efcff */
[----:B------:R-:W-:Y:S02]  /*67e0*/  IMAD R122, R88, R118, R122 ;  /* 0x00000076587a7224 */ /* 0x000fe400078e027a */
[----:B------:R-:W-:Y:S01]  /*67f0*/  IMAD.HI.U32 R227, R86, R120, RZ ;  /* 0x0000007856e37227 */ /* 0x000fe200078e00ff */
[----:B------:R-:W-:-:S03]  /*6800*/  IABS R119, R218 ;  /* 0x000000da00777213 */ /* 0x000fc60000000000 */
[----:B------:R-:W-:Y:S02]  /*6810*/  IMAD.MOV R229, RZ, RZ, -R229 ;  /* 0x000000ffffe57224 */ /* 0x000fe400078e0ae5 */
[--C-:B------:R-:W-:Y:S01]  /*6820*/  @!P2 IMAD.IADD R124, R124, 0x1, -R88.reuse ;  /* 0x000000017c7ca824 */ /* 0x100fe200078e0a58 */
[----:B------:R-:W-:Y:S01]  /*6830*/  IABS R118, R159 ;  /* 0x0000009f00767213 */ /* 0x000fe20000000000 */
[--C-:B------:R-:W-:Y:S01]  /*6840*/  @!P4 IMAD.IADD R125, R125, 0x1, -R88.reuse ;  /* 0x000000017d7dc824 */ /* 0x100fe200078e0a58 */
[C---:B------:R-:W-:Y:S01]  /*6850*/  ISETP.GT.U32.AND P4, PT, R88.reuse, R122, PT ;  /* 0x0000007a5800720c */ /* 0x040fe20003f84070 */
[----:B------:R-:W-:Y:S02]  /*6860*/  IMAD.MOV R227, RZ, RZ, -R227 ;  /* 0x000000ffffe37224 */ /* 0x000fe400078e0ae3 */
[----:B------:R-:W-:Y:S01]  /*6870*/  @!P6 IMAD.IADD R123, R123, 0x1, -R88 ;  /* 0x000000017b7be824 */ /* 0x000fe200078e0a58 */
[----:B------:R-:W-:Y:S01]  /*6880*/  ISETP.GE.AND P2, PT, R121, RZ, PT ;  /* 0x000000ff7900720c */ /* 0x000fe20003f46270 */
[----:B------:R-:W-:-:S02]  /*6890*/  IMAD R121, R88, R229, R228 ;  /* 0x000000e558797224 */ /* 0x000fc400078e02e4 */
[----:B------:R-:W-:Y:S01]  /*68a0*/  @!P1 IMAD.MOV R127, RZ, RZ, -R127 ;  /* 0x000000ffff7f9224 */ /* 0x000fe200078e0a7f */
[C---:B------:R-:W-:Y:S01]  /*68b0*/  ISETP.GT.U32.AND P1, PT, R88.reuse, R124, PT ;  /* 0x0000007c5800720c */ /* 0x040fe20003f24070 */
[C---:B------:R-:W-:Y:S02]  /*68c0*/  IMAD R120, R88.reuse, R227, R120 ;  /* 0x000000e358787224 */ /* 0x040fe400078e0278 */
[----:B------:R-:W-:Y:S01]  /*68d0*/  @!P3 IMAD.MOV R126, RZ, RZ, -R126 ;  /* 0x000000ffff7eb224 */ /* 0x000fe200078e0a7e */
[----:B------:R-:W-:Y:S01]  /*68e0*/  ISETP.GT.U32.AND P3, PT, R88, R123, PT ;  /* 0x0000007b5800720c */ /* 0x000fe20003f64070 */
[----:B------:R-:W-:Y:S01]  /*68f0*/  IMAD.HI.U32 R227, R86, R119, RZ ;  /* 0x0000007756e37227 */ /* 0x000fe200078e00ff */
[----:B------:R-:W-:-:S03]  /*6900*/  ISETP.GT.U32.AND P6, PT, R88, R121, PT ;  /* 0x000000795800720c */ /* 0x000fc60003fc4070 */
[----:B------:R-:W-:-:S04]  /*6910*/  IMAD.HI.U32 R228, R86, R118, RZ ;  /* 0x0000007656e47227 */ /* 0x000fc800078e00ff */
[----:B------:R-:W-:Y:S02]  /*6920*/  IMAD.MOV R227, RZ, RZ, -R227 ;  /* 0x000000ffffe37224 */ /* 0x000fe400078e0ae3 */
[----:B------:R-:W-:Y:S02]  /*6930*/  IMAD.MOV R228, RZ, RZ, -R228 ;  /* 0x000000ffffe47224 */ /* 0x000fe400078e0ae4 */
[----:B------:R-:W-:Y:S01]  /*6940*/  @!P5 IMAD.MOV R125, RZ, RZ, -R125 ;  /* 0x000000ffff7dd224 */ /* 0x000fe200078e0a7d */
[C---:B------:R-:W-:Y:S01]  /*6950*/  ISETP.GT.U32.AND P5, PT, R88.reuse, R120, PT ;  /* 0x000000785800720c */ /* 0x040fe20003fa4070 */
[----:B------:R-:W-:Y:S02]  /*6960*/  IMAD R119, R88, R227, R119 ;  /* 0x000000e358777224 */ /* 0x000fe400078e0277 */
[----:B------:R-:W-:Y:S02]  /*6970*/  @!P4 IMAD.IADD R122, R122, 0x1, -R88 ;  /* 0x000000017a7ac824 */ /* 0x000fe400078e0a58 */
[----:B------:R-:W-:-:S02]  /*6980*/  IMAD R118, R88, R228, R118 ;  /* 0x000000e458767224 */ /* 0x000fc400078e0276 */
[--C-:B------:R-:W-:Y:S01]  /*6990*/  @!P1 IMAD.IADD R124, R124, 0x1, -R88.reuse ;  /* 0x000000017c7c9824 */ /* 0x100fe200078e0a58 */
[C---:B------:R-:W-:Y:S01]  /*69a0*/  ISETP.GT.U32.AND P1, PT, R88.reuse, R119, PT ;  /* 0x000000775800720c */ /* 0x040fe20003f24070 */
[--C-:B------:R-:W-:Y:S01]  /*69b0*/  @!P3 IMAD.IADD R123, R123, 0x1, -R88.reuse ;  /* 0x000000017b7bb824 */ /* 0x100fe200078e0a58 */
[C---:B------:R-:W-:Y:S02]  /*69c0*/  ISETP.GT.U32.AND P4, PT, R88.reuse, R122, PT ;  /* 0x0000007a5800720c */ /* 0x040fe40003f84070 */
[----:B------:R-:W-:Y:S01]  /*69d0*/  ISETP.GT.U32.AND P3, PT, R88, R118, PT ;  /* 0x000000765800720c */ /* 0x000fe20003f64070 */
[----:B------:R-:W-:Y:S02]  /*69e0*/  @!P6 IMAD.IADD R121, R121, 0x1, -R88 ;  /* 0x000000017979e824 */ /* 0x000fe400078e0a58 */
[----:B------:R-:W-:Y:S01]  /*69f0*/  @!P2 IMAD.MOV R124, RZ, RZ, -R124 ;  /* 0x000000ffff7ca224 */ /* 0x000fe200078e0a7c */
[----:B------:R-:W-:Y:S01]  /*6a00*/  ISETP.GE.AND P2, PT, R226, RZ, PT ;  /* 0x000000ffe200720c */ /* 0x000fe20003f46270 */
[----:B------:R-:W-:Y:S01]  /*6a10*/  @!P5 IMAD.IADD R120, R120, 0x1, -R88 ;  /* 0x000000017878d824 */ /* 0x000fe200078e0a58 */
[----:B------:R-:W-:-:S03]  /*6a20*/  ISETP.GT.U32.AND P6, PT, R88, R121, PT ;  /* 0x000000795800720c */ /* 0x000fc60003fc4070 */
[--C-:B------:R-:W-:Y:S01]  /*6a30*/  @!P1 IMAD.IADD R119, R119, 0x1, -R88.reuse ;  /* 0x0000000177779824 */ /* 0x100fe200078e0a58 */
[----:B------:R-:W-:Y:S01]  /*6a40*/  ISETP.GT.U32.AND P5, PT, R88, R120, PT ;  /* 0x000000785800720c */ /* 0x000fe20003fa4070 */
[--C-:B------:R-:W-:Y:S02]  /*6a50*/  @!P4 IMAD.IADD R122, R122, 0x1, -R88.reuse ;  /* 0x000000017a7ac824 */ /* 0x100fe400078e0a58 */
[----:B------:R-:W-:Y:S01]  /*6a60*/  @!P3 IMAD.IADD R118, R118, 0x1, -R88 ;  /* 0x000000017676b824 */ /* 0x000fe200078e0a58 */
[----:B------:R-:W-:-:S03]  /*6a70*/  ISETP.GT.U32.AND P3, PT, R88, R119, PT ;  /* 0x000000775800720c */ /* 0x000fc60003f64070 */
[----:B------:R-:W-:Y:S01]  /*6a80*/  @!P2 IMAD.MOV R122, RZ, RZ, -R122 ;  /* 0x000000ffff7aa224 */ /* 0x000fe200078e0a7a */
[----:B------:R-:W-:Y:S01]  /*6a90*/  ISETP.GT.U32.AND P2, PT, R88, R118, PT ;  /* 0x000000765800720c */ /* 0x000fe20003f44070 */
[--C-:B------:R-:W-:Y:S01]  /*6aa0*/  @!P6 IMAD.IADD R121, R121, 0x1, -R88.reuse ;  /* 0x000000017979e824 */ /* 0x100fe200078e0a58 */
[----:B------:R-:W-:Y:S02]  /*6ab0*/  ISETP.GE.AND P4, PT, R220, RZ, PT ;  /* 0x000000ffdc00720c */ /* 0x000fe40003f86270 */
[----:B------:R-:W-:Y:S02]  /*6ac0*/  ISETP.GE.AND P6, PT, R221, RZ, PT ;  /* 0x000000ffdd00720c */ /* 0x000fe40003fc6270 */
[----:B------:R-:W-:Y:S01]  /*6ad0*/  ISETP.GE.AND P1, PT, R219, RZ, PT ;  /* 0x000000ffdb00720c */ /* 0x000fe20003f26270 */
[--C-:B------:R-:W-:Y:S01]  /*6ae0*/  @!P5 IMAD.IADD R120, R120, 0x1, -R88.reuse ;  /* 0x000000017878d824 */ /* 0x100fe200078e0a58 */
[----:B------:R-:W-:Y:S01]  /*6af0*/  ISETP.GE.AND P5, PT, R218, RZ, PT ;  /* 0x000000ffda00720c */ /* 0x000fe20003fa6270 */
[----:B------:R-:W-:Y:S01]  /*6b00*/  VIADD R235, R94, 0x3f ;  /* 0x0000003f5eeb7836 */ /* 0x000fe20000000000 */
[----:B------:R-:W-:Y:S01]  /*6b10*/  LOP3.LUT R234, R234, 0x3f, RZ, 0xc0, !PT ;  /* 0x0000003feaea7812 */ /* 0x000fe200078ec0ff */
[--C-:B------:R-:W-:Y:S01]  /*6b20*/  @!P3 IMAD.IADD R119, R119, 0x1, -R88.reuse ;  /* 0x000000017777b824 */ /* 0x100fe200078e0a58 */
[----:B------:R-:W-:Y:S01]  /*6b30*/  ISETP.GE.AND P3, PT, R159, RZ, PT ;  /* 0x000000ff9f00720c */ /* 0x000fe20003f66270 */
[----:B------:R-:W-:Y:S01]  /*6b40*/  @!P2 IMAD.IADD R118, R118, 0x1, -R88 ;  /* 0x000000017676a824 */ /* 0x000fe200078e0a58 */
[----:B------:R-:W-:-:S02]  /*6b50*/  ISETP.NE.AND P2, PT, R85, RZ, PT ;  /* 0x000000ff5500720c */ /* 0x000fc40003f45270 */
[----:B------:R-:W-:Y:S01]  /*6b60*/  LOP3.LUT R159, RZ, R85, RZ, 0x33, !PT ;  /* 0x00000055ff9f7212 */ /* 0x000fe200078e33ff */
[----:B------:R-:W-:Y:S01]  /*6b70*/  @!P4 IMAD.MOV R123, RZ, RZ, -R123 ;  /* 0x000000ffff7bc224 */ /* 0x000fe200078e0a7b */
[----:B------:R-:W-:Y:S01]  /*6b80*/  ISETP.GE.AND P4, PT, R202, RZ, PT ;  /* 0x000000ffca00720c */ /* 0x000fe20003f86270 */
[----:B------:R-:W-:Y:S01]  /*6b90*/  @!P6 IMAD.MOV R121, RZ, RZ, -R121 ;  /* 0x000000ffff79e224 */ /* 0x000fe200078e0a79 */
[----:B------:R-:W-:Y:S01]  /*6ba0*/  ISETP.GE.AND P6, PT, R203, RZ, PT ;  /* 0x000000ffcb00720c */ /* 0x000fe20003fc6270 */
[----:B------:R-:W-:Y:S01]  /*6bb0*/  @!P1 IMAD.MOV R120, RZ, RZ, -R120 ;  /* 0x000000ffff789224 */ /* 0x000fe200078e0a78 */
[----:B------:R-:W-:Y:S01]  /*6bc0*/  ISETP.GT.AND P1, PT, R235, 0x3f, PT ;  /* 0x0000003feb00780c */ /* 0x000fe20003f24270 */
[C---:B------:R-:W-:Y:S01]  /*6bd0*/  IMAD R203, R234.reuse, R113, RZ ;  /* 0x00000071eacb7224 */ /* 0x040fe200078e02ff */
[----:B------:R-:W-:Y:S02]  /*6be0*/  LOP3.LUT R202, R87, 0x74, RZ, 0xfc, !PT ;  /* 0x0000007457ca7812 */ /* 0x000fe400078efcff */
[----:B------:R-:W-:Y:S01]  /*6bf0*/  SEL R91, R159, R91, !P2 ;  /* 0x0000005b9f5b7207 */ /* 0x000fe20005000000 */
[----:B------:R-:W-:Y:S01]  /*6c00*/  @!P5 IMAD.MOV R119, RZ, RZ, -R119 ;  /* 0x000000ffff77d224 */ /* 0x000fe200078e0a77 */
[----:B------:R-:W-:-:S02]  /*6c10*/  ISETP.LT.AND P1, PT, R234, R94, P1 ;  /* 0x0000005eea00720c */ /* 0x000fc40000f21270 */
[----:B------:R-:W-:Y:S01]  /*6c20*/  IABS R94, R202 ;  /* 0x000000ca005e7213 */ /* 0x000fe20000000000 */
[----:B------:R-:W-:Y:S01]  /*6c30*/  IMAD R91, R91, UR8, RZ ;  /* 0x000000085b5b7c24 */ /* 0x000fe2000f8e02ff */
[----:B------:R-:W-:Y:S02]  /*6c40*/  IADD3 R85, P5, PT, R203, UR18, RZ ;  /* 0x00000012cb557c10 */ /* 0x000fe4000ffbe0ff */
[----:B------:R-:W-:Y:S01]  /*6c50*/  SEL R220, R159, R84, !P2 ;  /* 0x000000549fdc7207 */ /* 0x000fe20005000000 */
[----:B------:R-:W-:Y:S01]  /*6c60*/  IMAD.HI.U32 R218, R86, R94, RZ ;  /* 0x0000005e56da7227 */ /* 0x000fe200078e00ff */
[----:B------:R-:W-:Y:S02]  /*6c70*/  LEA.HI.X.SX32 R84, R203, UR19, 0x1, P5 ;  /* 0x00000013cb547c11 */ /* 0x000fe4000a8f0eff */
[-C--:B------:R-:W-:Y:S01]  /*6c80*/  IADD3 R203, P5, PT, R91, R85.reuse, RZ ;  /* 0x000000555bcb7210 */ /* 0x080fe20007fbe0ff */
[----:B------:R-:W-:Y:S01]  /*6c90*/  IMAD R220, R220, UR8, RZ ;  /* 0x00000008dcdc7c24 */ /* 0x000fe2000f8e02ff */
[----:B------:R-:W-:Y:S01]  /*6ca0*/  SEL R219, R159, R90, !P2 ;  /* 0x0000005a9fdb7207 */ /* 0x000fe20005000000 */
[----:B------:R-:W-:Y:S01]  /*6cb0*/  @!P3 IMAD.MOV R118, RZ, RZ, -R118 ;  /* 0x000000ffff76b224 */ /* 0x000fe200078e0a76 */
[----:B------:R-:W-:Y:S01]  /*6cc0*/  ISETP.GE.AND P3, PT, R202, RZ, PT ;  /* 0x000000ffca00720c */ /* 0x000fe20003f66270 */
[----:B------:R-:W-:Y:S01]  /*6cd0*/  IMAD.MOV R218, RZ, RZ, -R218 ;  /* 0x000000ffffda7224 */ /* 0x000fe200078e0ada */
[----:B------:R-:W-:Y:S01]  /*6ce0*/  LEA.HI.X.SX32 R202, R91, R84, 0x1, P5 ;  /* 0x000000545bca7211 */ /* 0x000fe200028f0eff */
[----:B------:R-:W-:Y:S01]  /*6cf0*/  IMAD R219, R219, UR8, RZ ;  /* 0x00000008dbdb7c24 */ /* 0x000fe2000f8e02ff */
[----:B------:R-:W-:Y:S01]  /*6d00*/  IADD3 R221, P5, PT, R220, R85, RZ ;  /* 0x00000055dcdd7210 */ /* 0x000fe20007fbe0ff */
[----:B------:R-:W-:Y:S01]  /*6d10*/  IMAD R94, R88, R218, R94 ;  /* 0x000000da585e7224 */ /* 0x000fe200078e025e */
[----:B------:R-:W-:Y:S01]  /*6d20*/  PRMT R200, RZ, 0x7610, R200 ;  /* 0x00007610ffc87816 */ /* 0x000fe200000000c8 */
[----:B------:R-:W-:Y:S01]  /*6d30*/  @P1 IMAD.MOV.U32 R90, RZ, RZ, R203 ;  /* 0x000000ffff5a1224 */ /* 0x000fe200078e00cb */
[----:B------:R-:W-:Y:S01]  /*6d40*/  SEL R218, R159, R211, !P2 ;  /* 0x000000d39fda7207 */ /* 0x000fe20005000000 */
[----:B------:R-:W-:Y:S01]  /*6d50*/  @P1 IMAD.MOV.U32 R91, RZ, RZ, R202 ;  /* 0x000000ffff5b1224 */ /* 0x000fe200078e00ca */
[----:B------:R-:W-:-:S02]  /*6d60*/  LEA.HI.X.SX32 R227, R220, R84, 0x1, P5 ;  /* 0x00000054dce37211 */ /* 0x000fc400028f0eff */
[-C--:B------:R-:W-:Y:S01]  /*6d70*/  IADD3 R211, P5, PT, R219, R85.reuse, RZ ;  /* 0x00000055dbd37210 */ /* 0x080fe20007fbe0ff */
[----:B------:R-:W-:Y:S01]  /*6d80*/  IMAD R218, R218, UR8, RZ ;  /* 0x00000008dada7c24 */ /* 0x000fe2000f8e02ff */
[----:B------:R0:W2:Y:S01]  /*6d90*/  @P1 LDG.E.U8 R200, desc[UR26][R90.64] ;  /* 0x0000001a5ac81981 */ /* 0x0000a2000c1e1100 */
[----:B------:R-:W-:Y:S02]  /*6da0*/  PRMT R4, RZ, 0x7610, R4 ;  /* 0x00007610ff047816 */ /* 0x000fe40000000004 */
[----:B------:R-:W-:Y:S02]  /*6db0*/  SEL R226, R159, R210, !P2 ;  /* 0x000000d29fe27207 */ /* 0x000fe40005000000 */
[----:B------:R-:W-:Y:S02]  /*6dc0*/  LEA.HI.X.SX32 R210, R219, R84, 0x1, P5 ;  /* 0x00000054dbd27211 */ /* 0x000fe400028f0eff */
[----:B------:R-:W-:Y:S01]  /*6dd0*/  IADD3 R219, P5, PT, R218, R85, RZ ;  /* 0x00000055dadb7210 */ /* 0x000fe20007fbe0ff */
[----:B0-----:R-:W-:-:S02]  /*6de0*/  @P1 IMAD.MOV.U32 R90, RZ, RZ, R221 ;  /* 0x000000ffff5a1224 */ /* 0x001fc400078e00dd */
[----:B------:R-:W-:Y:S01]  /*6df0*/  @P1 IMAD.MOV.U32 R91, RZ, RZ, R227 ;  /* 0x000000ffff5b1224 */ /* 0x000fe200078e00e3 */
[----:B------:R-:W-:Y:S01]  /*6e00*/  PRMT R199, RZ, 0x7610, R199 ;  /* 0x00007610ffc77816 */ /* 0x000fe200000000c7 */
[----:B------:R-:W-:Y:S01]  /*6e10*/  IMAD R226, R226, UR8, RZ ;  /* 0x00000008e2e27c24 */ /* 0x000fe2000f8e02ff */
[----:B------:R-:W-:Y:S02]  /*6e20*/  SEL R234, R159, R216, !P2 ;  /* 0x000000d89fea7207 */ /* 0x000fe40005000000 */
[----:B------:R0:W2:Y:S01]  /*6e30*/  @P1 LDG.E.U8 R4, desc[UR26][R90.64] ;  /* 0x0000001a5a041981 */ /* 0x0000a2000c1e1100 */
[----:B------:R-:W-:-:S03]  /*6e40*/  LEA.HI.X.SX32 R218, R218, R84, 0x1, P5 ;  /* 0x00000054dada7211 */ /* 0x000fc600028f0eff */
[----:B------:R-:W-:Y:S01]  /*6e50*/  STL [R1+0x330], R221 ;  /* 0x000330dd01007387 */ /* 0x000fe20000100800 */
[----:B------:R-:W-:-:S03]  /*6e60*/  IMAD R234, R234, UR8, RZ ;  /* 0x00000008eaea7c24 */ /* 0x000fc6000f8e02ff */
[----:B------:R1:W-:Y:S01]  /*6e70*/  STL [R1+0x32c], R227 ;  /* 0x00032ce301007387 */ /* 0x0003e20000100800 */
[----:B0-----:R-:W-:Y:S02]  /*6e80*/  @P1 IMAD.MOV.U32 R90, RZ, RZ, R211 ;  /* 0x000000ffff5a1224 */ /* 0x001fe400078e00d3 */
[----:B------:R-:W-:Y:S01]  /*6e90*/  @P1 IMAD.MOV.U32 R91, RZ, RZ, R210 ;  /* 0x000000ffff5b1224 */ /* 0x000fe200078e00d2 */
[----:B------:R-:W-:Y:S02]  /*6ea0*/  PRMT R184, RZ, 0x7610, R184 ;  /* 0x00007610ffb87816 */ /* 0x000fe400000000b8 */
[----:B------:R-:W-:Y:S02]  /*6eb0*/  SEL R242, R159, R213, !P2 ;  /* 0x000000d59ff27207 */ /* 0x000fe40005000000 */
[----:B------:R0:W2:Y:S01]  /*6ec0*/  @P1 LDG.E.U8 R199, desc[UR26][R90.64] ;  /* 0x0000001a5ac71981 */ /* 0x0000a2000c1e1100 */
[----:B-1----:R-:W-:-:S04]  /*6ed0*/  IADD3 R227, P5, PT, R226, R85, RZ ;  /* 0x00000055e2e37210 */ /* 0x002fc80007fbe0ff */
[----:B------:R-:W-:Y:S01]  /*6ee0*/  LEA.HI.X.SX32 R226, R226, R84, 0x1, P5 ;  /* 0x00000054e2e27211 */ /* 0x000fe200028f0eff */
[----:B------:R-:W-:Y:S01]  /*6ef0*/  IMAD R242, R242, UR8, RZ ;  /* 0x00000008f2f27c24 */ /* 0x000fe2000f8e02ff */
[C---:B------:R-:W-:Y:S01]  /*6f00*/  IADD3 R235, P5, PT, R234.reuse, R85, RZ ;  /* 0x00000055eaeb7210 */ /* 0x040fe20007fbe0ff */
[----:B0-----:R-:W-:Y:S02]  /*6f10*/  @P1 IMAD.MOV.U32 R90, RZ, RZ, R219 ;  /* 0x000000ffff5a1224 */ /* 0x001fe400078e00db */
[----:B------:R-:W-:Y:S01]  /*6f20*/  @P1 IMAD.MOV.U32 R91, RZ, RZ, R218 ;  /* 0x000000ffff5b1224 */ /* 0x000fe200078e00da */
[----:B------:R-:W-:Y:S02]  /*6f30*/  PRMT R183, RZ, 0x7610, R183 ;  /* 0x00007610ffb77816 */ /* 0x000fe400000000b7 */
[----:B------:R-:W-:Y:S02]  /*6f40*/  SEL R250, R159, R212, !P2 ;  /* 0x000000d49ffa7207 */ /* 0x000fe40005000000 */
[----:B------:R0:W2:Y:S01]  /*6f50*/  @P1 LDG.E.U8 R184, desc[UR26][R90.64] ;  /* 0x0000001a5ab81981 */ /* 0x0000a2000c1e1100 */
[----:B------:R-:W-:-:S02]  /*6f60*/  LEA.HI.X.SX32 R234, R234, R84, 0x1, P5 ;  /* 0x00000054eaea7211 */ /* 0x000fc400028f0eff */
[----:B------:R-:W-:Y:S01]  /*6f70*/  IADD3 R243, P5, PT, R242, R85, RZ ;  /* 0x00000055f2f37210 */ /* 0x000fe20007fbe0ff */
[----:B------:R-:W-:Y:S01]  /*6f80*/  IMAD R250, R250, UR8, RZ ;  /* 0x00000008fafa7c24 */ /* 0x000fe2000f8e02ff */
[----:B------:R-:W-:Y:S01]  /*6f90*/  PRMT R82, RZ, 0x7610, R82 ;  /* 0x00007610ff527816 */ /* 0x000fe20000000052 */
[----:B0-----:R-:W-:Y:S02]  /*6fa0*/  @P1 IMAD.MOV.U32 R90, RZ, RZ, R227 ;  /* 0x000000ffff5a1224 */ /* 0x001fe400078e00e3 */
[----:B------:R-:W-:Y:S01]  /*6fb0*/  @P1 IMAD.MOV.U32 R91, RZ, RZ, R226 ;  /* 0x000000ffff5b1224 */ /* 0x000fe200078e00e2 */
[----:B------:R-:W-:Y:S02]  /*6fc0*/  SEL R209, R159, R209, !P2 ;  /* 0x000000d19fd17207 */ /* 0x000fe40005000000 */
[----:B------:R-:W-:Y:S02]  /*6fd0*/  LEA.HI.X.SX32 R242, R242, R84, 0x1, P5 ;  /* 0x00000054f2f27211 */ /* 0x000fe400028f0eff */
[----:B------:R0:W2:Y:S01]  /*6fe0*/  @P1 LDG.E.U8 R183, desc[UR26][R90.64] ;  /* 0x0000001a5ab71981 */ /* 0x0000a2000c1e1100 */
[----:B------:R-:W-:Y:S01]  /*6ff0*/  IADD3 R251, P5, PT, R250, R85, RZ ;  /* 0x00000055fafb7210 */ /* 0x000fe20007fbe0ff */
[----:B------:R-:W-:Y:S01]  /*7000*/  IMAD R209, R209, UR8, RZ ;  /* 0x00000008d1d17c24 */ /* 0x000fe2000f8e02ff */
[----:B------:R-:W-:-:S02]  /*7010*/  PRMT R33, RZ, 0x7610, R33 ;  /* 0x00007610ff217816 */ /* 0x000fc40000000021 */
[----:B------:R-:W-:Y:S01]  /*7020*/  SEL R208, R159, R208, !P2 ;  /* 0x000000d09fd07207 */ /* 0x000fe20005000000 */
[----:B0-----:R-:W-:Y:S02]  /*7030*/  @P1 IMAD.MOV.U32 R90, RZ, RZ, R235 ;  /* 0x000000ffff5a1224 */ /* 0x001fe400078e00eb */
[----:B------:R-:W-:Y:S01]  /*7040*/  @P1 IMAD.MOV.U32 R91, RZ, RZ, R234 ;  /* 0x000000ffff5b1224 */ /* 0x000fe200078e00ea */
[----:B------:R-:W-:-:S04]  /*7050*/  LEA.HI.X.SX32 R250, R250, R84, 0x1, P5 ;  /* 0x00000054fafa7211 */ /* 0x000fc800028f0eff */
[----:B------:R0:W2:Y:S01]  /*7060*/  @P1 LDG.E.U8 R82, desc[UR26][R90.64] ;  /* 0x0000001a5a521981 */ /* 0x0000a2000c1e1100 */
[----:B------:R-:W-:Y:S01]  /*7070*/  IADD3 R220, P5, PT, R209, R85, RZ ;  /* 0x00000055d1dc7210 */ /* 0x000fe20007fbe0ff */
[----:B------:R-:W-:Y:S01]  /*7080*/  IMAD R208, R208, UR8, RZ ;  /* 0x00000008d0d07c24 */ /* 0x000fe2000f8e02ff */
[----:B------:R-:W-:Y:S02]  /*7090*/  PRMT R31, RZ, 0x7610, R31 ;  /* 0x00007610ff1f7816 */ /* 0x000fe4000000001f */
[----:B------:R-:W-:Y:S01]  /*70a0*/  SEL R205, R159, R205, !P2 ;  /* 0x000000cd9fcd7207 */ /* 0x000fe20005000000 */
[----:B0-----:R-:W-:Y:S02]  /*70b0*/  @P1 IMAD.MOV.U32 R90, RZ, RZ, R243 ;  /* 0x000000ffff5a1224 */ /* 0x001fe400078e00f3 */
[----:B------:R-:W-:Y:S01]  /*70c0*/  @P1 IMAD.MOV.U32 R91, RZ, RZ, R242 ;  /* 0x000000ffff5b1224 */ /* 0x000fe200078e00f2 */
[----:B------:R-:W-:-:S04]  /*70d0*/  LEA.HI.X.SX32 R228, R209, R84, 0x1, P5 ;  /* 0x00000054d1e47211 */ /* 0x000fc800028f0eff */
[----:B------:R0:W2:Y:S01]  /*70e0*/  @P1 LDG.E.U8 R33, desc[UR26][R90.64] ;  /* 0x0000001a5a211981 */ /* 0x0000a2000c1e1100 */
[C---:B------:R-:W-:Y:S01]  /*70f0*/  IADD3 R221, P5, PT, R208.reuse, R85, RZ ;  /* 0x00000055d0dd7210 */ /* 0x040fe20007fbe0ff */
[----:B------:R-:W-:Y:S01]  /*7100*/  IMAD R205, R205, UR8, RZ ;  /* 0x00000008cdcd7c24 */ /* 0x000fe2000f8e02ff */
[----:B------:R-:W-:Y:S02]  /*7110*/  PRMT R32, RZ, 0x7610, R32 ;  /* 0x00007610ff207816 */ /* 0x000fe40000000020 */
[----:B------:R-:W-:Y:S01]  /*7120*/  SEL R204, R159, R204, !P2 ;  /* 0x000000cc9fcc7207 */ /* 0x000fe20005000000 */
[----:B0-----:R-:W-:Y:S02]  /*7130*/  @P1 IMAD.MOV.U32 R90, RZ, RZ, R251 ;  /* 0x000000ffff5a1224 */ /* 0x001fe400078e00fb */
[----:B------:R-:W-:Y:S01]  /*7140*/  @P1 IMAD.MOV.U32 R91, RZ, RZ, R250 ;  /* 0x000000ffff5b1224 */ /* 0x000fe200078e00fa */
[----:B------:R-:W-:-:S04]  /*7150*/  LEA.HI.X.SX32 R212, R208, R84, 0x1, P5 ;  /* 0x00000054d0d47211 */ /* 0x000fc800028f0eff */
[----:B------:R0:W2:Y:S01]  /*7160*/  @P1 LDG.E.U8 R31, desc[UR26][R90.64] ;  /* 0x0000001a5a1f1981 */ /* 0x0000a2000c1e1100 */
[----:B------:R-:W-:Y:S01]  /*7170*/  IADD3 R213, P5, PT, R205, R85, RZ ;  /* 0x00000055cdd57210 */ /* 0x000fe20007fbe0ff */
[----:B------:R-:W-:Y:S01]  /*7180*/  IMAD R204, R204, UR8, RZ ;  /* 0x00000008cccc7c24 */ /* 0x000fe2000f8e02ff */
[----:B------:R-:W-:Y:S01]  /*7190*/  PRMT R29, RZ, 0x7610, R29 ;  /* 0x00007610ff1d7816 */ /* 0x000fe2000000001d */
[----:B------:R1:W-:Y:S01]  /*71a0*/  STL [R1+0x18], R220 ;  /* 0x000018dc01007387 */ /* 0x0003e20000100800 */
[----:B------:R-:W-:Y:S01]  /*71b0*/  SEL R168, R159, R168, !P2 ;  /* 0x000000a89fa87207 */ /* 0x000fe20005000000 */
[----:B0-----:R-:W-:Y:S02]  /*71c0*/  @P1 IMAD.MOV.U32 R90, RZ, RZ, R220 ;  /* 0x000000ffff5a1224 */ /* 0x001fe400078e00dc */
[----:B------:R-:W-:Y:S01]  /*71d0*/  @P1 IMAD.MOV.U32 R91, RZ, RZ, R228 ;  /* 0x000000ffff5b1224 */ /* 0x000fe200078e00e4 */
[----:B------:R-:W-:Y:S01]  /*71e0*/  STL [R1+0x14], R228 ;  /* 0x000014e401007387 */ /* 0x000fe20000100800 */
[----:B-1----:R-:W-:-:S03]  /*71f0*/  LEA.HI.X.SX32 R220, R205, R84, 0x1, P5 ;  /* 0x00000054cddc7211 */ /* 0x002fc600028f0eff */
[----:B------:R0:W2:Y:S01]  /*7200*/  @P1 LDG.E.U8 R32, desc[UR26][R90.64] ;  /* 0x0000001a5a201981 */ /* 0x0000a2000c1e1100 */
[----:B------:R-:W-:-:S03]  /*7210*/  IMAD R168, R168, UR8, RZ ;  /* 0x00000008a8a87c24 */ /* 0x000fc6000f8e02ff */
[----:B------:R-:W-:Y:S01]  /*7220*/  STL [R1+0x38], R221 ;  /* 0x000038dd01007387 */ /* 0x000fe20000100800 */
[----:B------:R-:W-:-:S03]  /*7230*/  PRMT R30, RZ, 0x7610, R30 ;  /* 0x00007610ff1e7816 */ /* 0x000fc6000000001e */
[----:B------:R1:W-:Y:S01]  /*7240*/  STL [R1+0x34], R212 ;  /* 0x000034d401007387 */ /* 0x0003e20000100800 */
[----:B0-----:R-:W-:Y:S02]  /*7250*/  @P1 IMAD.MOV.U32 R90, RZ, RZ, R221 ;  /* 0x000000ffff5a1224 */ /* 0x001fe400078e00dd */
[----:B------:R-:W-:Y:S01]  /*7260*/  @P1 IMAD.MOV.U32 R91, RZ, RZ, R212 ;  /* 0x000000ffff5b1224 */ /* 0x000fe200078e00d4 */
[----:B------:R-:W-:-:S04]  /*7270*/  SEL R166, R159, R166, !P2 ;  /* 0x000000a69fa67207 */ /* 0x000fc80005000000 */
[----:B------:R0:W2:Y:S01]  /*7280*/  @P1 LDG.E.U8 R29, desc[UR26][R90.64] ;  /* 0x0000001a5a1d1981 */ /* 0x0000a2000c1e1100 */
[----:B-1----:R-:W-:Y:S01]  /*7290*/  IADD3 R212, P5, PT, R204, R85, RZ ;  /* 0x00000055ccd47210 */ /* 0x002fe20007fbe0ff */
[----:B------:R-:W-:-:S03]  /*72a0*/  IMAD R166, R166, UR8, RZ ;  /* 0x00000008a6a67c24 */ /* 0x000fc6000f8e02ff */
[----:B------:R-:W-:Y:S02]  /*72b0*/  LEA.HI.X.SX32 R204, R204, R84, 0x1, P5 ;  /* 0x00000054cccc7211 */ /* 0x000fe400028f0eff */
[----:B------:R-:W-:Y:S01]  /*72c0*/  IADD3 R205, P5, PT, R168, R85, RZ ;  /* 0x00000055a8cd7210 */ /* 0x000fe20007fbe0ff */
[----:B0-----:R-:W-:Y:S02]  /*72d0*/  @P1 IMAD.MOV.U32 R90, RZ, RZ, R213 ;  /* 0x000000ffff5a1224 */ /* 0x001fe400078e00d5 */
[----:B------:R-:W-:Y:S01]  /*72e0*/  @P1 IMAD.MOV.U32 R91, RZ, RZ, R220 ;  /* 0x000000ffff5b1224 */ /* 0x000fe200078e00dc */
[----:B------:R-:W-:Y:S01]  /*72f0*/  PRMT R27, RZ, 0x7610, R27 ;  /* 0x00007610ff1b7816 */ /* 0x000fe2000000001b */
[----:B------:R0:W-:Y:S01]  /*7300*/  STL [R1+0x58], R213 ;  /* 0x000058d501007387 */ /* 0x0001e20000100800 */
[----:B------:R-:W-:-:S03]  /*7310*/  SEL R164, R159, R164, !P2 ;  /* 0x000000a49fa47207 */ /* 0x000fc60005000000 */
[----:B------:R1:W2:Y:S04]  /*7320*/  @P1 LDG.E.U8 R30, desc[UR26][R90.64] ;  /* 0x0000001a5a1e1981 */ /* 0x0002a8000c1e1100 */
[----:B------:R-:W-:Y:S01]  /*7330*/  STL [R1+0x54], R220 ;  /* 0x000054dc01007387 */ /* 0x000fe20000100800 */
[----:B0-----:R-:W-:-:S03]  /*7340*/  LEA.HI.X.SX32 R213, R168, R84, 0x1, P5 ;  /* 0x00000054a8d57211 */ /* 0x001fc600028f0eff */
[----:B------:R0:W-:Y:S01]  /*7350*/  STL [R1+0x78], R212 ;  /* 0x000078d401007387 */ /* 0x0001e20000100800 */
[----:B-1----:R-:W-:Y:S02]  /*7360*/  @P1 IMAD.MOV.U32 R90, RZ, RZ, R212 ;  /* 0x000000ffff5a1224 */ /* 0x002fe400078e00d4 */
[----:B------:R-:W-:Y:S01]  /*7370*/  @P1 IMAD.MOV.U32 R91, RZ, RZ, R204 ;  /* 0x000000ffff5b1224 */ /* 0x000fe200078e00cc */
[----:B------:R-:W-:Y:S01]  /*7380*/  STL [R1+0x74], R204 ;  /* 0x000074cc01007387 */ /* 0x000fe20000100800 */
[----:B------:R-:W-:Y:S01]  /*7390*/  IMAD R164, R164, UR8, RZ ;  /* 0x00000008a4a47c24 */ /* 0x000fe2000f8e02ff */
[----:B------:R-:W-:Y:S02]  /*73a0*/  PRMT R28, RZ, 0x7610, R28 ;  /* 0x00007610ff1c7816 */ /* 0x000fe4000000001c */
[----:B0-----:R-:W-:Y:S01]  /*73b0*/  IADD3 R212, P5, PT, R166, R85, RZ ;  /* 0x00000055a6d47210 */ /* 0x001fe20007fbe0ff */
[----:B------:R-:W-:Y:S01]  /*73c0*/  STL [R1+0x98], R205 ;  /* 0x000098cd01007387 */ /* 0x000fe20000100800 */
[----:B------:R-:W-:-:S03]  /*73d0*/  SEL R158, R159, R158, !P2 ;  /* 0x0000009e9f9e7207 */ /* 0x000fc60005000000 */
[----:B------:R0:W2:Y:S04]  /*73e0*/  @P1 LDG.E.U8 R27, desc[UR26][R90.64] ;  /* 0x0000001a5a1b1981 */ /* 0x0000a8000c1e1100 */
[----:B------:R1:W-:Y:S01]  /*73f0*/  STL [R1+0x94], R213 ;  /* 0x000094d501007387 */ /* 0x0003e20000100800 */
[----:B------:R-:W-:Y:S02]  /*7400*/  IMAD R158, R158, UR8, RZ ;  /* 0x000000089e9e7c24 */ /* 0x000fe4000f8e02ff */
[----:B0-----:R-:W-:Y:S02]  /*7410*/  @P1 IMAD.MOV.U32 R90, RZ, RZ, R205 ;  /* 0x000000ffff5a1224 */ /* 0x001fe400078e00cd */
[----:B------:R-:W-:Y:S01]  /*7420*/  @P1 IMAD.MOV.U32 R91, RZ, RZ, R213 ;  /* 0x000000ffff5b1224 */ /* 0x000fe200078e00d5 */
[----:B-1----:R-:W-:-:S02]  /*7430*/  LEA.HI.X.SX32 R213, R166, R84, 0x1, P5 ;  /* 0x00000054a6d57211 */ /* 0x002fc400028f0eff */
[CC--:B------:R-:W-:Y:S02]  /*7440*/  IADD3 R204, P5, PT, R164.reuse, R85.reuse, RZ ;  /* 0x00000055a4cc7210 */ /* 0x0c0fe40007fbe0ff */
[----:B------:R0:W2:Y:S01]  /*7450*/  @P1 LDG.E.U8 R28, desc[UR26][R90.64] ;  /* 0x0000001a5a1c1981 */ /* 0x0000a2000c1e1100 */
[----:B------:R-:W-:Y:S02]  /*7460*/  PRMT R25, RZ, 0x7610, R25 ;  /* 0x00007610ff197816 */ /* 0x000fe40000000019 */
[----:B------:R-:W-:Y:S01]  /*7470*/  SEL R156, R159, R156, !P2 ;  /* 0x0000009c9f9c7207 */ /* 0x000fe20005000000 */
[----:B------:R1:W-:Y:S01]  /*7480*/  STL [R1+0xb8], R212 ;  /* 0x0000b8d401007387 */ /* 0x0003e20000100800 */
[----:B------:R-:W-:Y:S01]  /*7490*/  LEA.HI.X.SX32 R205, R164, R84, 0x1, P5 ;  /* 0x00000054a4cd7211 */ /* 0x000fe200028f0eff */
[----:B0-----:R-:W-:Y:S02]  /*74a0*/  @P1 IMAD.MOV.U32 R90, RZ, RZ, R212 ;  /* 0x000000ffff5a1224 */ /* 0x001fe400078e00d4 */
[----:B------:R-:W-:Y:S01]  /*74b0*/  @P1 IMAD.MOV.U32 R91, RZ, RZ, R213 ;  /* 0x000000ffff5b1224 */ /* 0x000fe200078e00d5 */
[----:B-1----:R-:W-:Y:S01]  /*74c0*/  IADD3 R212, P5, PT, R158, R85, RZ ;  /* 0x000000559ed47210 */ /* 0x002fe20007fbe0ff */
[----:B------:R-:W-:Y:S01]  /*74d0*/  IMAD R156, R156, UR8, RZ ;  /* 0x000000089c9c7c24 */ /* 0x000fe2000f8e02ff */
[----:B------:R-:W-:-:S02]  /*74e0*/  PRMT R26, RZ, 0x7610, R26 ;  /* 0x00007610ff1a7816 */ /* 0x000fc4000000001a */
[----:B------:R0:W2:Y:S01]  /*74f0*/  @P1 LDG.E.U8 R25, desc[UR26][R90.64] ;  /* 0x0000001a5a191981 */ /* 0x0000a2000c1e1100 */
[----:B------:R-:W-:-:S03]  /*7500*/  SEL R150, R159, R150, !P2 ;  /* 0x000000969f967207 */ /* 0x000fc60005000000 */
[----:B------:R1:W-:Y:S01]  /*7510*/  STL [R1+0xb4], R213 ;  /* 0x0000b4d501007387 */ /* 0x0003e20000100800 */
[----:B------:R-:W-:Y:S01]  /*7520*/  PRMT R23, RZ, 0x7610, R23 ;  /* 0x00007610ff177816 */ /* 0x000fe20000000017 */
[----:B------:R-:W-:Y:S02]  /*7530*/  IMAD R150, R150, UR8, RZ ;  /* 0x0000000896967c24 */ /* 0x000fe4000f8e02ff */
[----:B------:R3:W-:Y:S01]  /*7540*/  STL [R1+0xd8], R204 ;  /* 0x0000d8cc01007387 */ /* 0x0007e20000100800 */
[----:B0-----:R-:W-:Y:S02]  /*7550*/  @P1 IMAD.MOV.U32 R90, RZ, RZ, R204 ;  /* 0x000000ffff5a1224 */ /* 0x001fe400078e00cc */
[----:B------:R-:W-:Y:S01]  /*7560*/  @P1 IMAD.MOV.U32 R91, RZ, RZ, R205 ;  /* 0x000000ffff5b1224 */ /* 0x000fe200078e00cd */
[----:B-1----:R-:W-:Y:S01]  /*7570*/  LEA.HI.X.SX32 R213, R158, R84, 0x1, P5 ;  /* 0x000000549ed57211 */ /* 0x002fe200028f0eff */
[----:B------:R0:W-:Y:S01]  /*7580*/  STL [R1+0xd4], R205 ;  /* 0x0000d4cd01007387 */ /* 0x0001e20000100800 */
[----:B------:R-:W-:-:S02]  /*7590*/  SEL R148, R159, R148, !P2 ;  /* 0x000000949f947207 */ /* 0x000fc40005000000 */
[-C--:B---3--:R-:W-:Y:S01]  /*75a0*/  IADD3 R204, P5, PT, R156, R85.reuse, RZ ;  /* 0x000000559ccc7210 */ /* 0x088fe20007fbe0ff */
[----:B------:R1:W3:Y:S01]  /*75b0*/  @P1 LDG.E.U8 R26, desc[UR26][R90.64] ;  /* 0x0000001a5a1a1981 */ /* 0x0002e2000c1e1100 */
[----:B------:R-:W-:Y:S01]  /*75c0*/  PRMT R24, RZ, 0x7610, R24 ;  /* 0x00007610ff187816 */ /* 0x000fe20000000018 */
[----:B------:R-:W-:Y:S02]  /*75d0*/  IMAD R148, R148, UR8, RZ ;  /* 0x0000000894947c24 */ /* 0x000fe4000f8e02ff */
[----:B------:R4:W-:Y:S01]  /*75e0*/  STL [R1+0xf8], R212 ;  /* 0x0000f8d401007387 */ /* 0x0009e20000100800 */
[----:B0-----:R-:W-:Y:S01]  /*75f0*/  LEA.HI.X.SX32 R205, R156, R84, 0x1, P5 ;  /* 0x000000549ccd7211 */ /* 0x001fe200028f0eff */
[----:B-1----:R-:W-:Y:S02]  /*7600*/  @P1 IMAD.MOV.U32 R90, RZ, RZ, R212 ;  /* 0x000000ffff5a1224 */ /* 0x002fe400078e00d4 */
[----:B------:R-:W-:Y:S01]  /*7610*/  @P1 IMAD.MOV.U32 R91, RZ, RZ, R213 ;  /* 0x000000ffff5b1224 */ /* 0x000fe200078e00d5 */
[----:B----4-:R-:W-:Y:S01]  /*7620*/  IADD3 R212, P5, PT, R150, R85, RZ ;  /* 0x0000005596d47210 */ /* 0x010fe20007fbe0ff */
[----:B------:R0:W-:Y:S01]  /*7630*/  STL [R1+0xf4], R213 ;  /* 0x0000f4d501007387 */ /* 0x0001e20000100800 */
[----:B------:R-:W-:-:S03]  /*7640*/  SEL R142, R159, R142, !P2 ;  /* 0x0000008e9f8e7207 */ /* 0x000fc60005000000 */
[----:B------:R1:W4:Y:S01]  /*7650*/  @P1 LDG.E.U8 R23, desc[UR26][R90.64] ;  /* 0x0000001a5a171981 */ /* 0x000322000c1e1100 */
[----:B------:R-:W-:Y:S01]  /*7660*/  PRMT R21, RZ, 0x7610, R21 ;  /* 0x00007610ff157816 */ /* 0x000fe20000000015 */
[----:B------:R-:W-:Y:S02]  /*7670*/  IMAD R142, R142, UR8, RZ ;  /* 0x000000088e8e7c24 */ /* 0x000fe4000f8e02ff */
[----:B------:R1:W-:Y:S01]  /*7680*/  STL [R1+0x118], R204 ;  /* 0x000118cc01007387 */ /* 0x0003e20000100800 */
[----:B0-----:R-:W-:Y:S01]  /*7690*/  LEA.HI.X.SX32 R213, R150, R84, 0x1, P5 ;  /* 0x0000005496d57211 */ /* 0x001fe200028f0eff */
[----:B-1----:R-:W-:Y:S02]  /*76a0*/  @P1 IMAD.MOV.U32 R90, RZ, RZ, R204 ;  /* 0x000000ffff5a1224 */ /* 0x002fe400078e00cc */
[----:B------:R-:W-:Y:S01]  /*76b0*/  @P1 IMAD.MOV.U32 R91, RZ, RZ, R205 ;  /* 0x000000ffff5b1224 */ /* 0x000fe200078e00cd */
[----:B------:R-:W-:Y:S01]  /*76c0*/  IADD3 R204, P5, PT, R148, R85, RZ ;  /* 0x0000005594cc7210 */ /* 0x000fe20007fbe0ff */
[----:B------:R0:W-:Y:S01]  /*76d0*/  STL [R1+0x114], R205 ;  /* 0x000114cd01007387 */ /* 0x0001e20000100800 */
[----:B------:R-:W-:-:S03]  /*76e0*/  SEL R140, R159, R140, !P2 ;  /* 0x0000008c9f8c7207 */ /* 0x000fc60005000000 */
[----:B------:R1:W2:Y:S01]  /*76f0*/  @P1 LDG.E.U8 R24, desc[UR26][R90.64] ;  /* 0x0000001a5a181981 */ /* 0x0002a2000c1e1100 */
        /* <DEDUP_REMOVED lines=46> */
[----:B------:R-:W-:Y:S02]  /*79e0*/  IADD3 R212, P5, PT, R127, R85, RZ ;  /* 0x000000557fd47210 */ /* 0x000fe40007fbe0ff */
[----:B------:R-:W-:-:S02]  /*79f0*/  SEL R125, R159, R125, !P2 ;  /* 0x0000007d9f7d7207 */ /* 0x000fc40005000000 */
[----:B------:R0:W2:Y:S01]  /*7a00*/  @P1 LDG.E.U8 R182, desc[UR26][R90.64] ;  /* 0x0000001a5ab61981 */ /* 0x0000a2000c1e1100 */
[----:B------:R-:W-:-:S03]  /*7a10*/  LEA.HI.X.SX32 R127, R127, R84, 0x1, P5 ;  /* 0x000000547f7f7211 */ /* 0x000fc600028f0eff */
[----:B------:R-:W-:Y:S01]  /*7a20*/  STL [R1+0x1bc], R213 ;  /* 0x0001bcd501007387 */ /* 0x000fe20000100800 */
[----:B------:R-:W-:-:S03]  /*7a30*/  IMAD R125, R125, UR8, RZ ;  /* 0x000000087d7d7c24 */ /* 0x000fc6000f8e02ff */
[----:B------:R1:W-:Y:S01]  /*7a40*/  STL [R1+0x228], R204 ;  /* 0x000228cc01007387 */ /* 0x0003e20000100800 */
[----:B0-----:R-:W-:Y:S02]  /*7a50*/  @P1 IMAD.MOV.U32 R90, RZ, RZ, R204 ;  /* 0x000000ffff5a1224 */ /* 0x001fe400078e00cc */
[----:B------:R-:W-:Y:S01]  /*7a60*/  @P1 IMAD.MOV.U32 R91, RZ, RZ, R205 ;  /* 0x000000ffff5b1224 */ /* 0x000fe200078e00cd */
[----:B------:R-:W-:Y:S01]  /*7a70*/  PRMT R181, RZ, 0x7610, R181 ;  /* 0x00007610ffb57816 */ /* 0x000fe200000000b5 */
[----:B------:R0:W-:Y:S01]  /*7a80*/  STL [R1+0x224], R205 ;  /* 0x000224cd01007387 */ /* 0x0001e20000100800 */
[----:B------:R-:W-:Y:S02]  /*7a90*/  SEL R124, R159, R124, !P2 ;  /* 0x0000007c9f7c7207 */ /* 0x000fe40005000000 */
[----:B-1----:R-:W-:Y:S01]  /*7aa0*/  IADD3 R204, P5, PT, R126, R85, RZ ;  /* 0x000000557ecc7210 */ /* 0x002fe20007fbe0ff */
[----:B------:R1:W2:Y:S02]  /*7ab0*/  @P1 LDG.E.U8 R140, desc[UR26][R90.64] ;  /* 0x0000001a5a8c1981 */ /* 0x0002a4000c1e1100 */
[----:B------:R-:W-:Y:S01]  /*7ac0*/  IMAD R124, R124, UR8, RZ ;  /* 0x000000087c7c7c24 */ /* 0x000fe2000f8e02ff */
[----:B0-----:R-:W-:-:S02]  /*7ad0*/  LEA.HI.X.SX32 R205, R126, R84, 0x1, P5 ;  /* 0x000000547ecd7211 */ /* 0x001fc400028f0eff */
[----:B------:R-:W-:Y:S01]  /*7ae0*/  IADD3 R126, P5, PT, R125, R85, RZ ;  /* 0x000000557d7e7210 */ /* 0x000fe20007fbe0ff */
[----:B-1----:R-:W-:Y:S02]  /*7af0*/  @P1 IMAD.MOV.U32 R90, RZ, RZ, R212 ;  /* 0x000000ffff5a1224 */ /* 0x002fe400078e00d4 */
[----:B------:R-:W-:Y:S01]  /*7b00*/  @P1 IMAD.MOV.U32 R91, RZ, RZ, R127 ;  /* 0x000000ffff5b1224 */ /* 0x000fe200078e007f */
[----:B------:R-:W-:Y:S02]  /*7b10*/  PRMT R11, RZ, 0x7610, R11 ;  /* 0x00007610ff0b7816 */ /* 0x000fe4000000000b */
        /* <DEDUP_REMOVED lines=13> */
[----:B------:R-:W-:-:S02]  /*7bf0*/  IMAD R122, R122, UR8, RZ ;  /* 0x000000087a7a7c24 */ /* 0x000fc4000f8e02ff */
[----:B------:R-:W-:Y:S01]  /*7c00*/  STL [R1+0x254], R205 ;  /* 0x000254cd01007387 */ /* 0x000fe20000100800 */
[----:B0-----:R-:W-:-:S03]  /*7c10*/  LEA.HI.X.SX32 R204, R124, R84, 0x1, P5 ;  /* 0x000000547ccc7211 */ /* 0x001fc600028f0eff */
[----:B------:R0:W-:Y:S01]  /*7c20*/  STL [R1+0x270], R126 ;  /* 0x0002707e01007387 */ /* 0x0001e20000100800 */
[----:B-1----:R-:W-:Y:S02]  /*7c30*/  @P1 IMAD.MOV.U32 R90, RZ, RZ, R126 ;  /* 0x000000ffff5a1224 */ /* 0x002fe400078e007e */
[----:B------:R-:W-:Y:S01]  /*7c40*/  @P1 IMAD.MOV.U32 R91, RZ, RZ, R125 ;  /* 0x000000ffff5b1224 */ /* 0x000fe200078e007d */
[----:B------:R-:W-:Y:S02]  /*7c50*/  PRMT R18, RZ, 0x7610, R18 ;  /* 0x00007610ff127816 */ /* 0x000fe40000000012 */
[----:B------:R-:W-:Y:S02]  /*7c60*/  SEL R121, R159, R121, !P2 ;  /* 0x000000799f797207 */ /* 0x000fe40005000000 */
[----:B------:R1:W2:Y:S01]  /*7c70*/  @P1 LDG.E.U8 R81, desc[UR26][R90.64] ;  /* 0x0000001a5a511981 */ /* 0x0002a2000c1e1100 */
[----:B0-----:R-:W-:-:S04]  /*7c80*/  IADD3 R126, P5, PT, R123, R85, RZ ;  /* 0x000000557b7e7210 */ /* 0x001fc80007fbe0ff */
[----:B------:R-:W-:Y:S01]  /*7c90*/  LEA.HI.X.SX32 R123, R123, R84, 0x1, P5 ;  /* 0x000000547b7b7211 */ /* 0x000fe200028f0eff */
[----:B------:R-:W-:Y:S01]  /*7ca0*/  IMAD R121, R121, UR8, RZ ;  /* 0x0000000879797c24 */ /* 0x000fe2000f8e02ff */
[----:B------:R-:W-:Y:S01]  /*7cb0*/  IADD3 R124, P5, PT, R122, R85, RZ ;  /* 0x000000557a7c7210 */ /* 0x000fe20007fbe0ff */
[----:B-1----:R-:W-:Y:S02]  /*7cc0*/  @P1 IMAD.MOV.U32 R90, RZ, RZ, R127 ;  /* 0x000000ffff5a1224 */ /* 0x002fe400078e007f */
[----:B------:R-:W-:Y:S01]  /*7cd0*/  @P1 IMAD.MOV.U32 R91, RZ, RZ, R204 ;  /* 0x000000ffff5b1224 */ /* 0x000fe200078e00cc */
[----:B------:R-:W-:Y:S01]  /*7ce0*/  PRMT R19, RZ, 0x7610, R19 ;  /* 0x00007610ff137816 */ /* 0x000fe20000000013 */
[----:B------:R0:W-:Y:S01]  /*7cf0*/  STL [R1+0x26c], R125 ;  /* 0x00026c7d01007387 */ /* 0x0001e20000100800 */
[----:B------:R-:W-:-:S03]  /*7d00*/  SEL R120, R159, R120, !P2 ;  /* 0x000000789f787207 */ /* 0x000fc60005000000 */
[----:B------:R1:W2:Y:S01]  /*7d10*/  @P1 LDG.E.U8 R18, desc[UR26][R90.64] ;  /* 0x0000001a5a121981 */ /* 0x0002a2000c1e1100 */
[----:B------:R-:W-:Y:S01]  /*7d20*/  PRMT R16, RZ, 0x7610, R16 ;  /* 0x00007610ff107816 */ /* 0x000fe20000000010 */
[----:B------:R-:W-:Y:S01]  /*7d30*/  IMAD R120, R120, UR8, RZ ;  /* 0x0000000878787c24 */ /* 0x000fe2000f8e02ff */
[----:B0-----:R-:W-:Y:S01]  /*7d40*/  LEA.HI.X.SX32 R125, R122, R84, 0x1, P5 ;  /* 0x000000547a7d7211 */ /* 0x001fe200028f0eff */
[----:B-1----:R-:W-:Y:S02]  /*7d50*/  @P1 IMAD.MOV.U32 R90, RZ, RZ, R126 ;  /* 0x000000ffff5a1224 */ /* 0x002fe400078e007e */
[----:B------:R-:W-:Y:S01]  /*7d60*/  @P1 IMAD.MOV.U32 R91, RZ, RZ, R123 ;  /* 0x000000ffff5b1224 */ /* 0x000fe200078e007b */
[----:B------:R-:W-:Y:S01]  /*7d70*/  IADD3 R122, P5, PT, R121, R85, RZ ;  /* 0x00000055797a7210 */ /* 0x000fe20007fbe0ff */
[----:B------:R-:W-:Y:S01]  /*7d80*/  STL [R1+0x288], R127 ;  /* 0x0002887f01007387 */ /* 0x000fe20000100800 */
[----:B------:R-:W-:-:S03]  /*7d90*/  SEL R119, R159, R119, !P2 ;  /* 0x000000779f777207 */ /* 0x000fc60005000000 */
[----:B------:R0:W2:Y:S01]  /*7da0*/  @P1 LDG.E.U8 R19, desc[UR26][R90.64] ;  /* 0x0000001a5a131981 */ /* 0x0000a2000c1e1100 */
[----:B------:R-:W-:-:S03]  /*7db0*/  LEA.HI.X.SX32 R121, R121, R84, 0x1, P5 ;  /* 0x0000005479797211 */ /* 0x000fc600028f0eff */
[----:B------:R-:W-:Y:S01]  /*7dc0*/  STL [R1+0x284], R204 ;  /* 0x000284cc01007387 */ /* 0x000fe20000100800 */
[----:B------:R-:W-:-:S03]  /*7dd0*/  IMAD R119, R119, UR8, RZ ;  /* 0x0000000877777c24 */ /* 0x000fc6000f8e02ff */
[----:B------:R-:W-:Y:S01]  /*7de0*/  STL [R1+0x2a0], R126 ;  /* 0x0002a07e01007387 */ /* 0x000fe20000100800 */
[----:B0-----:R-:W-:Y:S02]  /*7df0*/  @P1 IMAD.MOV.U32 R90, RZ, RZ, R124 ;  /* 0x000000ffff5a1224 */ /* 0x001fe400078e007c */
[----:B------:R-:W-:Y:S01]  /*7e00*/  @P1 IMAD.MOV.U32 R91, RZ, RZ, R125 ;  /* 0x000000ffff5b1224 */ /* 0x000fe200078e007d */
[----:B------:R0:W-:Y:S01]  /*7e10*/  STL [R1+0x29c], R123 ;  /* 0x00029c7b01007387 */ /* 0x0001e20000100800 */
[----:B------:R-:W-:Y:S02]  /*7e20*/  PRMT R17, RZ, 0x7610, R17 ;  /* 0x00007610ff117816 */ /* 0x000fe40000000011 */
[----:B------:R-:W-:Y:S01]  /*7e30*/  SEL R118, R159, R118, !P2 ;  /* 0x000000769f767207 */ /* 0x000fe20005000000 */
[----:B------:R1:W2:Y:S01]  /*7e40*/  @P1 LDG.E.U8 R16, desc[UR26][R90.64] ;  /* 0x0000001a5a101981 */ /* 0x0002a2000c1e1100 */
[----:B0-----:R-:W-:-:S03]  /*7e50*/  IADD3 R123, P5, PT, R120, R85, RZ ;  /* 0x00000055787b7210 */ /* 0x001fc60007fbe0ff */
[----:B------:R0:W-:Y:S01]  /*7e60*/  STL [R1+0x2b8], R124 ;  /* 0x0002b87c01007387 */ /* 0x0001e20000100800 */
[----:B-1----:R-:W-:-:S03]  /*7e70*/  @P1 IMAD.MOV.U32 R90, RZ, RZ, R122 ;  /* 0x000000ffff5a1224 */ /* 0x002fc600078e007a */
[----:B------:R-:W-:Y:S01]  /*7e80*/  STL [R1+0x2b4], R125 ;  /* 0x0002b47d01007387 */ /* 0x000fe20000100800 */
[----:B------:R-:W-:-:S03]  /*7e90*/  @P1 IMAD.MOV.U32 R91, RZ, RZ, R121 ;  /* 0x000000ffff5b1224 */ /* 0x000fc600078e0079 */
[----:B------:R1:W-:Y:S01]  /*7ea0*/  STL [R1+0x2d0], R122 ;  /* 0x0002d07a01007387 */ /* 0x0003e20000100800 */
[----:B0-----:R-:W-:Y:S01]  /*7eb0*/  LEA.HI.X.SX32 R124, R120, R84, 0x1, P5 ;  /* 0x00000054787c7211 */ /* 0x001fe200028f0eff */
[----:B------:R-:W-:Y:S01]  /*7ec0*/  IMAD R118, R118, UR8, RZ ;  /* 0x0000000876767c24 */ /* 0x000fe2000f8e02ff */
[----:B------:R-:W-:Y:S01]  /*7ed0*/  PRMT R14, RZ, 0x7610, R14 ;  /* 0x00007610ff0e7816 */ /* 0x000fe2000000000e */
[----:B------:R0:W2:Y:S01]  /*7ee0*/  @P1 LDG.E.U8 R17, desc[UR26][R90.64] ;  /* 0x0000001a5a111981 */ /* 0x0000a2000c1e1100 */
[----:B------:R-:W-:Y:S02]  /*7ef0*/  SEL R204, R159, R117, !P2 ;  /* 0x000000759fcc7207 */ /* 0x000fe40005000000 */
[----:B-1----:R-:W-:-:S03]  /*7f00*/  IADD3 R122, P5, PT, R119, R85, RZ ;  /* 0x00000055777a7210 */ /* 0x002fc60007fbe0ff */
[----:B------:R-:W-:Y:S01]  /*7f10*/  IMAD R204, R204, UR8, RZ ;  /* 0x00000008cccc7c24 */ /* 0x000fe2000f8e02ff */
[----:B------:R-:W-:Y:S01]  /*7f20*/  LEA.HI.X.SX32 R119, R119, R84, 0x1, P5 ;  /* 0x0000005477777211 */ /* 0x000fe200028f0eff */
[----:B0-----:R-:W-:Y:S02]  /*7f30*/  @P1 IMAD.MOV.U32 R90, RZ, RZ, R123 ;  /* 0x000000ffff5a1224 */ /* 0x001fe400078e007b */
[----:B------:R-:W-:Y:S01]  /*7f40*/  @P1 IMAD.MOV.U32 R91, RZ, RZ, R124 ;  /* 0x000000ffff5b1224 */ /* 0x000fe200078e007c */
[----:B------:R-:W-:Y:S01]  /*7f50*/  IADD3 R120, P5, PT, R118, R85, RZ ;  /* 0x0000005576787210 */ /* 0x000fe20007fbe0ff */
[----:B------:R0:W-:Y:S01]  /*7f60*/  STL [R1+0x2cc], R121 ;  /* 0x0002cc7901007387 */ /* 0x0001e20000100800 */
[----:B------:R-:W-:Y:S02]  /*7f70*/  PRMT R15, RZ, 0x7610, R15 ;  /* 0x00007610ff0f7816 */ /* 0x000fe4000000000f */
[----:B------:R-:W-:Y:S01]  /*7f80*/  SEL R212, R159, R116, !P2 ;  /* 0x000000749fd47207 */ /* 0x000fe20005000000 */
[----:B------:R1:W2:Y:S01]  /*7f90*/  @P1 LDG.E.U8 R14, desc[UR26][R90.64] ;  /* 0x0000001a5a0e1981 */ /* 0x0002a2000c1e1100 */
[----:B------:R-:W-:-:S02]  /*7fa0*/  PRMT R12, RZ, 0x7610, R12 ;  /* 0x00007610ff0c7816 */ /* 0x000fc4000000000c */
[----:B0-----:R-:W-:Y:S01]  /*7fb0*/  LEA.HI.X.SX32 R121, R118, R84, 0x1, P5 ;  /* 0x0000005476797211 */ /* 0x001fe200028f0eff */
[----:B-1----:R-:W-:Y:S02]  /*7fc0*/  @P1 IMAD.MOV.U32 R90, RZ, RZ, R122 ;  /* 0x000000ffff5a1224 */ /* 0x002fe400078e007a */
[----:B------:R-:W-:Y:S01]  /*7fd0*/  @P1 IMAD.MOV.U32 R91, RZ, RZ, R119 ;  /* 0x000000ffff5b1224 */ /* 0x000fe200078e0077 */
[-C--:B------:R-:W-:Y:S01]  /*7fe0*/  IADD3 R205, P5, PT, R204, R85.reuse, RZ ;  /* 0x00000055cccd7210 */ /* 0x080fe20007fbe0ff */
[----:B------:R-:W-:Y:S01]  /*7ff0*/  IMAD R212, R212, UR8, RZ ;  /* 0x00000008d4d47c24 */ /* 0x000fe2000f8e02ff */
[----:B------:R-:W-:Y:S02]  /*8000*/  SEL R220, R159, R114, !P2 ;  /* 0x000000729fdc7207 */ /* 0x000fe40005000000 */
[----:B------:R0:W2:Y:S01]  /*8010*/  @P1 LDG.E.U8 R15, desc[UR26][R90.64] ;  /* 0x0000001a5a0f1981 */ /* 0x0000a2000c1e1100 */
[----:B------:R-:W-:Y:S02]  /*8020*/  LEA.HI.X.SX32 R204, R204, R84, 0x1, P5 ;  /* 0x00000054cccc7211 */ /* 0x000fe400028f0eff */
[----:B------:R-:W-:Y:S01]  /*8030*/  IADD3 R213, P5, PT, R212, R85, RZ ;  /* 0x00000055d4d57210 */ /* 0x000fe20007fbe0ff */
[----:B------:R-:W-:Y:S01]  /*8040*/  IMAD R220, R220, UR8, RZ ;  /* 0x00000008dcdc7c24 */ /* 0x000fe2000f8e02ff */
[----:B------:R-:W-:Y:S01]  /*8050*/  PRMT R13, RZ, 0x7610, R13 ;  /* 0x00007610ff0d7816 */ /* 0x000fe2000000000d */
[----:B0-----:R-:W-:-:S02]  /*8060*/  @P1 IMAD.MOV.U32 R90, RZ, RZ, R120 ;  /* 0x000000ffff5a1224 */ /* 0x001fc400078e0078 */
[----:B------:R-:W-:Y:S01]  /*8070*/  @P1 IMAD.MOV.U32 R91, RZ, RZ, R121 ;  /* 0x000000ffff5b1224 */ /* 0x000fe200078e0079 */
[C---:B------:R-:W-:Y:S02]  /*8080*/  SEL R228, R159.reuse, R110, !P2 ;  /* 0x0000006e9fe47207 */ /* 0x040fe40005000000 */
[----:B------:R-:W-:Y:S02]  /*8090*/  LEA.HI.X.SX32 R212, R212, R84, 0x1, P5 ;  /* 0x00000054d4d47211 */ /* 0x000fe400028f0eff */
[----:B------:R0:W2:Y:S01]  /*80a0*/  @P1 LDG.E.U8 R12, desc[UR26][R90.64] ;  /* 0x0000001a5a0c1981 */ /* 0x0000a2000c1e1100 */
[----:B------:R-:W-:Y:S01]  /*80b0*/  IADD3 R221, P5, PT, R220, R85, RZ ;  /* 0x00000055dcdd7210 */ /* 0x000fe20007fbe0ff */
[----:B------:R-:W-:Y:S01]  /*80c0*/  IMAD R228, R228, UR8, RZ ;  /* 0x00000008e4e47c24 */ /* 0x000fe2000f8e02ff */
[----:B------:R-:W-:Y:S02]  /*80d0*/  PRMT R195, RZ, 0x7610, R195 ;  /* 0x00007610ffc37816 */ /* 0x000fe400000000c3 */
[----:B------:R-:W-:Y:S01]  /*80e0*/  SEL R236, R159, R109, !P2 ;  /* 0x0000006d9fec7207 */ /* 0x000fe20005000000 */
[----:B0-----:R-:W-:-:S02]  /*80f0*/  @P1 IMAD.MOV.U32 R90, RZ, RZ, R205 ;  /* 0x000000ffff5a1224 */ /* 0x001fc400078e00cd */
        /* <DEDUP_REMOVED lines=45> */
[----:B------:R-:W-:Y:S01]  /*83d0*/  PRMT R111, RZ, 0x7610, R111 ;  /* 0x00007610ff6f7816 */ /* 0x000fe2000000006f */
[----:B------:R-:W-:Y:S01]  /*83e0*/  STL [R1+0x2e8], R123 ;  /* 0x0002e87b01007387 */ /* 0x000fe20000100800 */
[----:B------:R-:W-:Y:S01]  /*83f0*/  SEL R102, R159, R102, !P2 ;  /* 0x000000669f667207 */ /* 0x000fe20005000000 */
[----:B0-----:R-:W-:Y:S02]  /*8400*/  @P1 IMAD.MOV.U32 R90, RZ, RZ, R118 ;  /* 0x000000ffff5a1224 */ /* 0x001fe400078e0076 */
[----:B------:R-:W-:Y:S01]  /*8410*/  @P1 IMAD.MOV.U32 R91, RZ, RZ, R252 ;  /* 0x000000ffff5b1224 */ /* 0x000fe200078e00fc */
[----:B------:R-:W-:Y:S01]  /*8420*/  STL [R1+0x2e4], R124 ;  /* 0x0002e47c01007387 */ /* 0x000fe20000100800 */
[----:B------:R-:W-:-:S03]  /*8430*/  LEA.HI.X.SX32 R104, R104, R84, 0x1, P5 ;  /* 0x0000005468687211 */ /* 0x000fc600028f0eff */
[----:B------:R0:W2:Y:S01]  /*8440*/  @P1 LDG.E.U8 R132, desc[UR26][R90.64] ;  /* 0x0000001a5a841981 */ /* 0x0000a2000c1e1100 */
[----:B------:R-:W-:-:S03]  /*8450*/  IADD3 R105, P5, PT, R103, R85, RZ ;  /* 0x0000005567697210 */ /* 0x000fc60007fbe0ff */
[----:B------:R-:W-:Y:S01]  /*8460*/  STL [R1+0x300], R122 ;  /* 0x0003007a01007387 */ /* 0x000fe20000100800 */
[----:B------:R-:W-:-:S03]  /*8470*/  IMAD R102, R102, UR8, RZ ;  /* 0x0000000866667c24 */ /* 0x000fc6000f8e02ff */
[----:B------:R-:W-:Y:S01]  /*8480*/  STL [R1+0x2fc], R119 ;  /* 0x0002fc7701007387 */ /* 0x000fe20000100800 */
[----:B0-----:R-:W-:Y:S02]  /*8490*/  @P1 IMAD.MOV.U32 R90, RZ, RZ, R116 ;  /* 0x000000ffff5a1224 */ /* 0x001fe400078e0074 */
[----:B------:R-:W-:Y:S01]  /*84a0*/  @P1 IMAD.MOV.U32 R91, RZ, RZ, R117 ;  /* 0x000000ffff5b1224 */ /* 0x000fe200078e0075 */
[----:B------:R-:W-:Y:S01]  /*84b0*/  STL [R1+0x318], R120 ;  /* 0x0003187801007387 */ /* 0x000fe20000100800 */
[----:B------:R-:W-:-:S03]  /*84c0*/  PRMT R20, RZ, 0x7610, R20 ;  /* 0x00007610ff147816 */ /* 0x000fc60000000014 */
[----:B------:R-:W-:Y:S01]  /*84d0*/  STL [R1+0x314], R121 ;  /* 0x0003147901007387 */ /* 0x000fe20000100800 */
[----:B------:R-:W-:-:S03]  /*84e0*/  SEL R101, R159, R101, !P2 ;  /* 0x000000659f657207 */ /* 0x000fc60005000000 */
[----:B------:R-:W-:Y:S01]  /*84f0*/  STL [R1], R118 ;  /* 0x0000007601007387 */ /* 0x000fe20000100800 */
[----:B------:R-:W-:-:S03]  /*8500*/  LEA.HI.X.SX32 R107, R103, R84, 0x1, P5 ;  /* 0x00000054676b7211 */ /* 0x000fc600028f0eff */
[----:B------:R-:W-:Y:S04]  /*8510*/  STL [R1+0x20], R116 ;  /* 0x0000207401007387 */ /* 0x000fe80000100800 */
[----:B------:R0:W2:Y:S04]  /*8520*/  @P1 LDG.E.U8 R111, desc[UR26][R90.64] ;  /* 0x0000001a5a6f1981 */ /* 0x0000a8000c1e1100 */
        /* <DEDUP_REMOVED lines=9> */
[----:B0-----:R-:W-:Y:S01]  /*85c0*/  IADD3 R104, P5, PT, R102, R85, RZ ;  /* 0x0000005566687210 */ /* 0x001fe20007fbe0ff */
[----:B-1----:R-:W-:-:S03]  /*85d0*/  @P1 IMAD.MOV.U32 R90, RZ, RZ, R105 ;  /* 0x000000ffff5a1224 */ /* 0x002fc600078e0069 */
[-C--:B------:R-:W-:Y:S01]  /*85e0*/  LEA.HI.X.SX32 R102, R102, R84.reuse, 0x1, P5 ;  /* 0x0000005466667211 */ /* 0x080fe200028f0eff */
[----:B------:R-:W-:Y:S01]  /*85f0*/  @P1 IMAD.MOV.U32 R91, RZ, RZ, R107 ;  /* 0x000000ffff5b1224 */ /* 0x000fe200078e006b */
[----:B------:R-:W-:Y:S01]  /*8600*/  IADD3 R103, P5, PT, R101, R85, RZ ;  /* 0x0000005565677210 */ /* 0x000fe20007fbe0ff */
[----:B------:R-:W-:Y:S01]  /*8610*/  IMAD R100, R100, UR8, RZ ;  /* 0x0000000864647c24 */ /* 0x000fe2000f8e02ff */
[----:B------:R-:W-:Y:S02]  /*8620*/  PRMT R10, RZ, 0x7610, R10 ;  /* 0x00007610ff0a7816 */ /* 0x000fe4000000000a */
[----:B------:R0:W2:Y:S01]  /*8630*/  @P1 LDG.E.U8 R9, desc[UR26][R90.64] ;  /* 0x0000001a5a091981 */ /* 0x0000a2000c1e1100 */
[----:B------:R-:W-:Y:S02]  /*8640*/  SEL R99, R159, R99, !P2 ;  /* 0x000000639f637207 */ /* 0x000fe40005000000 */
[----:B------:R-:W-:Y:S01]  /*8650*/  LEA.HI.X.SX32 R101, R101, R84, 0x1, P5 ;  /* 0x0000005465657211 */ /* 0x000fe200028f0eff */
[----:B------:R1:W-:Y:S01]  /*8660*/  STL [R1+0x60], R105 ;  /* 0x0000606901007387 */ /* 0x0003e20000100800 */
[----:B------:R-:W-:Y:S01]  /*8670*/  SEL R97, R159, R97, !P2 ;  /* 0x000000619f617207 */ /* 0x000fe20005000000 */
[----:B------:R-:W-:-:S02]  /*8680*/  IMAD R99, R99, UR8, RZ ;  /* 0x0000000863637c24 */ /* 0x000fc4000f8e02ff */
[----:B0-----:R-:W-:Y:S02]  /*8690*/  @P1 IMAD.MOV.U32 R90, RZ, RZ, R104 ;  /* 0x000000ffff5a1224 */ /* 0x001fe400078e0068 */
[----:B------:R-:W-:Y:S01]  /*86a0*/  @P1 IMAD.MOV.U32 R91, RZ, RZ, R102 ;  /* 0x000000ffff5b1224 */ /* 0x000fe200078e0066 */
[----:B------:R-:W-:Y:S02]  /*86b0*/  PRMT R7, RZ, 0x7610, R7 ;  /* 0x00007610ff077816 */ /* 0x000fe40000000007 */
[----:B-1----:R-:W-:Y:S02]  /*86c0*/  IADD3 R105, P5, PT, R100, R85, RZ ;  /* 0x0000005564697210 */ /* 0x002fe40007fbe0ff */
[----:B------:R0:W2:Y:S01]  /*86d0*/  @P1 LDG.E.U8 R10, desc[UR26][R90.64] ;  /* 0x0000001a5a0a1981 */ /* 0x0000a2000c1e1100 */
[----:B------:R-:W-:Y:S01]  /*86e0*/  SEL R96, R159, R96, !P2 ;  /* 0x000000609f607207 */ /* 0x000fe20005000000 */
[----:B------:R-:W-:Y:S02]  /*86f0*/  IMAD R97, R97, UR8, RZ ;  /* 0x0000000861617c24 */ /* 0x000fe4000f8e02ff */
[----:B------:R1:W-:Y:S04]  /*8700*/  STL [R1+0x5c], R107 ;  /* 0x00005c6b01007387 */ /* 0x0003e80000100800 */
[----:B------:R3:W-:Y:S01]  /*8710*/  STL [R1+0x80], R104 ;  /* 0x0000806801007387 */ /* 0x0007e20000100800 */
[----:B0-----:R-:W-:-:S02]  /*8720*/  @P1 IMAD.MOV.U32 R90, RZ, RZ, R103 ;  /* 0x000000ffff5a1224 */ /* 0x001fc400078e0067 */
[----:B------:R-:W-:Y:S01]  /*8730*/  @P1 IMAD.MOV.U32 R91, RZ, RZ, R101 ;  /* 0x000000ffff5b1224 */ /* 0x000fe200078e0065 */
[----:B-1----:R-:W-:Y:S01]  /*8740*/  LEA.HI.X.SX32 R107, R100, R84, 0x1, P5 ;  /* 0x00000054646b7211 */ /* 0x002fe200028f0eff */
[----:B------:R0:W-:Y:S01]  /*8750*/  STL [R1+0x7c], R102 ;  /* 0x00007c6601007387 */ /* 0x0001e20000100800 */
[----:B---3--:R-:W-:-:S03]  /*8760*/  IADD3 R104, P5, PT, R99, R85, RZ ;  /* 0x0000005563687210 */ /* 0x008fc60007fbe0ff */
[----:B------:R1:W3:Y:S01]  /*8770*/  @P1 LDG.E.U8 R7, desc[UR26][R90.64] ;  /* 0x0000001a5a071981 */ /* 0x0002e2000c1e1100 */
[----:B------:R-:W-:Y:S02]  /*8780*/  LEA.HI.X.SX32 R99, R99, R84, 0x1, P5 ;  /* 0x0000005463637211 */ /* 0x000fe400028f0eff */
[----:B0-----:R-:W-:Y:S02]  /*8790*/  IADD3 R102, P5, PT, R97, R85, RZ ;  /* 0x0000005561667210 */ /* 0x001fe40007fbe0ff */
[----:B-1----:R-:W-:Y:S01]  /*87a0*/  SEL R90, R159, R95, !P2 ;  /* 0x0000005f9f5a7207 */ /* 0x002fe20005000000 */
[----:B------:R-:W-:Y:S01]  /*87b0*/  IMAD R95, R96, UR8, RZ ;  /* 0x00000008605f7c24 */ /* 0x000fe2000f8e02ff */
[----:B------:R0:W-:Y:S01]  /*87c0*/  STL [R1+0xa0], R103 ;  /* 0x0000a06701007387 */ /* 0x0001e20000100800 */
[----:B------:R-:W-:Y:S01]  /*87d0*/  PRMT R249, RZ, 0x7610, R249 ;  /* 0x00007610fff97816 */ /* 0x000fe200000000f9 */
[----:B------:R-:W-:Y:S02]  /*87e0*/  @P1 IMAD.MOV.U32 R91, RZ, RZ, R107 ;  /* 0x000000ffff5b1224 */ /* 0x000fe400078e006b */
[----:B------:R-:W-:-:S02]  /*87f0*/  IMAD R96, R90, UR8, RZ ;  /* 0x000000085a607c24 */ /* 0x000fc4000f8e02ff */
[----:B------:R-:W-:Y:S01]  /*8800*/  @P1 IMAD.MOV.U32 R90, RZ, RZ, R105 ;  /* 0x000000ffff5a1224 */ /* 0x000fe200078e0069 */
[-C--:B0-----:R-:W-:Y:S01]  /*8810*/  LEA.HI.X.SX32 R103, R97, R84.reuse, 0x1, P5 ;  /* 0x0000005461677211 */ /* 0x081fe200028f0eff */
[----:B------:R0:W-:Y:S01]  /*8820*/  STL [R1+0x9c], R101 ;  /* 0x00009c6501007387 */ /* 0x0001e20000100800 */
[C---:B------:R-:W-:Y:S02]  /*8830*/  IADD3 R100, P5, PT, R95.reuse, R85, RZ ;  /* 0x000000555f647210 */ /* 0x040fe40007fbe0ff */
[----:B------:R-:W-:Y:S01]  /*8840*/  PRMT R8, RZ, 0x7610, R8 ;  /* 0x00007610ff087816 */ /* 0x000fe20000000008 */
[----:B------:R1:W2:Y:S04]  /*8850*/  @P1 LDG.E.U8 R249, desc[UR26][R90.64] ;  /* 0x0000001a5af91981 */ /* 0x0002a8000c1e1100 */
[----:B------:R-:W-:Y:S01]  /*8860*/  STL [R1+0xc0], R105 ;  /* 0x0000c06901007387 */ /* 0x000fe20000100800 */
[----:B0-----:R-:W-:-:S02]  /*8870*/  LEA.HI.X.SX32 R101, R95, R84, 0x1, P5 ;  /* 0x000000545f657211 */ /* 0x001fc400028f0eff */
[----:B------:R-:W-:Y:S01]  /*8880*/  IADD3 R97, P5, PT, R96, R85, RZ ;  /* 0x0000005560617210 */ /* 0x000fe20007fbe0ff */
[----:B------:R-:W-:Y:S01]  /*8890*/  STL [R1+0xbc], R107 ;  /* 0x0000bc6b01007387 */ /* 0x000fe20000100800 */
[----:B-1----:R-:W-:Y:S02]  /*88a0*/  @P1 IMAD.MOV.U32 R90, RZ, RZ, R104 ;  /* 0x000000ffff5a1224 */ /* 0x002fe400078e0068 */
[----:B------:R-:W-:Y:S01]  /*88b0*/  @P1 IMAD.MOV.U32 R91, RZ, RZ, R99 ;  /* 0x000000ffff5b1224 */ /* 0x000fe200078e0063 */
[----:B------:R-:W-:Y:S01]  /*88c0*/  STL [R1+0xe0], R104 ;  /* 0x0000e06801007387 */ /* 0x000fe20000100800 */
[----:B------:R-:W-:-:S03]  /*88d0*/  PRMT R5, RZ, 0x7610, R5 ;  /* 0x00007610ff057816 */ /* 0x000fc60000000005 */
[----:B------:R0:W-:Y:S04]  /*88e0*/  STL [R1+0xdc], R99 ;  /* 0x0000dc6301007387 */ /* 0x0001e80000100800 */
[----:B------:R1:W2:Y:S01]  /*88f0*/  @P1 LDG.E.U8 R8, desc[UR26][R90.64] ;  /* 0x0000001a5a081981 */ /* 0x0002a2000c1e1100 */
[----:B0-----:R-:W-:Y:S02]  /*8900*/  LEA.HI.X.SX32 R99, R96, R84, 0x1, P5 ;  /* 0x0000005460637211 */ /* 0x001fe400028f0eff */
[----:B------:R-:W-:Y:S01]  /*8910*/  ISETP.GT.U32.AND P5, PT, R88, R94, PT ;  /* 0x0000005e5800720c */ /* 0x000fe20003fa4070 */
[----:B-1----:R-:W-:Y:S02]  /*8920*/  @P1 IMAD.MOV.U32 R90, RZ, RZ, R102 ;  /* 0x000000ffff5a1224 */ /* 0x002fe400078e0066 */
[----:B------:R-:W-:Y:S01]  /*8930*/  @P1 IMAD.MOV.U32 R91, RZ, RZ, R103 ;  /* 0x000000ffff5b1224 */ /* 0x000fe200078e0067 */
[----:B------:R-:W-:-:S04]  /*8940*/  PRMT R6, RZ, 0x7610, R6 ;  /* 0x00007610ff067816 */ /* 0x000fc80000000006 */
[----:B------:R0:W2:Y:S01]  /*8950*/  @P1 LDG.E.U8 R5, desc[UR26][R90.64] ;  /* 0x0000001a5a051981 */ /* 0x0000a2000c1e1100 */
[----:B------:R-:W-:Y:S01]  /*8960*/  LOP3.LUT R95, R87, 0x7c, RZ, 0xfc, !PT ;  /* 0x0000007c575f7812 */ /* 0x000fe200078efcff */
[----:B------:R-:W-:Y:S01]  /*8970*/  IMAD.MOV.U32 R109, RZ, RZ, R92 ;  /* 0x000000ffff6d7224 */ /* 0x000fe200078e005c */
[----:B------:R-:W-:Y:S02]  /*8980*/  PRMT R3, RZ, 0x7610, R3 ;  /* 0x00007610ff037816 */ /* 0x000fe40000000003 */
[----:B------:R-:W-:Y:S02]  /*8990*/  @!P5 IMAD.IADD R94, R94, 0x1, -R88 ;  /* 0x000000015e5ed824 */ /* 0x000fe400078e0a58 */
[----:B0-----:R-:W-:Y:S02]  /*89a0*/  @P1 IMAD.MOV.U32 R90, RZ, RZ, R100 ;  /* 0x000000ffff5a1224 */ /* 0x001fe400078e0064 */
[----:B------:R-:W-:Y:S01]  /*89b0*/  @P1 IMAD.MOV.U32 R91, RZ, RZ, R101 ;  /* 0x000000ffff5b1224 */ /* 0x000fe200078e0065 */
[----:B------:R-:W-:-:S04]  /*89c0*/  IABS R116, R95 ;  /* 0x0000005f00747213 */ /* 0x000fc80000000000 */
[----:B------:R0:W2:Y:S01]  /*89d0*/  @P1 LDG.E.U8 R6, desc[UR26][R90.64] ;  /* 0x0000001a5a061981 */ /* 0x0000a2000c1e1100 */
[----:B------:R-:W-:Y:S01]  /*89e0*/  @!P4 IMAD.MOV R109, RZ, RZ, -R109 ;  /* 0x000000ffff6dc224 */ /* 0x000fe200078e0a6d */
[----:B------:R-:W-:Y:S01]  /*89f0*/  ISETP.GT.U32.AND P4, PT, R88, R94, PT ;  /* 0x0000005e5800720c */ /* 0x000fe20003f84070 */
[----:B0-----:R-:W-:Y:S02]  /*8a00*/  @P1 IMAD.MOV.U32 R90, RZ, RZ, R97 ;  /* 0x000000ffff5a1224 */ /* 0x001fe400078e0061 */
[----:B------:R-:W-:-:S05]  /*8a10*/  @P1 IMAD.MOV.U32 R91, RZ, RZ, R99 ;  /* 0x000000ffff5b1224 */ /* 0x000fca00078e0063 */
[----:B------:R0:W2:Y:S01]  /*8a20*/  @P1 LDG.E.U8 R3, desc[UR26][R90.64] ;  /* 0x0000001a5a031981 */ /* 0x0000a2000c1e1100 */
[----:B------:R-:W-:Y:S01]  /*8a30*/  IMAD.MOV.U32 R110, RZ, RZ, R89 ;  /* 0x000000ffff6e7224 */ /* 0x000fe200078e0059 */
[----:B0-----:R-:W-:Y:S01]  /*8a40*/  LOP3.LUT R90, R87, 0x84, RZ, 0xfc, !PT ;  /* 0x00000084575a7812 */ /* 0x001fe200078efcff */
[----:B------:R-:W-:-:S03]  /*8a50*/  IMAD.HI.U32 R91, R86, R116, RZ ;  /* 0x00000074565b7227 */ /* 0x000fc600078e00ff */
[----:B------:R-:W-:Y:S01]  /*8a60*/  IABS R117, R90 ;  /* 0x0000005a00757213 */ /* 0x000fe20000000000 */
[----:B------:R-:W-:-:S04]  /*8a70*/  IMAD.MOV R91, RZ, RZ, -R91 ;  /* 0x000000ffff5b7224 */ /* 0x000fc800078e0a5b */
[----:B------:R-:W-:Y:S02]  /*8a80*/  IMAD R116, R88, R91, R116 ;  /* 0x0000005b58747224 */ /* 0x000fe400078e0274 */
[----:B------:R-:W-:-:S04]  /*8a90*/  IMAD.HI.U32 R89, R86, R117, RZ ;  /* 0x0000007556597227 */ /* 0x000fc800078e00ff */
[----:B------:R-:W-:Y:S01]  /*8aa0*/  @!P4 IMAD.IADD R94, R94, 0x1, -R88 ;  /* 0x000000015e5ec824 */ /* 0x000fe200078e0a58 */
[C---:B------:R-:W-:Y:S01]  /*8ab0*/  ISETP.GT.U32.AND P4, PT, R88.reuse, R116, PT ;  /* 0x000000745800720c */ /* 0x040fe20003f84070 */
[----:B------:R-:W-:Y:S02]  /*8ac0*/  IMAD.MOV R89, RZ, RZ, -R89 ;  /* 0x000000ffff597224 */ /* 0x000fe400078e0a59 */
[----:B------:R-:W-:Y:S02]  /*8ad0*/  IMAD.MOV.U32 R114, RZ, RZ, R94 ;  /* 0x000000ffff727224 */ /* 0x000fe400078e005e */
[----:B------:R-:W-:Y:S01]  /*8ae0*/  IMAD R117, R88, R89, R117 ;  /* 0x0000005958757224 */ /* 0x000fe200078e0275 */
[----:B------:R-:W-:Y:S01]  /*8af0*/  LOP3.LUT R91, R87, 0x8a, RZ, 0xfc, !PT ;  /* 0x0000008a575b7812 */ /* 0x000fe200078efcff */
[----:B------:R-:W-:-:S03]  /*8b00*/  @!P3 IMAD.MOV R114, RZ, RZ, -R114 ;  /* 0x000000ffff72b224 */ /* 0x000fc600078e0a72 */
[----:B------:R-:W-:Y:S01]  /*8b10*/  ISETP.GT.U32.AND P3, PT, R88, R117, PT ;  /* 0x000000755800720c */ /* 0x000fe20003f64070 */
[----:B------:R-:W-:Y:S01]  /*8b20*/  @!P6 IMAD.MOV R110, RZ, RZ, -R110 ;  /* 0x000000ffff6ee224 */ /* 0x000fe200078e0a6e */
[----:B------:R-:W-:Y:S01]  /*8b30*/  ISETP.GE.AND P6, PT, R90, RZ, PT ;  /* 0x000000ff5a00720c */ /* 0x000fe20003fc6270 */
[----:B------:R-:W-:Y:S01]  /*8b40*/  @!P4 IMAD.IADD R116, R116, 0x1, -R88 ;  /* 0x000000017474c824 */ /* 0x000fe200078e0a58 */
[----:B------:R-:W-:-:S04]  /*8b50*/  IABS R90, R91 ;  /* 0x0000005b005a7213 */ /* 0x000fc80000000000 */
[----:B------:R-:W-:Y:S01]  /*8b60*/  ISETP.GT.U32.AND P4, PT, R88, R116, PT ;  /* 0x000000745800720c */ /* 0x000fe20003f84070 */
[----:B------:R-:W-:-:S04]  /*8b70*/  IMAD.HI.U32 R89, R86, R90, RZ ;  /* 0x0000005a56597227 */ /* 0x000fc800078e00ff */
[----:B------:R-:W-:Y:S02]  /*8b80*/  IMAD.MOV R89, RZ, RZ, -R89 ;  /* 0x000000ffff597224 */ /* 0x000fe400078e0a59 */
[----:B------:R-:W-:Y:S02]  /*8b90*/  @!P3 IMAD.IADD R117, R117, 0x1, -R88 ;  /* 0x000000017575b824 */ /* 0x000fe400078e0a58 */
[C---:B------:R-:W-:Y:S01]  /*8ba0*/  IMAD R90, R88.reuse, R89, R90 ;  /* 0x00000059585a7224 */ /* 0x040fe200078e025a */
[----:B------:R-:W-:Y:S02]  /*8bb0*/  LOP3.LUT R89, R87, 0x8c, RZ, 0xfc, !PT ;  /* 0x0000008c57597812 */ /* 0x000fe400078efcff */
[----:B------:R-:W-:Y:S01]  /*8bc0*/  ISETP.GT.U32.AND P3, PT, R88, R117, PT ;  /* 0x000000755800720c */ /* 0x000fe20003f64070 */
[----:B------:R-:W-:Y:S01]  /*8bd0*/  @!P4 IMAD.IADD R116, R116, 0x1, -R88 ;  /* 0x000000017474c824 */ /* 0x000fe200078e0a58 */
[----:B------:R-:W-:Y:S02]  /*8be0*/  IABS R119, R89 ;  /* 0x0000005900777213 */ /* 0x000fe40000000000 */
[----:B------:R-:W-:-:S02]  /*8bf0*/  ISETP.GT.U32.AND P4, PT, R88, R90, PT ;  /* 0x0000005a5800720c */ /* 0x000fc40003f84070 */
[----:B------:R-:W-:Y:S01]  /*8c00*/  ISETP.GE.AND P5, PT, R95, RZ, PT ;  /* 0x000000ff5f00720c */ /* 0x000fe20003fa6270 */
[----:B------:R-:W-:-:S04]  /*8c10*/  IMAD.HI.U32 R92, R86, R119, RZ ;  /* 0x00000077565c7227 */ /* 0x000fc800078e00ff */
[----:B------:R-:W-:Y:S02]  /*8c20*/  IMAD.MOV R92, RZ, RZ, -R92 ;  /* 0x000000ffff5c7224 */ /* 0x000fe400078e0a5c */
[--C-:B------:R-:W-:Y:S02]  /*8c30*/  @!P3 IMAD.IADD R117, R117, 0x1, -R88.reuse ;  /* 0x000000017575b824 */ /* 0x100fe400078e0a58 */
[----:B------:R-:W-:Y:S02]  /*8c40*/  IMAD R119, R88, R92, R119 ;  /* 0x0000005c58777224 */ /* 0x000fe400078e0277 */
[----:B------:R-:W-:Y:S01]  /*8c50*/  @!P6 IMAD.MOV R117, RZ, RZ, -R117 ;  /* 0x000000ffff75e224 */ /* 0x000fe200078e0a75 */
[----:B------:R-:W-:Y:S01]  /*8c60*/  ISETP.GE.AND P6, PT, R89, RZ, PT ;  /* 0x000000ff5900720c */ /* 0x000fe20003fc6270 */
[----:B------:R-:W-:Y:S01]  /*8c70*/  @!P4 IMAD.IADD R90, R90, 0x1, -R88 ;  /* 0x000000015a5ac824 */ /* 0x000fe200078e0a58 */
[----:B------:R-:W-:Y:S01]  /*8c80*/  LOP3.LUT R89, R87, 0x92, RZ, 0xfc, !PT ;  /* 0x0000009257597812 */ /* 0x000fe200078efcff */
[----:B------:R-:W-:Y:S01]  /*8c90*/  STL [R1+0x100], R102 ;  /* 0x0001006601007387 */ /* 0x000fe20000100800 */
[----:B------:R-:W-:Y:S01]  /*8ca0*/  @!P5 IMAD.MOV R116, RZ, RZ, -R116 ;  /* 0x000000ffff74d224 */ /* 0x000fe200078e0a74 */
[----:B------:R-:W-:-:S02]  /*8cb0*/  ISETP.GT.U32.AND P5, PT, R88, R119, PT ;  /* 0x000000775800720c */ /* 0x000fc40003fa4070 */
[----:B------:R0:W-:Y:S01]  /*8cc0*/  STL [R1+0xfc], R103 ;  /* 0x0000fc6701007387 */ /* 0x0001e20000100800 */
[----:B------:R-:W-:Y:S02]  /*8cd0*/  ISETP.GT.U32.AND P4, PT, R88, R90, PT ;  /* 0x0000005a5800720c */ /* 0x000fe40003f84070 */
[----:B------:R-:W-:Y:S02]  /*8ce0*/  ISETP.GE.AND P3, PT, R91, RZ, PT ;  /* 0x000000ff5b00720c */ /* 0x000fe40003f66270 */
[----:B0-----:R-:W-:-:S05]  /*8cf0*/  IABS R103, R89 ;  /* 0x0000005900677213 */ /* 0x001fca0000000000 */
[----:B------:R-:W-:-:S04]  /*8d00*/  IMAD.HI.U32 R91, R86, R103, RZ ;  /* 0x00000067565b7227 */ /* 0x000fc800078e00ff */
[----:B------:R-:W-:Y:S02]  /*8d10*/  IMAD.MOV R91, RZ, RZ, -R91 ;  /* 0x000000ffff5b7224 */ /* 0x000fe400078e0a5b */
[--C-:B------:R-:W-:Y:S02]  /*8d20*/  @!P5 IMAD.IADD R119, R119, 0x1, -R88.reuse ;  /* 0x000000017777d824 */ /* 0x100fe400078e0a58 */
[----:B------:R-:W-:Y:S02]  /*8d30*/  @!P4 IMAD.IADD R90, R90, 0x1, -R88 ;  /* 0x000000015a5ac824 */ /* 0x000fe400078e0a58 */
[C---:B------:R-:W-:Y:S01]  /*8d40*/  IMAD R103, R88.reuse, R91, R103 ;  /* 0x0000005b58677224 */ /* 0x040fe200078e0267 */
[----:B------:R-:W-:Y:S01]  /*8d50*/  ISETP.GT.U32.AND P5, PT, R88, R119, PT ;  /* 0x000000775800720c */ /* 0x000fe20003fa4070 */
[----:B------:R-:W-:-:S03]  /*8d60*/  @!P3 IMAD.MOV R90, RZ, RZ, -R90 ;  /* 0x000000ffff5ab224 */ /* 0x000fc600078e0a5a */
[----:B------:R-:W-:Y:S02]  /*8d70*/  ISETP.GT.U32.AND P3, PT, R88, R103, PT ;  /* 0x000000675800720c */ /* 0x000fe40003f64070 */
[----:B------:R-:W-:Y:S02]  /*8d80*/  ISETP.GE.AND P4, PT, R89, RZ, PT ;  /* 0x000000ff5900720c */ /* 0x000fe40003f86270 */
[----:B------:R-:W-:-:S04]  /*8d90*/  LOP3.LUT R89, R87, 0x94, RZ, 0xfc, !PT ;  /* 0x0000009457597812 */ /* 0x000fc800078efcff */
[----:B------:R-:W-:Y:S01]  /*8da0*/  IABS R121, R89 ;  /* 0x0000005900797213 */ /* 0x000fe20000000000 */
[--C-:B------:R-:W-:Y:S01]  /*8db0*/  @!P5 IMAD.IADD R119, R119, 0x1, -R88.reuse ;  /* 0x000000017777d824 */ /* 0x100fe200078e0a58 */
[----:B------:R-:W-:Y:S01]  /*8dc0*/  ISETP.GE.AND P5, PT, R89, RZ, PT ;  /* 0x000000ff5900720c */ /* 0x000fe20003fa6270 */
[----:B------:R-:W-:Y:S01]  /*8dd0*/  STL [R1+0x120], R100 ;  /* 0x0001206401007387 */ /* 0x000fe20000100800 */
[----:B------:R-:W-:Y:S01]  /*8de0*/  LOP3.LUT R89, R87, 0x9a, RZ, 0xfc, !PT ;  /* 0x0000009a57597812 */ /* 0x000fe200078efcff */
[----:B------:R-:W-:Y:S02]  /*8df0*/  @!P3 IMAD.IADD R103, R103, 0x1, -R88 ;  /* 0x000000016767b824 */ /* 0x000fe400078e0a58 */
[----:B------:R-:W-:Y:S01]  /*8e00*/  IMAD.HI.U32 R91, R86, R121, RZ ;  /* 0x00000079565b7227 */ /* 0x000fe200078e00ff */
[----:B------:R-:W-:Y:S02]  /*8e10*/  STL [R1+0x11c], R101 ;  /* 0x00011c6501007387 */ /* 0x000fe40000100800 */
[----:B------:R-:W-:-:S02]  /*8e20*/  ISETP.GT.U32.AND P3, PT, R88, R103, PT ;  /* 0x000000675800720c */ /* 0x000fc40003f64070 */
[----:B------:R-:W-:Y:S01]  /*8e30*/  STL [R1+0x148], R97 ;  /* 0x0001486101007387 */ /* 0x000fe20000100800 */
[----:B------:R-:W-:-:S03]  /*8e40*/  IMAD.MOV R91, RZ, RZ, -R91 ;  /* 0x000000ffff5b7224 */ /* 0x000fc600078e0a5b */
[----:B------:R0:W-:Y:S01]  /*8e50*/  STL [R1+0x144], R99 ;  /* 0x0001446301007387 */ /* 0x0001e20000100800 */
[----:B------:R-:W-:Y:S01]  /*8e60*/  IMAD R121, R88, R91, R121 ;  /* 0x0000005b58797224 */ /* 0x000fe200078e0279 */
[----:B0-----:R-:W-:Y:S01]  /*8e70*/  IABS R99, R89 ;  /* 0x0000005900637213 */ /* 0x001fe20000000000 */
[----:B------:R-:W-:-:S04]  /*8e80*/  @!P6 IMAD.MOV R119, RZ, RZ, -R119 ;  /* 0x000000ffff77e224 */ /* 0x000fc800078e0a77 */
[----:B------:R-:W-:Y:S01]  /*8e90*/  IMAD.HI.U32 R91, R86, R99, RZ ;  /* 0x00000063565b7227 */ /* 0x000fe200078e00ff */
[----:B------:R-:W-:-:S03]  /*8ea0*/  ISETP.GT.U32.AND P6, PT, R88, R121, PT ;  /* 0x000000795800720c */ /* 0x000fc60003fc4070 */
[----:B------:R-:W-:Y:S02]  /*8eb0*/  IMAD.MOV R91, RZ, RZ, -R91 ;  /* 0x000000ffff5b7224 */ /* 0x000fe400078e0a5b */
[----:B------:R-:W-:Y:S02]  /*8ec0*/  @!P3 IMAD.IADD R103, R103, 0x1, -R88 ;  /* 0x000000016767b824 */ /* 0x000fe400078e0a58 */
[----:B------:R-:W-:Y:S02]  /*8ed0*/  IMAD R99, R88, R91, R99 ;  /* 0x0000005b58637224 */ /* 0x000fe400078e0263 */
[----:B------:R-:W-:-:S03]  /*8ee0*/  @!P4 IMAD.MOV R103, RZ, RZ, -R103 ;  /* 0x000000ffff67c224 */ /* 0x000fc600078e0a67 */
[C---:B------:R-:W-:Y:S01]  /*8ef0*/  ISETP.GT.U32.AND P4, PT, R88.reuse, R99, PT ;  /* 0x000000635800720c */ /* 0x040fe20003f84070 */
[----:B------:R-:W-:Y:S01]  /*8f00*/  @!P6 IMAD.IADD R121, R121, 0x1, -R88 ;  /* 0x000000017979e824 */ /* 0x000fe200078e0a58 */
[----:B------:R-:W-:Y:S02]  /*8f10*/  ISETP.GE.AND P3, PT, R89, RZ, PT ;  /* 0x000000ff5900720c */ /* 0x000fe40003f66270 */
[----:B------:R-:W-:Y:S02]  /*8f20*/  LOP3.LUT R89, R87, 0x9c, RZ, 0xfc, !PT ;  /* 0x0000009c57597812 */ /* 0x000fe400078efcff */
[----:B------:R-:W-:Y:S02]  /*8f30*/  ISETP.GT.U32.AND P6, PT, R88, R121, PT ;  /* 0x000000795800720c */ /* 0x000fe40003fc4070 */
[----:B------:R-:W-:-:S05]  /*8f40*/  IABS R124, R89 ;  /* 0x00000059007c7213 */ /* 0x000fca0000000000 */
[----:B------:R-:W-:Y:S02]  /*8f50*/  @!P4 IMAD.IADD R99, R99, 0x1, -R88 ;  /* 0x000000016363c824 */ /* 0x000fe400078e0a58 */
[----:B------:R-:W-:-:S03]  /*8f60*/  IMAD.HI.U32 R91, R86, R124, RZ ;  /* 0x0000007c565b7227 */ /* 0x000fc600078e00ff */
[----:B------:R-:W-:Y:S01]  /*8f70*/  ISETP.GT.U32.AND P4, PT, R88, R99, PT ;  /* 0x000000635800720c */ /* 0x000fe20003f84070 */
[----:B------:R-:W-:Y:S01]  /*8f80*/  @!P6 IMAD.IADD R121, R121, 0x1, -R88 ;  /* 0x000000017979e824 */ /* 0x000fe200078e0a58 */
[----:B------:R-:W-:Y:S01]  /*8f90*/  ISETP.GE.AND P6, PT, R89, RZ, PT ;  /* 0x000000ff5900720c */ /* 0x000fe20003fc6270 */
[----:B------:R-:W-:Y:S01]  /*8fa0*/  IMAD.MOV R91, RZ, RZ, -R91 ;  /* 0x000000ffff5b7224 */ /* 0x000fe200078e0a5b */
[----:B------:R-:W-:-:S03]  /*8fb0*/  LOP3.LUT R89, R87, 0xa2, RZ, 0xfc, !PT ;  /* 0x000000a257597812 */ /* 0x000fc600078efcff */
[----:B------:R-:W-:Y:S01]  /*8fc0*/  IMAD R124, R88, R91, R124 ;  /* 0x0000005b587c7224 */ /* 0x000fe200078e027c */
[----:B------:R-:W-:Y:S01]  /*8fd0*/  IABS R91, R89 ;  /* 0x00000059005b7213 */ /* 0x000fe20000000000 */
[----:B------:R-:W-:-:S04]  /*8fe0*/  @!P5 IMAD.MOV R121, RZ, RZ, -R121 ;  /* 0x000000ffff79d224 */ /* 0x000fc800078e0a79 */
[----:B------:R-:W-:Y:S01]  /*8ff0*/  @!P4 IMAD.IADD R99, R99, 0x1, -R88 ;  /* 0x000000016363c824 */ /* 0x000fe200078e0a58 */
[----:B------:R-:W-:Y:S01]  /*9000*/  ISETP.GE.AND P4, PT, R89, RZ, PT ;  /* 0x000000ff5900720c */ /* 0x000fe20003f86270 */
[----:B------:R-:W-:Y:S01]  /*9010*/  IMAD.MOV.U32 R89, RZ, RZ, R91 ;  /* 0x000000ffff597224 */ /* 0x000fe200078e005b */
[----:B------:R-:W-:-:S03]  /*9020*/  ISETP.GT.U32.AND P5, PT, R88, R124, PT ;  /* 0x0000007c5800720c */ /* 0x000fc60003fa4070 */
[----:B------:R-:W-:-:S04]  /*9030*/  IMAD.HI.U32 R92, R86, R89, RZ ;  /* 0x00000059565c7227 */ /* 0x000fc800078e00ff */
[----:B------:R-:W-:Y:S01]  /*9040*/  IMAD.MOV R92, RZ, RZ, -R92 ;  /* 0x000000ffff5c7224 */ /* 0x000fe200078e0a5c */
[----:B------:R-:W-:-:S03]  /*9050*/  LOP3.LUT R91, R87, 0xa4, RZ, 0xfc, !PT ;  /* 0x000000a4575b7812 */ /* 0x000fc600078efcff */
[----:B------:R-:W-:Y:S02]  /*9060*/  IMAD R89, R88, R92, R89 ;  /* 0x0000005c58597224 */ /* 0x000fe400078e0259 */
[----:B------:R-:W-:Y:S02]  /*9070*/  @!P5 IMAD.IADD R124, R124, 0x1, -R88 ;  /* 0x000000017c7cd824 */ /* 0x000fe400078e0a58 */
[----:B------:R-:W-:Y:S01]  /*9080*/  @!P3 IMAD.MOV R99, RZ, RZ, -R99 ;  /* 0x000000ffff63b224 */ /* 0x000fe200078e0a63 */
[C---:B------:R-:W-:Y:S02]  /*9090*/  ISETP.GT.U32.AND P3, PT, R88.reuse, R89, PT ;  /* 0x000000595800720c */ /* 0x040fe40003f64070 */
[----:B------:R-:W-:Y:S02]  /*90a0*/  IABS R123, R91 ;  /* 0x0000005b007b7213 */ /* 0x000fe40000000000 */
[----:B------:R-:W-:-:S03]  /*90b0*/  ISETP.GT.U32.AND P5, PT, R88, R124, PT ;  /* 0x0000007c5800720c */ /* 0x000fc60003fa4070 */
[----:B------:R-:W-:-:S04]  /*90c0*/  IMAD.HI.U32 R92, R86, R123, RZ ;  /* 0x0000007b565c7227 */ /* 0x000fc800078e00ff */
[----:B------:R-:W-:Y:S02]  /*90d0*/  IMAD.MOV R92, RZ, RZ, -R92 ;  /* 0x000000ffff5c7224 */ /* 0x000fe400078e0a5c */
[--C-:B------:R-:W-:Y:S02]  /*90e0*/  @!P3 IMAD.IADD R89, R89, 0x1, -R88.reuse ;  /* 0x000000015959b824 */ /* 0x100fe400078e0a58 */
[----:B------:R-:W-:Y:S02]  /*90f0*/  IMAD R123, R88, R92, R123 ;  /* 0x0000005c587b7224 */ /* 0x000fe400078e027b */
[----:B------:R-:W-:Y:S01]  /*9100*/  @!P5 IMAD.IADD R124, R124, 0x1, -R88 ;  /* 0x000000017c7cd824 */ /* 0x000fe200078e0a58 */
[----:B------:R-:W-:Y:S02]  /*9110*/  ISETP.GE.AND P5, PT, R91, RZ, PT ;  /* 0x000000ff5b00720c */ /* 0x000fe40003fa6270 */
[----:B------:R-:W-:Y:S01]  /*9120*/  LOP3.LUT R91, R87, 0xaa, RZ, 0xfc, !PT ;  /* 0x000000aa575b7812 */ /* 0x000fe200078efcff */
[----:B------:R-:W-:Y:S01]  /*9130*/  @!P6 IMAD.MOV R124, RZ, RZ, -R124 ;  /* 0x000000ffff7ce224 */ /* 0x000fe200078e0a7c */
[----:B------:R-:W-:-:S02]  /*9140*/  ISETP.GT.U32.AND P3, PT, R88, R89, PT ;  /* 0x000000595800720c */ /* 0x000fc40003f64070 */
[----:B------:R-:W-:Y:S02]  /*9150*/  ISETP.GT.U32.AND P6, PT, R88, R123, PT ;  /* 0x0000007b5800720c */ /* 0x000fe40003fc4070 */
[----:B------:R-:W-:-:S05]  /*9160*/  IABS R96, R91 ;  /* 0x0000005b00607213 */ /* 0x000fca0000000000 */
[----:B------:R-:W-:-:S04]  /*9170*/  IMAD.HI.U32 R92, R86, R96, RZ ;  /* 0x00000060565c7227 */ /* 0x000fc800078e00ff */
[----:B------:R-:W-:Y:S02]  /*9180*/  IMAD.MOV R92, RZ, RZ, -R92 ;  /* 0x000000ffff5c7224 */ /* 0x000fe400078e0a5c */
[--C-:B------:R-:W-:Y:S01]  /*9190*/  @!P3 IMAD.IADD R89, R89, 0x1, -R88.reuse ;  /* 0x000000015959b824 */ /* 0x100fe200078e0a58 */
[----:B------:R-:W-:Y:S01]  /*91a0*/  ISETP.GE.AND P3, PT, R91, RZ, PT ;  /* 0x000000ff5b00720c */ /* 0x000fe20003f66270 */
[----:B------:R-:W-:Y:S01]  /*91b0*/  @!P6 IMAD.IADD R123, R123, 0x1, -R88 ;  /* 0x000000017b7be824 */ /* 0x000fe200078e0a58 */
[----:B------:R-:W-:Y:S01]  /*91c0*/  LOP3.LUT R91, R87, 0xac, RZ, 0xfc, !PT ;  /* 0x000000ac575b7812 */ /* 0x000fe200078efcff */
[C---:B------:R-:W-:Y:S02]  /*91d0*/  IMAD R96, R88.reuse, R92, R96 ;  /* 0x0000005c58607224 */ /* 0x040fe400078e0260 */
[----:B------:R-:W-:Y:S01]  /*91e0*/  @!P4 IMAD.MOV R89, RZ, RZ, -R89 ;  /* 0x000000ffff59c224 */ /* 0x000fe200078e0a59 */
[----:B------:R-:W-:Y:S02]  /*91f0*/  IABS R92, R91 ;  /* 0x0000005b005c7213 */ /* 0x000fe40000000000 */
[----:B------:R-:W-:-:S02]  /*9200*/  ISETP.GT.U32.AND P6, PT, R88, R123, PT ;  /* 0x0000007b5800720c */ /* 0x000fc40003fc4070 */
[----:B------:R-:W-:Y:S01]  /*9210*/  ISETP.GT.U32.AND P4, PT, R88, R96, PT ;  /* 0x000000605800720c */ /* 0x000fe20003f84070 */
[----:B------:R-:W-:-:S04]  /*9220*/  IMAD.HI.U32 R94, R86, R92, RZ ;  /* 0x0000005c565e7227 */ /* 0x000fc800078e00ff */
[----:B------:R-:W-:-:S04]  /*9230*/  IMAD.MOV R94, RZ, RZ, -R94 ;  /* 0x000000ffff5e7224 */ /* 0x000fc800078e0a5e */
[----:B------:R-:W-:Y:S02]  /*9240*/  IMAD R92, R88, R94, R92 ;  /* 0x0000005e585c7224 */ /* 0x000fe400078e025c */
[--C-:B------:R-:W-:Y:S01]  /*9250*/  @!P6 IMAD.IADD R123, R123, 0x1, -R88.reuse ;  /* 0x000000017b7be824 */ /* 0x100fe200078e0a58 */
[----:B------:R-:W-:Y:S01]  /*9260*/  ISETP.GE.AND P6, PT, R91, RZ, PT ;  /* 0x000000ff5b00720c */ /* 0x000fe20003fc6270 */
[----:B------:R-:W-:Y:S01]  /*9270*/  @!P4 IMAD.IADD R96, R96, 0x1, -R88 ;  /* 0x000000016060c824 */ /* 0x000fe200078e0a58 */
[----:B------:R-:W-:Y:S01]  /*9280*/  LOP3.LUT R91, R87, 0xb2, RZ, 0xfc, !PT ;  /* 0x000000b2575b7812 */ /* 0x000fe200078efcff */
[----:B------:R-:W-:Y:S01]  /*9290*/  @!P5 IMAD.MOV R123, RZ, RZ, -R123 ;  /* 0x000000ffff7bd224 */ /* 0x000fe200078e0a7b */
[C---:B------:R-:W-:Y:S02]  /*92a0*/  ISETP.GT.U32.AND P5, PT, R88.reuse, R92, PT ;  /* 0x0000005c5800720c */ /* 0x040fe40003fa4070 */
[----:B------:R-:W-:Y:S02]  /*92b0*/  ISETP.GT.U32.AND P4, PT, R88, R96, PT ;  /* 0x000000605800720c */ /* 0x000fe40003f84070 */
[----:B------:R-:W-:-:S05]  /*92c0*/  IABS R97, R91 ;  /* 0x0000005b00617213 */ /* 0x000fca0000000000 */
[----:B------:R-:W-:-:S04]  /*92d0*/  IMAD.HI.U32 R95, R86, R97, RZ ;  /* 0x00000061565f7227 */ /* 0x000fc800078e00ff */
[----:B------:R-:W-:Y:S02]  /*92e0*/  IMAD.MOV R95, RZ, RZ, -R95 ;  /* 0x000000ffff5f7224 */ /* 0x000fe400078e0a5f */
[--C-:B------:R-:W-:Y:S02]  /*92f0*/  @!P5 IMAD.IADD R92, R92, 0x1, -R88.reuse ;  /* 0x000000015c5cd824 */ /* 0x100fe400078e0a58 */
[----:B------:R-:W-:Y:S01]  /*9300*/  @!P4 IMAD.IADD R96, R96, 0x1, -R88 ;  /* 0x000000016060c824 */ /* 0x000fe200078e0a58 */
[----:B------:R-:W-:Y:S01]  /*9310*/  ISETP.GE.AND P4, PT, R91, RZ, PT ;  /* 0x000000ff5b00720c */ /* 0x000fe20003f86270 */
[C---:B------:R-:W-:Y:S01]  /*9320*/  IMAD R97, R88.reuse, R95, R97 ;  /* 0x0000005f58617224 */ /* 0x040fe200078e0261 */
[----:B------:R-:W-:Y:S01]  /*9330*/  LOP3.LUT R91, R87, 0xb4, RZ, 0xfc, !PT ;  /* 0x000000b4575b7812 */ /* 0x000fe200078efcff */
[----:B------:R-:W-:Y:S01]  /*9340*/  @!P3 IMAD.MOV R96, RZ, RZ, -R96 ;  /* 0x000000ffff60b224 */ /* 0x000fe200078e0a60 */
[----:B------:R-:W-:Y:S02]  /*9350*/  ISETP.GT.U32.AND P5, PT, R88, R92, PT ;  /* 0x0000005c5800720c */ /* 0x000fe40003fa4070 */
[----:B------:R-:W-:-:S02]  /*9360*/  IABS R94, R91 ;  /* 0x0000005b005e7213 */ /* 0x000fc40000000000 */
[----:B------:R-:W-:-:S03]  /*9370*/  ISETP.GT.U32.AND P3, PT, R88, R97, PT ;  /* 0x000000615800720c */ /* 0x000fc60003f64070 */
[----:B------:R-:W-:-:S04]  /*9380*/  IMAD.HI.U32 R95, R86, R94, RZ ;  /* 0x0000005e565f7227 */ /* 0x000fc800078e00ff */
[----:B------:R-:W-:Y:S02]  /*9390*/  IMAD.MOV R95, RZ, RZ, -R95 ;  /* 0x000000ffff5f7224 */ /* 0x000fe400078e0a5f */
[----:B------:R-:W-:Y:S01]  /*93a0*/  @!P5 IMAD.IADD R92, R92, 0x1, -R88 ;  /* 0x000000015c5cd824 */ /* 0x000fe200078e0a58 */
[----:B------:R-:W-:Y:S01]  /*93b0*/  ISETP.GE.AND P5, PT, R91, RZ, PT ;  /* 0x000000ff5b00720c */ /* 0x000fe20003fa6270 */
[----:B------:R-:W-:Y:S01]  /*93c0*/  IMAD R91, R88, R95, R94 ;  /* 0x0000005f585b7224 */ /* 0x000fe200078e025e */
[----:B------:R-:W-:Y:S01]  /*93d0*/  LOP3.LUT R94, R87, 0xba, RZ, 0xfc, !PT ;  /* 0x000000ba575e7812 */ /* 0x000fe200078efcff */
[----:B------:R-:W-:-:S03]  /*93e0*/  @!P3 IMAD.IADD R97, R97, 0x1, -R88 ;  /* 0x000000016161b824 */ /* 0x000fc600078e0a58 */
[----:B------:R-:W-:Y:S02]  /*93f0*/  IABS R100, R94 ;  /* 0x0000005e00647213 */ /* 0x000fe40000000000 */
[----:B------:R-:W-:Y:S01]  /*9400*/  ISETP.GT.U32.AND P3, PT, R88, R97, PT ;  /* 0x000000615800720c */ /* 0x000fe20003f64070 */
[----:B------:R-:W-:Y:S02]  /*9410*/  IMAD.MOV.U32 R122, RZ, RZ, R92 ;  /* 0x000000ffff7a7224 */ /* 0x000fe400078e005c */
[----:B------:R-:W-:-:S04]  /*9420*/  IMAD.HI.U32 R92, R86, R100, RZ ;  /* 0x00000064565c7227 */ /* 0x000fc800078e00ff */
[----:B------:R-:W-:Y:S01]  /*9430*/  @!P6 IMAD.MOV R122, RZ, RZ, -R122 ;  /* 0x000000ffff7ae224 */ /* 0x000fe200078e0a7a */
[----:B------:R-:W-:Y:S01]  /*9440*/  ISETP.GT.U32.AND P6, PT, R88, R91, PT ;  /* 0x0000005b5800720c */ /* 0x000fe20003fc4070 */
[----:B------:R-:W-:-:S04]  /*9450*/  IMAD.MOV R92, RZ, RZ, -R92 ;  /* 0x000000ffff5c7224 */ /* 0x000fc800078e0a5c */
[----:B------:R-:W-:Y:S02]  /*9460*/  @!P3 IMAD.IADD R97, R97, 0x1, -R88 ;  /* 0x000000016161b824 */ /* 0x000fe400078e0a58 */
[----:B------:R-:W-:Y:S02]  /*9470*/  IMAD R100, R88, R92, R100 ;  /* 0x0000005c58647224 */ /* 0x000fe400078e0264 */
[----:B------:R-:W-:-:S03]  /*9480*/  @!P4 IMAD.MOV R97, RZ, RZ, -R97 ;  /* 0x000000ffff61c224 */ /* 0x000fc600078e0a61 */
[----:B------:R-:W-:Y:S01]  /*9490*/  ISETP.GT.U32.AND P4, PT, R88, R100, PT ;  /* 0x000000645800720c */ /* 0x000fe20003f84070 */
[----:B------:R-:W-:Y:S01]  /*94a0*/  @!P6 IMAD.IADD R91, R91, 0x1, -R88 ;  /* 0x000000015b5be824 */ /* 0x000fe200078e0a58 */
[----:B------:R-:W-:-:S04]  /*94b0*/  LOP3.LUT R92, R87, 0xbc, RZ, 0xfc, !PT ;  /* 0x000000bc575c7812 */ /* 0x000fc800078efcff */
[----:B------:R-:W-:Y:S02]  /*94c0*/  ISETP.GT.U32.AND P6, PT, R88, R91, PT ;  /* 0x0000005b5800720c */ /* 0x000fe40003fc4070 */
[----:B------:R-:W-:-:S05]  /*94d0*/  IABS R95, R92 ;  /* 0x0000005c005f7213 */ /* 0x000fca0000000000 */
[----:B------:R-:W-:Y:S01]  /*94e0*/  @!P4 IMAD.IADD R100, R100, 0x1, -R88 ;  /* 0x000000016464c824 */ /* 0x000fe200078e0a58 */
[----:B------:R-:W-:Y:S01]  /*94f0*/  ISETP.GE.AND P3, PT, R94, RZ, PT ;  /* 0x000000ff5e00720c */ /* 0x000fe20003f66270 */
[----:B------:R-:W-:-:S03]  /*9500*/  IMAD.HI.U32 R94, R86, R95, RZ ;  /* 0x0000005f565e7227 */ /* 0x000fc600078e00ff */
[C---:B------:R-:W-:Y:S01]  /*9510*/  ISETP.GT.U32.AND P4, PT, R88.reuse, R100, PT ;  /* 0x000000645800720c */ /* 0x040fe20003f84070 */
[----:B------:R-:W-:Y:S02]  /*9520*/  @!P6 IMAD.IADD R91, R91, 0x1, -R88 ;  /* 0x000000015b5be824 */ /* 0x000fe400078e0a58 */
[----:B------:R-:W-:Y:S02]  /*9530*/  IMAD.MOV R94, RZ, RZ, -R94 ;  /* 0x000000ffff5e7224 */ /* 0x000fe400078e0a5e */
[----:B------:R-:W-:Y:S01]  /*9540*/  IMAD.MOV.U32 R120, RZ, RZ, R91 ;  /* 0x000000ffff787224 */ /* 0x000fe200078e005b */
[C---:B------:R-:W-:Y:S01]  /*9550*/  LOP3.LUT R91, R87.reuse, 0xc2, RZ, 0xfc, !PT ;  /* 0x000000c2575b7812 */ /* 0x040fe200078efcff */
[----:B------:R-:W-:Y:S01]  /*9560*/  IMAD R95, R88, R94, R95 ;  /* 0x0000005e585f7224 */ /* 0x000fe200078e025f */
[----:B------:R-:W-:Y:S02]  /*9570*/  ISETP.GE.AND P6, PT, R92, RZ, PT ;  /* 0x000000ff5c00720c */ /* 0x000fe40003fc6270 */
[----:B------:R-:W-:-:S02]  /*9580*/  LOP3.LUT R92, R87, 0xca, RZ, 0xfc, !PT ;  /* 0x000000ca575c7812 */ /* 0x000fc400078efcff */
[----:B------:R-:W-:Y:S01]  /*9590*/  IABS R102, R91 ;  /* 0x0000005b00667213 */ /* 0x000fe20000000000 */
[----:B------:R-:W-:Y:S01]  /*95a0*/  @!P4 IMAD.IADD R100, R100, 0x1, -R88 ;  /* 0x000000016464c824 */ /* 0x000fe200078e0a58 */
[----:B------:R-:W-:Y:S02]  /*95b0*/  ISETP.GT.U32.AND P4, PT, R88, R95, PT ;  /* 0x0000005f5800720c */ /* 0x000fe40003f84070 */
[----:B------:R-:W-:Y:S01]  /*95c0*/  IABS R104, R92 ;  /* 0x0000005c00687213 */ /* 0x000fe20000000000 */
[----:B------:R-:W-:Y:S01]  /*95d0*/  IMAD.HI.U32 R94, R86, R102, RZ ;  /* 0x00000066565e7227 */ /* 0x000fe200078e00ff */
[----:B------:R-:W-:-:S03]  /*95e0*/  LOP3.LUT R108, R87, 0xc4, RZ, 0xfc, !PT ;  /* 0x000000c4576c7812 */ /* 0x000fc600078efcff */
[----:B------:R-:W-:-:S04]  /*95f0*/  IMAD.HI.U32 R105, R86, R104, RZ ;  /* 0x0000006856697227 */ /* 0x000fc800078e00ff */
[----:B------:R-:W-:Y:S02]  /*9600*/  IMAD.MOV R94, RZ, RZ, -R94 ;  /* 0x000000ffff5e7224 */ /* 0x000fe400078e0a5e */
[----:B------:R-:W-:Y:S01]  /*9610*/  @!P5 IMAD.MOV R120, RZ, RZ, -R120 ;  /* 0x000000ffff78d224 */ /* 0x000fe200078e0a78 */
[----:B------:R-:W-:Y:S01]  /*9620*/  ISETP.GE.AND P5, PT, R91, RZ, PT ;  /* 0x000000ff5b00720c */ /* 0x000fe20003fa6270 */
[----:B------:R-:W-:Y:S01]  /*9630*/  IMAD.MOV R105, RZ, RZ, -R105 ;  /* 0x000000ffff697224 */ /* 0x000fe200078e0a69 */
[----:B------:R-:W-:Y:S01]  /*9640*/  IABS R91, R108 ;  /* 0x0000006c005b7213 */ /* 0x000fe20000000000 */
[C---:B------:R-:W-:Y:S01]  /*9650*/  IMAD R102, R88.reuse, R94, R102 ;  /* 0x0000005e58667224 */ /* 0x040fe200078e0266 */
[----:B------:R-:W-:Y:S01]  /*9660*/  LOP3.LUT R94, R87, 0xd2, RZ, 0xfc, !PT ;  /* 0x000000d2575e7812 */ /* 0x000fe200078efcff */
[----:B------:R-:W-:Y:S02]  /*9670*/  @!P4 IMAD.IADD R95, R95, 0x1, -R88 ;  /* 0x000000015f5fc824 */ /* 0x000fe400078e0a58 */
[----:B------:R-:W-:Y:S01]  /*9680*/  IMAD R104, R88, R105, R104 ;  /* 0x0000006958687224 */ /* 0x000fe200078e0268 */
[----:B------:R-:W-:Y:S01]  /*9690*/  IABS R105, R94 ;  /* 0x0000005e00697213 */ /* 0x000fe20000000000 */
[----:B------:R-:W-:Y:S01]  /*96a0*/  IMAD.HI.U32 R101, R86, R91, RZ ;  /* 0x0000005b56657227 */ /* 0x000fe200078e00ff */
[----:B------:R-:W-:-:S03]  /*96b0*/  ISETP.GT.U32.AND P4, PT, R88, R95, PT ;  /* 0x0000005f5800720c */ /* 0x000fc60003f84070 */
[----:B------:R-:W-:Y:S01]  /*96c0*/  @!P3 IMAD.MOV R100, RZ, RZ, -R100 ;  /* 0x000000ffff64b224 */ /* 0x000fe200078e0a64 */
[----:B------:R-:W-:Y:S01]  /*96d0*/  ISETP.GT.U32.AND P3, PT, R88, R102, PT ;  /* 0x000000665800720c */ /* 0x000fe20003f64070 */
[----:B------:R-:W-:Y:S01]  /*96e0*/  IMAD.MOV R101, RZ, RZ, -R101 ;  /* 0x000000ffff657224 */ /* 0x000fe200078e0a65 */
[----:B------:R-:W-:Y:S01]  /*96f0*/  LOP3.LUT R107, R87, 0xda, RZ, 0xfc, !PT ;  /* 0x000000da576b7812 */ /* 0x000fe200078efcff */
[----:B------:R-:W-:-:S04]  /*9700*/  IMAD.HI.U32 R118, R86, R105, RZ ;  /* 0x0000006956767227 */ /* 0x000fc800078e00ff */
[C---:B------:R-:W-:Y:S01]  /*9710*/  IMAD R91, R88.reuse, R101, R91 ;  /* 0x00000065585b7224 */ /* 0x040fe200078e025b */
[----:B------:R-:W-:Y:S01]  /*9720*/  IABS R101, R107 ;  /* 0x0000006b00657213 */ /* 0x000fe20000000000 */
[----:B------:R-:W-:Y:S02]  /*9730*/  IMAD.MOV R118, RZ, RZ, -R118 ;  /* 0x000000ffff767224 */ /* 0x000fe400078e0a76 */
[----:B------:R-:W-:Y:S02]  /*9740*/  @!P4 IMAD.IADD R95, R95, 0x1, -R88 ;  /* 0x000000015f5fc824 */ /* 0x000fe400078e0a58 */
[----:B------:R-:W-:Y:S02]  /*9750*/  IMAD R105, R88, R118, R105 ;  /* 0x0000007658697224 */ /* 0x000fe400078e0269 */
[----:B------:R-:W-:-:S04]  /*9760*/  IMAD.HI.U32 R118, R86, R101, RZ ;  /* 0x0000006556767227 */ /* 0x000fc800078e00ff */
[----:B------:R-:W-:Y:S02]  /*9770*/  @!P3 IMAD.IADD R102, R102, 0x1, -R88 ;  /* 0x000000016666b824 */ /* 0x000fe400078e0a58 */
[----:B------:R-:W-:Y:S01]  /*9780*/  IMAD.MOV R125, RZ, RZ, -R118 ;  /* 0x000000ffff7d7224 */ /* 0x000fe200078e0a76 */
[C---:B------:R-:W-:Y:S01]  /*9790*/  ISETP.GT.U32.AND P4, PT, R88.reuse, R104, PT ;  /* 0x000000685800720c */ /* 0x040fe20003f84070 */
[----:B------:R-:W-:Y:S01]  /*97a0*/  IMAD.MOV.U32 R118, RZ, RZ, R95 ;  /* 0x000000ffff767224 */ /* 0x000fe200078e005f */
[----:B------:R-:W-:-:S03]  /*97b0*/  ISETP.GT.U32.AND P3, PT, R88, R102, PT ;  /* 0x000000665800720c */ /* 0x000fc60003f64070 */
[----:B------:R-:W-:Y:S01]  /*97c0*/  @!P6 IMAD.MOV R118, RZ, RZ, -R118 ;  /* 0x000000ffff76e224 */ /* 0x000fe200078e0a76 */
[C---:B------:R-:W-:Y:S01]  /*97d0*/  ISETP.GT.U32.AND P6, PT, R88.reuse, R91, PT ;  /* 0x0000005b5800720c */ /* 0x040fe20003fc4070 */
[----:B------:R-:W-:-:S06]  /*97e0*/  IMAD R101, R88, R125, R101 ;  /* 0x0000007d58657224 */ /* 0x000fcc00078e0265 */
[--C-:B------:R-:W-:Y:S02]  /*97f0*/  @!P4 IMAD.IADD R104, R104, 0x1, -R88.reuse ;  /* 0x000000016868c824 */ /* 0x100fe400078e0a58 */
[--C-:B------:R-:W-:Y:S01]  /*9800*/  @!P3 IMAD.IADD R102, R102, 0x1, -R88.reuse ;  /* 0x000000016666b824 */ /* 0x100fe200078e0a58 */
[C---:B------:R-:W-:Y:S02]  /*9810*/  ISETP.GT.U32.AND P3, PT, R88.reuse, R105, PT ;  /* 0x000000695800720c */ /* 0x040fe40003f64070 */
[C---:B------:R-:W-:Y:S01]  /*9820*/  ISETP.GT.U32.AND P4, PT, R88.reuse, R104, PT ;  /* 0x000000685800720c */ /* 0x040fe20003f84070 */
[----:B------:R-:W-:Y:S01]  /*9830*/  @!P6 IMAD.IADD R91, R91, 0x1, -R88 ;  /* 0x000000015b5be824 */ /* 0x000fe200078e0a58 */
[----:B------:R-:W-:Y:S01]  /*9840*/  ISETP.GT.U32.AND P6, PT, R88, R101, PT ;  /* 0x000000655800720c */ /* 0x000fe20003fc4070 */
[----:B------:R-:W-:Y:S01]  /*9850*/  @!P5 IMAD.MOV R102, RZ, RZ, -R102 ;  /* 0x000000ffff66d224 */ /* 0x000fe200078e0a66 */
[----:B------:R-:W-:-:S07]  /*9860*/  ISETP.GE.AND P5, PT, R92, RZ, PT ;  /* 0x000000ff5c00720c */ /* 0x000fce0003fa6270 */
[--C-:B------:R-:W-:Y:S02]  /*9870*/  @!P3 IMAD.IADD R105, R105, 0x1, -R88.reuse ;  /* 0x000000016969b824 */ /* 0x100fe400078e0a58 */
[--C-:B------:R-:W-:Y:S02]  /*9880*/  @!P4 IMAD.IADD R104, R104, 0x1, -R88.reuse ;  /* 0x000000016868c824 */ /* 0x100fe400078e0a58 */
[----:B------:R-:W-:Y:S01]  /*9890*/  @!P6 IMAD.IADD R101, R101, 0x1, -R88 ;  /* 0x000000016565e824 */ /* 0x000fe200078e0a58 */
[----:B------:R-:W-:Y:S01]  /*98a0*/  ISETP.GT.U32.AND P3, PT, R88, R105, PT ;  /* 0x000000695800720c */ /* 0x000fe20003f64070 */
[----:B------:R-:W-:Y:S01]  /*98b0*/  @!P5 IMAD.MOV R104, RZ, RZ, -R104 ;  /* 0x000000ffff68d224 */ /* 0x000fe200078e0a68 */
[----:B------:R-:W-:Y:S02]  /*98c0*/  ISETP.GE.AND P4, PT, R94, RZ, PT ;  /* 0x000000ff5e00720c */ /* 0x000fe40003f86270 */
[----:B------:R-:W-:Y:S02]  /*98d0*/  ISETP.GT.U32.AND P5, PT, R88, R101, PT ;  /* 0x000000655800720c */ /* 0x000fe40003fa4070 */
[----:B------:R-:W-:-:S02]  /*98e0*/  SEL R92, R159, R90, !P2 ;  /* 0x0000005a9f5c7207 */ /* 0x000fc40005000000 */
[----:B------:R-:W-:-:S03]  /*98f0*/  LOP3.LUT R90, R87, 0xcc, RZ, 0xfc, !PT ;  /* 0x000000cc575a7812 */ /* 0x000fc600078efcff */
[----:B------:R-:W-:Y:S02]  /*9900*/  IMAD R94, R92, UR8, RZ ;  /* 0x000000085c5e7c24 */ /* 0x000fe4000f8e02ff */
[----:B------:R-:W-:Y:S01]  /*9910*/  @!P3 IMAD.IADD R105, R105, 0x1, -R88 ;  /* 0x000000016969b824 */ /* 0x000fe200078e0a58 */
[----:B------:R-:W-:-:S03]  /*9920*/  IABS R92, R90 ;  /* 0x0000005a005c7213 */ /* 0x000fc60000000000 */
[----:B------:R-:W-:Y:S01]  /*9930*/  @!P4 IMAD.MOV R105, RZ, RZ, -R105 ;  /* 0x000000ffff69c224 */ /* 0x000fe200078e0a69 */
[----:B------:R-:W-:Y:S01]  /*9940*/  ISETP.GE.AND P4, PT, R90, RZ, PT ;  /* 0x000000ff5a00720c */ /* 0x000fe20003f86270 */
[----:B------:R-:W-:Y:S01]  /*9950*/  @!P5 IMAD.IADD R101, R101, 0x1, -R88 ;  /* 0x000000016565d824 */ /* 0x000fe200078e0a58 */
[----:B------:R-:W-:Y:S01]  /*9960*/  IADD3 R126, P5, PT, R94, R85, RZ ;  /* 0x000000555e7e7210 */ /* 0x000fe20007fbe0ff */
[----:B------:R-:W-:Y:S01]  /*9970*/  IMAD.HI.U32 R95, R86, R92, RZ ;  /* 0x0000005c565f7227 */ /* 0x000fe200078e00ff */
[C---:B------:R-:W-:Y:S02]  /*9980*/  LOP3.LUT R90, R87.reuse, 0xd4, RZ, 0xfc, !PT ;  /* 0x000000d4575a7812 */ /* 0x040fe400078efcff */
[----:B------:R-:W-:Y:S02]  /*9990*/  LEA.HI.X.SX32 R127, R94, R84, 0x1, P5 ;  /* 0x000000545e7f7211 */ /* 0x000fe400028f0eff */
[----:B------:R-:W-:Y:S02]  /*99a0*/  ISETP.GE.AND P5, PT, R90, RZ, PT ;  /* 0x000000ff5a00720c */ /* 0x000fe40003fa6270 */
[----:B------:R-:W-:Y:S01]  /*99b0*/  IABS R94, R90 ;  /* 0x0000005a005e7213 */ /* 0x000fe20000000000 */
[----:B------:R-:W-:Y:S01]  /*99c0*/  IMAD.MOV R90, RZ, RZ, -R95 ;  /* 0x000000ffff5a7224 */ /* 0x000fe200078e0a5f */
[----:B------:R-:W-:-:S03]  /*99d0*/  LOP3.LUT R125, R87, 0xdc, RZ, 0xfc, !PT ;  /* 0x000000dc577d7812 */ /* 0x000fc600078efcff */
[----:B------:R-:W-:Y:S01]  /*99e0*/  IMAD R92, R88, R90, R92 ;  /* 0x0000005a585c7224 */ /* 0x000fe200078e025c */
[----:B------:R-:W-:Y:S01]  /*99f0*/  IABS R95, R125 ;  /* 0x0000007d005f7213 */ /* 0x000fe20000000000 */
[----:B------:R-:W-:Y:S01]  /*9a00*/  IMAD.HI.U32 R90, R86, R94, RZ ;  /* 0x0000005e565a7227 */ /* 0x000fe200078e00ff */
[----:B------:R-:W-:Y:S02]  /*9a10*/  ISETP.GE.AND P6, PT, R108, RZ, PT ;  /* 0x000000ff6c00720c */ /* 0x000fe40003fc6270 */
[----:B------:R-:W-:Y:S01]  /*9a20*/  ISETP.GE.AND P3, PT, R107, RZ, PT ;  /* 0x000000ff6b00720c */ /* 0x000fe20003f66270 */
[----:B------:R-:W-:Y:S01]  /*9a30*/  IMAD.MOV R90, RZ, RZ, -R90 ;  /* 0x000000ffff5a7224 */ /* 0x000fe200078e0a5a */
[----:B------:R-:W-:Y:S01]  /*9a40*/  LOP3.LUT R108, R87, 0xe2, RZ, 0xfc, !PT ;  /* 0x000000e2576c7812 */ /* 0x000fe200078efcff */
[----:B------:R-:W-:-:S04]  /*9a50*/  IMAD.HI.U32 R107, R86, R95, RZ ;  /* 0x0000005f566b7227 */ /* 0x000fc800078e00ff */
[----:B------:R-:W-:Y:S01]  /*9a60*/  IMAD R94, R88, R90, R94 ;  /* 0x0000005a585e7224 */ /* 0x000fe200078e025e */
[----:B------:R-:W-:Y:S01]  /*9a70*/  IABS R90, R108 ;  /* 0x0000006c005a7213 */ /* 0x000fe20000000000 */
[----:B------:R-:W-:-:S04]  /*9a80*/  IMAD.MOV R107, RZ, RZ, -R107 ;  /* 0x000000ffff6b7224 */ /* 0x000fc800078e0a6b */
[----:B------:R-:W-:Y:S02]  /*9a90*/  IMAD R95, R88, R107, R95 ;  /* 0x0000006b585f7224 */ /* 0x000fe400078e025f */
[----:B------:R-:W-:-:S04]  /*9aa0*/  IMAD.HI.U32 R107, R86, R90, RZ ;  /* 0x0000005a566b7227 */ /* 0x000fc800078e00ff */
[----:B------:R-:W-:-:S04]  /*9ab0*/  IMAD.MOV R107, RZ, RZ, -R107 ;  /* 0x000000ffff6b7224 */ /* 0x000fc800078e0a6b */
[----:B------:R-:W-:Y:S02]  /*9ac0*/  IMAD R90, R88, R107, R90 ;  /* 0x0000006b585a7224 */ /* 0x000fe400078e025a */
[----:B------:R-:W0:Y:S01]  /*9ad0*/  S2R R107, SR_TID.X ;  /* 0x00000000006b7919 */ /* 0x000e220000002100 */
[----:B------:R-:W-:-:S04]  /*9ae0*/  @!UP1 UIADD3 UR4, UPT, UPT, -UR6, 0x100000, URZ ;  /* 0x0010000006049890 */ /* 0x000fc8000fffe1ff */
[----:B------:R-:W-:Y:S02]  /*9af0*/  @!UP1 USHF.L.U32 UR5, UR4, 0xb, URZ ;  /* 0x0000000b04059899 */ /* 0x000fe400080006ff */
[----:B------:R-:W-:Y:S01]  /*9b00*/  @!UP1 USHF.L.U32 UR4, UR4, 0x1, URZ ;  /* 0x0000000104049899 */ /* 0x000fe200080006ff */
[----:B------:R-:W-:-:S11]  /*9b10*/  VOTEU.ALL UP1, P0 ;  /* 0x0000000000ff7886 */ /* 0x000fd60000020000 */
[----:B------:R1:W1:Y:S01]  /*9b20*/  @!UP1 SYNCS.EXCH.64 URZ, [UR13+0xc008], UR4 ;  /* 0x00c008040dff95b2 */ /* 0x0002620008000100 */
[----:B------:R-:W-:Y:S02]  /*9b30*/  SEL R103, R159, R103, !P2 ;  /* 0x000000679f677207 */ /* 0x000fe40005000000 */
[----:B0-----:R-:W-:-:S05]  /*9b40*/  LOP3.LUT R107, R107, 0x7f, RZ, 0xc0, !PT ;  /* 0x0000007f6b6b7812 */ /* 0x001fca00078ec0ff */
[----:B--2---:R-:W-:Y:S04]  /*9b50*/  STS.U8 [R107+UR13+0x8000], R143 ;  /* 0x0080008f6b007988 */ /* 0x004fe8000800000d */
[----:B------:R0:W-:Y:S02]  /*9b60*/  STS.U8 [R107+UR13+0x8400], R145 ;  /* 0x008400916b007988 */ /* 0x0001e4000800000d */
[----:B0-----:R-:W-:Y:S02]  /*9b70*/  IMAD.MOV.U32 R107, RZ, RZ, R101 ;  /* 0x000000ffff6b7224 */ /* 0x001fe400078e0065 */
[----:B------:R-:W0:Y:S01]  /*9b80*/  S2R R101, SR_TID.X ;  /* 0x0000000000657919 */ /* 0x000e220000002100 */
[----:B------:R-:W-:Y:S01]  /*9b90*/  PRMT R216, RZ, 0x7610, R216 ;  /* 0x00007610ffd87816 */ /* 0x000fe200000000d8 */
[----:B------:R-:W-:Y:S01]  /*9ba0*/  IMAD R103, R103, UR8, RZ ;  /* 0x0000000867677c24 */ /* 0x000fe2000f8e02ff */
[----:B------:R2:W-:Y:S01]  /*9bb0*/  STL [R1+0x168], R126 ;  /* 0x0001687e01007387 */ /* 0x0005e20000100800 */
[----:B------:R-:W-:-:S03]  /*9bc0*/  @!P3 IMAD.MOV R107, RZ, RZ, -R107 ;  /* 0x000000ffff6bb224 */ /* 0x000fc600078e0a6b */
[----:B------:R2:W3:Y:S04]  /*9bd0*/  @P1 LDG.E.U8 R216, desc[UR26][R126.64] ;  /* 0x0000001a7ed81981 */ /* 0x0004e8000c1e1100 */
[----:B------:R1:W-:Y:S01]  /*9be0*/  STL [R1+0x164], R127 ;  /* 0x0001647f01007387 */ /* 0x0003e20000100800 */
[----:B--2---:R-:W-:-:S04]  /*9bf0*/  IADD3 R126, P3, PT, R103, R85, RZ ;  /* 0x00000055677e7210 */ /* 0x004fc80007f7e0ff */
[----:B-1----:R-:W-:Y:S02]  /*9c00*/  LEA.HI.X.SX32 R127, R103, R84, 0x1, P3 ;  /* 0x00000054677f7211 */ /* 0x002fe400018f0eff */
[----:B------:R-:W-:Y:S02]  /*9c10*/  ISETP.GT.U32.AND P3, PT, R88, R90, PT ;  /* 0x0000005a5800720c */ /* 0x000fe40003f64070 */
[----:B------:R-:W-:Y:S02]  /*9c20*/  SEL R99, R159, R99, !P2 ;  /* 0x000000639f637207 */ /* 0x000fe40005000000 */
[----:B0-----:R-:W-:-:S03]  /*9c30*/  LOP3.LUT R101, R101, 0x7f, RZ, 0xc0, !PT ;  /* 0x0000007f65657812 */ /* 0x001fc600078ec0ff */
[----:B------:R-:W-:Y:S02]  /*9c40*/  IMAD R99, R99, UR8, RZ ;  /* 0x0000000863637c24 */ /* 0x000fe4000f8e02ff */
[----:B------:R-:W-:Y:S04]  /*9c50*/  STS.U8 [R101+UR13+0x8800], R146 ;  /* 0x0088009265007988 */ /* 0x000fe8000800000d */
[----:B------:R-:W-:Y:S01]  /*9c60*/  @!P3 IMAD.IADD R90, R90, 0x1, -R88 ;  /* 0x000000015a5ab824 */ /* 0x000fe200078e0a58 */
[----:B------:R0:W-:Y:S01]  /*9c70*/  STS.U8 [R101+UR13+0x8c00], R147 ;  /* 0x008c009365007988 */ /* 0x0001e2000800000d */
[----:B------:R-:W-:Y:S02]  /*9c80*/  PRMT R209, RZ, 0x7610, R209 ;  /* 0x00007610ffd17816 */ /* 0x000fe400000000d1 */
[----:B------:R-:W-:Y:S01]  /*9c90*/  PRMT R208, RZ, 0x7610, R208 ;  /* 0x00007610ffd07816 */ /* 0x000fe200000000d0 */
[----:B------:R1:W-:Y:S01]  /*9ca0*/  STL [R1+0x188], R126 ;  /* 0x0001887e01007387 */ /* 0x0003e20000100800 */
[----:B0-----:R-:W-:-:S03]  /*9cb0*/  IADD3 R101, P3, PT, R99, R85, RZ ;  /* 0x0000005563657210 */ /* 0x001fc60007f7e0ff */
[----:B------:R1:W2:Y:S01]  /*9cc0*/  @P1 LDG.E.U8 R209, desc[UR26][R126.64] ;  /* 0x0000001a7ed11981 */ /* 0x0002a2000c1e1100 */
[----:B------:R-:W-:-:S03]  /*9cd0*/  LEA.HI.X.SX32 R103, R99, R84, 0x1, P3 ;  /* 0x0000005463677211 */ /* 0x000fc600018f0eff */
[----:B------:R0:W-:Y:S01]  /*9ce0*/  STL [R1+0x184], R127 ;  /* 0x0001847f01007387 */ /* 0x0001e20000100800 */
[----:B-1----:R-:W-:Y:S02]  /*9cf0*/  @P1 IMAD.MOV.U32 R126, RZ, RZ, R101 ;  /* 0x000000ffff7e1224 */ /* 0x002fe400078e0065 */
[----:B0-----:R-:W-:-:S05]  /*9d00*/  @P1 IMAD.MOV.U32 R127, RZ, RZ, R103 ;  /* 0x000000ffff7f1224 */ /* 0x001fca00078e0067 */
[----:B------:R0:W2:Y:S01]  /*9d10*/  @P1 LDG.E.U8 R208, desc[UR26][R126.64] ;  /* 0x0000001a7ed01981 */ /* 0x0000a2000c1e1100 */
[----:B------:R-:W-:Y:S01]  /*9d20*/  ISETP.GT.U32.AND P3, PT, R88, R90, PT ;  /* 0x0000005a5800720c */ /* 0x000fe20003f64070 */
[----:B0-----:R-:W0:Y:S01]  /*9d30*/  S2R R126, SR_TID.X ;  /* 0x00000000007e7919 */ /* 0x001e220000002100 */
[----:B------:R-:W-:-:S05]  /*9d40*/  SEL R89, R159, R89, !P2 ;  /* 0x000000599f597207 */ /* 0x000fca0005000000 */
[----:B------:R-:W-:Y:S01]  /*9d50*/  IMAD R89, R89, UR8, RZ ;  /* 0x0000000859597c24 */ /* 0x000fe2000f8e02ff */
[----:B------:R1:W-:Y:S05]  /*9d60*/  STL [R1+0x1a8], R101 ;  /* 0x0001a86501007387 */ /* 0x0003ea0000100800 */
[----:B------:R-:W-:Y:S01]  /*9d70*/  @!P3 IMAD.IADD R90, R90, 0x1, -R88 ;  /* 0x000000015a5ab824 */ /* 0x000fe200078e0a58 */
[----:B------:R4:W-:Y:S01]  /*9d80*/  STL [R1+0x1a4], R103 ;  /* 0x0001a46701007387 */ /* 0x0009e20000100800 */
[----:B-1----:R-:W-:Y:S02]  /*9d90*/  LOP3.LUT R101, R87, 0xea, RZ, 0xfc, !PT ;  /* 0x000000ea57657812 */ /* 0x002fe400078efcff */
[----:B----4-:R-:W-:-:S04]  /*9da0*/  IADD3 R103, P3, PT, R89, R85, RZ ;  /* 0x0000005559677210 */ /* 0x010fc80007f7e0ff */
[----:B------:R-:W-:Y:S02]  /*9db0*/  LEA.HI.X.SX32 R127, R89, R84, 0x1, P3 ;  /* 0x00000054597f7211 */ /* 0x000fe400018f0eff */
[----:B------:R-:W-:Y:S02]  /*9dc0*/  IABS R89, R101 ;  /* 0x0000006500597213 */ /* 0x000fe40000000000 */
[----:B------:R-:W-:-:S03]  /*9dd0*/  ISETP.GE.AND P3, PT, R108, RZ, PT ;  /* 0x000000ff6c00720c */ /* 0x000fc60003f66270 */
[----:B------:R-:W-:Y:S01]  /*9de0*/  IMAD.HI.U32 R99, R86, R89, RZ ;  /* 0x0000005956637227 */ /* 0x000fe200078e00ff */
[----:B0-----:R-:W-:-:S03]  /*9df0*/  LOP3.LUT R126, R126, 0x7f, RZ, 0xc0, !PT ;  /* 0x0000007f7e7e7812 */ /* 0x001fc600078ec0ff */
[----:B------:R-:W-:Y:S01]  /*9e00*/  IMAD.MOV R99, RZ, RZ, -R99 ;  /* 0x000000ffff637224 */ /* 0x000fe200078e0a63 */
[----:B------:R-:W-:Y:S01]  /*9e10*/  SEL R96, R159, R96, !P2 ;  /* 0x000000609f607207 */ /* 0x000fe20005000000 */
[----:B------:R-:W-:Y:S02]  /*9e20*/  STS.U8 [R126+UR13+0x9000], R151 ;  /* 0x009000977e007988 */ /* 0x000fe4000800000d */
[----:B------:R-:W-:Y:S02]  /*9e30*/  IMAD R89, R88, R99, R89 ;  /* 0x0000006358597224 */ /* 0x000fe400078e0259 */
[----:B------:R-:W-:Y:S01]  /*9e40*/  STS.U8 [R126+UR13+0x9400], R149 ;  /* 0x009400957e007988 */ /* 0x000fe2000800000d */
[----:B------:R-:W-:-:S03]  /*9e50*/  LOP3.LUT R99, R126, 0x10, RZ, 0x3c, !PT ;  /* 0x000000107e637812 */ /* 0x000fc600078e3cff */
[----:B------:R-:W-:Y:S01]  /*9e60*/  STS.U8 [R126+UR13+0x9800], R153 ;  /* 0x009800997e007988 */ /* 0x000fe2000800000d */
[----:B------:R-:W-:-:S03]  /*9e70*/  IMAD R96, R96, UR8, RZ ;  /* 0x0000000860607c24 */ /* 0x000fc6000f8e02ff */
[----:B------:R0:W-:Y:S01]  /*9e80*/  STS.U8 [R126+UR13+0x9c00], R152 ;  /* 0x009c00987e007988 */ /* 0x0001e2000800000d */
[----:B------:R-:W-:-:S03]  /*9e90*/  PRMT R168, RZ, 0x7610, R168 ;  /* 0x00007610ffa87816 */ /* 0x000fc600000000a8 */
[----:B------:R1:W-:Y:S01]  /*9ea0*/  STL [R1+0x218], R103 ;  /* 0x0002186701007387 */ /* 0x0003e20000100800 */
[----:B0-----:R-:W-:Y:S02]  /*9eb0*/  @P1 IMAD.MOV.U32 R126, RZ, RZ, R103 ;  /* 0x000000ffff7e1224 */ /* 0x001fe400078e0067 */
[----:B-1----:R-:W-:Y:S01]  /*9ec0*/  IMAD.MOV.U32 R103, RZ, RZ, R90 ;  /* 0x000000ffff677224 */ /* 0x002fe200078e005a */
[----:B------:R0:W-:Y:S03]  /*9ed0*/  STL [R1+0x214], R127 ;  /* 0x0002147f01007387 */ /* 0x0001e60000100800 */
[----:B------:R-:W-:Y:S01]  /*9ee0*/  @!P3 IMAD.MOV R103, RZ, RZ, -R103 ;  /* 0x000000ffff67b224 */ /* 0x000fe200078e0a67 */
[----:B------:R-:W-:Y:S01]  /*9ef0*/  IADD3 R108, P3, PT, R96, R85, RZ ;  /* 0x00000055606c7210 */ /* 0x000fe20007f7e0ff */
[----:B------:R0:W4:Y:S01]  /*9f00*/  @P1 LDG.E.U8 R168, desc[UR26][R126.64] ;  /* 0x0000001a7ea81981 */ /* 0x000122000c1e1100 */
[----:B------:R-:W-:-:S02]  /*9f10*/  SEL R90, R159, R97, !P2 ;  /* 0x000000619f5a7207 */ /* 0x000fc40005000000 */
[----:B0-----:R-:W-:Y:S02]  /*9f20*/  LEA.HI.X.SX32 R127, R96, R84, 0x1, P3 ;  /* 0x00000054607f7211 */ /* 0x001fe400018f0eff */
[----:B------:R-:W-:Y:S01]  /*9f30*/  ISETP.GT.U32.AND P3, PT, R88, R89, PT ;  /* 0x000000595800720c */ /* 0x000fe20003f64070 */
[----:B------:R-:W-:Y:S01]  /*9f40*/  IMAD R90, R90, UR8, RZ ;  /* 0x000000085a5a7c24 */ /* 0x000fe2000f8e02ff */
[----:B------:R0:W-:Y:S01]  /*9f50*/  STL [R1+0x230], R108 ;  /* 0x0002306c01007387 */ /* 0x0001e20000100800 */
[----:B------:R-:W-:Y:S01]  /*9f60*/  @P1 IMAD.MOV.U32 R96, RZ, RZ, R108 ;  /* 0x000000ffff601224 */ /* 0x000fe200078e006c */
[----:B------:R-:W-:Y:S01]  /*9f70*/  PRMT R164, RZ, 0x7610, R164 ;  /* 0x00007610ffa47816 */ /* 0x000fe200000000a4 */
[----:B------:R-:W-:Y:S01]  /*9f80*/  @P1 IMAD.MOV.U32 R97, RZ, RZ, R127 ;  /* 0x000000ffff611224 */ /* 0x000fe200078e007f */
[----:B------:R1:W-:Y:S01]  /*9f90*/  STL [R1+0x22c], R127 ;  /* 0x00022c7f01007387 */ /* 0x0003e20000100800 */
[----:B------:R-:W-:Y:S02]  /*9fa0*/  PRMT R166, RZ, 0x7610, R166 ;  /* 0x00007610ffa67816 */ /* 0x000fe400000000a6 */
[----:B------:R-:W-:Y:S01]  /*9fb0*/  SEL R100, R159, R100, !P2 ;  /* 0x000000649f647207 */ /* 0x000fe20005000000 */
[----:B------:R1:W2:Y:S03]  /*9fc0*/  @P1 LDG.E.U8 R164, desc[UR26][R96.64] ;  /* 0x0000001a60a41981 */ /* 0x0002a6000c1e1100 */
[----:B------:R-:W-:Y:S01]  /*9fd0*/  @!P3 IMAD.IADD R89, R89, 0x1, -R88 ;  /* 0x000000015959b824 */ /* 0x000fe200078e0a58 */
[C---:B0-----:R-:W-:Y:S01]  /*9fe0*/  IADD3 R108, P3, PT, R90.reuse, R85, RZ ;  /* 0x000000555a6c7210 */ /* 0x041fe20007f7e0ff */
[----:B-1----:R-:W0:Y:S03]  /*9ff0*/  S2R R127, SR_TID.X ;  /* 0x00000000007f7919 */ /* 0x002e260000002100 */
[----:B------:R-:W-:-:S02]  /*a000*/  LEA.HI.X.SX32 R126, R90, R84, 0x1, P3 ;  /* 0x000000545a7e7211 */ /* 0x000fc400018f0eff */
[----:B------:R-:W-:Y:S01]  /*a010*/  ISETP.GT.U32.AND P3, PT, R88, R89, PT ;  /* 0x000000595800720c */ /* 0x000fe20003f64070 */
[----:B------:R-:W-:Y:S02]  /*a020*/  @P1 IMAD.MOV.U32 R96, RZ, RZ, R108 ;  /* 0x000000ffff601224 */ /* 0x000fe400078e006c */
[----:B------:R-:W-:Y:S02]  /*a030*/  @P1 IMAD.MOV.U32 R97, RZ, RZ, R126 ;  /* 0x000000ffff611224 */ /* 0x000fe400078e007e */
[----:B------:R-:W-:-:S03]  /*a040*/  IMAD R100, R100, UR8, RZ ;  /* 0x0000000864647c24 */ /* 0x000fc6000f8e02ff */
[----:B------:R1:W2:Y:S04]  /*a050*/  @P1 LDG.E.U8 R166, desc[UR26][R96.64] ;  /* 0x0000001a60a61981 */ /* 0x0002a8000c1e1100 */
[----:B------:R1:W-:Y:S01]  /*a060*/  STL [R1+0x248], R108 ;  /* 0x0002486c01007387 */ /* 0x0003e20000100800 */
[----:B------:R-:W-:Y:S01]  /*a070*/  @!P3 IMAD.IADD R89, R89, 0x1, -R88 ;  /* 0x000000015959b824 */ /* 0x000fe200078e0a58 */
[----:B-1----:R-:W-:Y:S02]  /*a080*/  LOP3.LUT R97, R87, 0xf2, RZ, 0xfc, !PT ;  /* 0x000000f257617812 */ /* 0x002fe400078efcff */
[----:B------:R1:W-:Y:S01]  /*a090*/  STL [R1+0x244], R126 ;  /* 0x0002447e01007387 */ /* 0x0003e20000100800 */
[----:B------:R-:W-:Y:S02]  /*a0a0*/  IADD3 R108, P3, PT, R100, R85, RZ ;  /* 0x00000055646c7210 */ /* 0x000fe40007f7e0ff */
[----:B------:R-:W-:-:S02]  /*a0b0*/  IABS R90, R97 ;  /* 0x00000061005a7213 */ /* 0x000fc40000000000 */
[----:B-1----:R-:W-:-:S03]  /*a0c0*/  LEA.HI.X.SX32 R126, R100, R84, 0x1, P3 ;  /* 0x00000054647e7211 */ /* 0x002fc600018f0eff */
[----:B------:R-:W-:Y:S01]  /*a0d0*/  IMAD.HI.U32 R96, R86, R90, RZ ;  /* 0x0000005a56607227 */ /* 0x000fe200078e00ff */
[----:B------:R-:W-:Y:S02]  /*a0e0*/  ISETP.GE.AND P3, PT, R101, RZ, PT ;  /* 0x000000ff6500720c */ /* 0x000fe40003f66270 */
[----:B------:R-:W-:Y:S01]  /*a0f0*/  SEL R102, R159, R102, !P2 ;  /* 0x000000669f667207 */ /* 0x000fe20005000000 */
[----:B------:R-:W-:Y:S01]  /*a100*/  IMAD.MOV R96, RZ, RZ, -R96 ;  /* 0x000000ffff607224 */ /* 0x000fe200078e0a60 */
[----:B0-----:R-:W-:-:S03]  /*a110*/  LOP3.LUT R127, R127, 0x7f, RZ, 0xc0, !PT ;  /* 0x0000007f7f7f7812 */ /* 0x001fc600078ec0ff */
[----:B------:R-:W-:Y:S02]  /*a120*/  IMAD R90, R88, R96, R90 ;  /* 0x00000060585a7224 */ /* 0x000fe400078e025a */
[----:B------:R-:W-:Y:S02]  /*a130*/  IMAD.MOV.U32 R96, RZ, RZ, R89 ;  /* 0x000000ffff607224 */ /* 0x000fe400078e0059 */
[----:B------:R-:W-:Y:S02]  /*a140*/  IMAD R102, R102, UR8, RZ ;  /* 0x0000000866667c24 */ /* 0x000fe4000f8e02ff */
[----:B------:R-:W-:Y:S01]  /*a150*/  @!P3 IMAD.MOV R96, RZ, RZ, -R96 ;  /* 0x000000ffff60b224 */ /* 0x000fe200078e0a60 */
[----:B------:R-:W-:Y:S01]  /*a160*/  STL [R1+0x260], R108 ;  /* 0x0002606c01007387 */ /* 0x000fe20000100800 */
[----:B------:R-:W-:Y:S02]  /*a170*/  LOP3.LUT R101, R127, 0x20, RZ, 0x3c, !PT ;  /* 0x000000207f657812 */ /* 0x000fe400078e3cff */
[C---:B------:R-:W-:Y:S01]  /*a180*/  IADD3 R100, P3, PT, R102.reuse, R85, RZ ;  /* 0x0000005566647210 */ /* 0x040fe20007f7e0ff */
[----:B------:R0:W-:Y:S01]  /*a190*/  STL [R1+0x25c], R126 ;  /* 0x00025c7e01007387 */ /* 0x0001e20000100800 */
[----:B------:R-:W-:Y:S01]  /*a1a0*/  @P1 IMAD.MOV.U32 R127, RZ, RZ, R126 ;  /* 0x000000ffff7f1224 */ /* 0x000fe200078e007e */
[----:B------:R-:W-:Y:S01]  /*a1b0*/  SEL R104, R159, R104, !P2 ;  /* 0x000000689f687207 */ /* 0x000fe20005000000 */
[----:B0-----:R-:W-:Y:S01]  /*a1c0*/  @P1 IMAD.MOV.U32 R126, RZ, RZ, R108 ;  /* 0x000000ffff7e1224 */ /* 0x001fe200078e006c */
[----:B------:R-:W-:-:S02]  /*a1d0*/  LEA.HI.X.SX32 R108, R102, R84, 0x1, P3 ;  /* 0x00000054666c7211 */ /* 0x000fc400018f0eff */
[----:B------:R-:W-:Y:S01]  /*a1e0*/  ISETP.GT.U32.AND P3, PT, R88, R90, PT ;  /* 0x0000005a5800720c */ /* 0x000fe20003f64070 */
[----:B------:R0:W-:Y:S01]  /*a1f0*/  STS.U8 [R99+UR13+0x8c80], R157 ;  /* 0x008c809d63007988 */ /* 0x0001e2000800000d */
[----:B------:R-:W-:Y:S01]  /*a200*/  IMAD R104, R104, UR8, RZ ;  /* 0x0000000868687c24 */ /* 0x000fe2000f8e02ff */
[----:B0-----:R-:W-:Y:S02]  /*a210*/  PRMT R157, RZ, 0x7610, R157 ;  /* 0x00007610ff9d7816 */ /* 0x001fe4000000009d */
[----:B------:R0:W-:Y:S08]  /*a220*/  STL [R1+0x278], R100 ;  /* 0x0002786401007387 */ /* 0x0001f00000100800 */
[----:B------:R-:W-:Y:S01]  /*a230*/  @!P3 IMAD.IADD R90, R90, 0x1, -R88 ;  /* 0x000000015a5ab824 */ /* 0x000fe200078e0a58 */
[----:B------:R1:W2:Y:S02]  /*a240*/  @P1 LDG.E.U8 R157, desc[UR26][R126.64] ;  /* 0x0000001a7e9d1981 */ /* 0x0002a4000c1e1100 */
[----:B-1----:R-:W-:Y:S01]  /*a250*/  @P1 IMAD.MOV.U32 R126, RZ, RZ, R100 ;  /* 0x000000ffff7e1224 */ /* 0x002fe200078e0064 */
[----:B0-----:R-:W-:-:S04]  /*a260*/  IADD3 R100, P3, PT, R104, R85, RZ ;  /* 0x0000005568647210 */ /* 0x001fc80007f7e0ff */
[----:B------:R-:W-:Y:S02]  /*a270*/  LEA.HI.X.SX32 R102, R104, R84, 0x1, P3 ;  /* 0x0000005468667211 */ /* 0x000fe400018f0eff */
[----:B------:R-:W-:Y:S02]  /*a280*/  ISETP.GT.U32.AND P3, PT, R88, R90, PT ;  /* 0x0000005a5800720c */ /* 0x000fe40003f64070 */
[----:B------:R-:W-:Y:S01]  /*a290*/  SEL R89, R159, R105, !P2 ;  /* 0x000000699f597207 */ /* 0x000fe20005000000 */
[----:B------:R-:W-:Y:S04]  /*a2a0*/  STL [R1+0x274], R108 ;  /* 0x0002746c01007387 */ /* 0x000fe80000100800 */
[----:B------:R-:W-:Y:S01]  /*a2b0*/  IMAD R89, R89, UR8, RZ ;  /* 0x0000000859597c24 */ /* 0x000fe2000f8e02ff */
[----:B------:R-:W-:Y:S01]  /*a2c0*/  STL [R1+0x290], R100 ;  /* 0x0002906401007387 */ /* 0x000fe20000100800 */
[----:B------:R-:W-:-:S03]  /*a2d0*/  @P1 IMAD.MOV.U32 R105, RZ, RZ, R102 ;  /* 0x000000ffff691224 */ /* 0x000fc600078e0066 */
[----:B------:R0:W-:Y:S01]  /*a2e0*/  STL [R1+0x28c], R102 ;  /* 0x00028c6601007387 */ /* 0x0001e20000100800 */
[----:B------:R-:W-:Y:S02]  /*a2f0*/  @!P3 IMAD.IADD R90, R90, 0x1, -R88 ;  /* 0x000000015a5ab824 */ /* 0x000fe400078e0a58 */
[----:B------:R-:W-:Y:S01]  /*a300*/  @P1 IMAD.MOV.U32 R127, RZ, RZ, R108 ;  /* 0x000000ffff7f1224 */ /* 0x000fe200078e006c */
[----:B0-----:R-:W-:-:S04]  /*a310*/  IADD3 R102, P3, PT, R89, R85, RZ ;  /* 0x0000005559667210 */ /* 0x001fc80007f7e0ff */
[----:B------:R-:W-:Y:S02]  /*a320*/  LEA.HI.X.SX32 R108, R89, R84, 0x1, P3 ;  /* 0x00000054596c7211 */ /* 0x000fe400018f0eff */
[----:B------:R-:W-:Y:S02]  /*a330*/  ISETP.GE.AND P3, PT, R97, RZ, PT ;  /* 0x000000ff6100720c */ /* 0x000fe40003f66270 */
[----:B------:R-:W-:-:S04]  /*a340*/  LOP3.LUT R97, R87, 0xfa, RZ, 0xfc, !PT ;  /* 0x000000fa57617812 */ /* 0x000fc800078efcff */
[----:B------:R-:W-:Y:S01]  /*a350*/  IABS R89, R97 ;  /* 0x0000006100597213 */ /* 0x000fe20000000000 */
[----:B------:R-:W-:Y:S01]  /*a360*/  @P1 IMAD.MOV.U32 R104, RZ, RZ, R100 ;  /* 0x000000ffff681224 */ /* 0x000fe200078e0064 */
[----:B------:R-:W-:Y:S02]  /*a370*/  SEL R107, R159, R107, !P2 ;  /* 0x0000006b9f6b7207 */ /* 0x000fe40005000000 */
[----:B------:R-:W-:Y:S01]  /*a380*/  PRMT R156, RZ, 0x7610, R156 ;  /* 0x00007610ff9c7816 */ /* 0x000fe2000000009c */
[----:B------:R-:W-:-:S04]  /*a390*/  IMAD.HI.U32 R100, R86, R89, RZ ;  /* 0x0000005956647227 */ /* 0x000fc800078e00ff */
[----:B------:R-:W-:Y:S01]  /*a3a0*/  IMAD R107, R107, UR8, RZ ;  /* 0x000000086b6b7c24 */ /* 0x000fe2000f8e02ff */
[----:B------:R0:W2:Y:S01]  /*a3b0*/  @P1 LDG.E.U8 R156, desc[UR26][R126.64] ;  /* 0x0000001a7e9c1981 */ /* 0x0000a2000c1e1100 */
[----:B------:R-:W-:Y:S02]  /*a3c0*/  IMAD.MOV R100, RZ, RZ, -R100 ;  /* 0x000000ffff647224 */ /* 0x000fe400078e0a64 */
[----:B------:R-:W-:Y:S01]  /*a3d0*/  @!P3 IMAD.MOV R90, RZ, RZ, -R90 ;  /* 0x000000ffff5ab224 */ /* 0x000fe200078e0a5a */
[----:B------:R1:W-:Y:S01]  /*a3e0*/  STL [R1+0x2a8], R102 ;  /* 0x0002a86601007387 */ /* 0x0003e20000100800 */
[----:B------:R-:W-:Y:S02]  /*a3f0*/  IMAD R89, R88, R100, R89 ;  /* 0x0000006458597224 */ /* 0x000fe400078e0259 */
[----:B0-----:R-:W-:Y:S01]  /*a400*/  @P1 IMAD.MOV.U32 R126, RZ, RZ, R102 ;  /* 0x000000ffff7e1224 */ /* 0x001fe200078e0066 */
[----:B------:R0:W-:Y:S01]  /*a410*/  STL [R1+0x2a4], R108 ;  /* 0x0002a46c01007387 */ /* 0x0001e20000100800 */
[----:B-1----:R-:W-:Y:S01]  /*a420*/  IADD3 R102, P3, PT, R107, R85, RZ ;  /* 0x000000556b667210 */ /* 0x002fe20007f7e0ff */
[----:B------:R-:W-:Y:S01]  /*a430*/  @P1 IMAD.MOV.U32 R127, RZ, RZ, R108 ;  /* 0x000000ffff7f1224 */ /* 0x000fe200078e006c */
[----:B------:R-:W-:-:S02]  /*a440*/  SEL R100, R159, R103, !P2 ;  /* 0x000000679f647207 */ /* 0x000fc40005000000 */
[----:B0-----:R-:W-:Y:S02]  /*a450*/  LEA.HI.X.SX32 R108, R107, R84, 0x1, P3 ;  /* 0x000000546b6c7211 */ /* 0x001fe400018f0eff */
[----:B------:R-:W-:Y:S01]  /*a460*/  ISETP.GT.U32.AND P3, PT, R88, R89, PT ;  /* 0x000000595800720c */ /* 0x000fe20003f64070 */
[----:B------:R-:W-:Y:S01]  /*a470*/  IMAD R100, R100, UR8, RZ ;  /* 0x0000000864647c24 */ /* 0x000fe2000f8e02ff */
[----:B------:R0:W-:Y:S01]  /*a480*/  STS.U8 [R99+UR13+0x8480], R154 ;  /* 0x0084809a63007988 */ /* 0x0001e2000800000d */
[----:B------:R-:W-:-:S03]  /*a490*/  @P1 IMAD.MOV.U32 R103, RZ, RZ, R108 ;  /* 0x000000ffff671224 */ /* 0x000fc600078e006c */
[----:B------:R-:W-:Y:S04]  /*a4a0*/  STL [R1+0x2c0], R102 ;  /* 0x0002c06601007387 */ /* 0x000fe80000100800 */
[----:B------:R1:W-:Y:S01]  /*a4b0*/  STL [R1+0x2bc], R108 ;  /* 0x0002bc6c01007387 */ /* 0x0003e20000100800 */
[----:B0-----:R-:W-:Y:S02]  /*a4c0*/  PRMT R154, RZ, 0x7610, R154 ;  /* 0x00007610ff9a7816 */ /* 0x001fe4000000009a */
[----:B------:R-:W-:Y:S01]  /*a4d0*/  @!P3 IMAD.IADD R89, R89, 0x1, -R88 ;  /* 0x000000015959b824 */ /* 0x000fe200078e0a58 */
[----:B------:R0:W-:Y:S04]  /*a4e0*/  STS.U8 [R99+UR13+0x8880], R155 ;  /* 0x0088809b63007988 */ /* 0x0001e8000800000d */
[----:B------:R3:W2:Y:S01]  /*a4f0*/  @P1 LDG.E.U8 R154, desc[UR26][R126.64] ;  /* 0x0000001a7e9a1981 */ /* 0x0006a2000c1e1100 */
[----:B-1----:R-:W-:-:S02]  /*a500*/  IADD3 R108, P3, PT, R100, R85, RZ ;  /* 0x00000055646c7210 */ /* 0x002fc40007f7e0ff */
[----:B------:R-:W-:Y:S02]  /*a510*/  SEL R96, R159, R96, !P2 ;  /* 0x000000609f607207 */ /* 0x000fe40005000000 */
[----:B0-----:R-:W-:Y:S02]  /*a520*/  PRMT R155, RZ, 0x7610, R155 ;  /* 0x00007610ff9b7816 */ /* 0x001fe4000000009b */
[----:B---3--:R-:W-:Y:S02]  /*a530*/  LEA.HI.X.SX32 R126, R100, R84, 0x1, P3 ;  /* 0x00000054647e7211 */ /* 0x008fe400018f0eff */
[----:B------:R-:W-:Y:S02]  /*a540*/  ISETP.GT.U32.AND P3, PT, R88, R89, PT ;  /* 0x000000595800720c */ /* 0x000fe40003f64070 */
[----:B------:R0:W3:Y:S01]  /*a550*/  @P1 LDG.E.U8 R155, desc[UR26][R104.64] ;  /* 0x0000001a689b1981 */ /* 0x0000e2000c1e1100 */
[----:B------:R-:W-:Y:S01]  /*a560*/  IMAD R96, R96, UR8, RZ ;  /* 0x0000000860607c24 */ /* 0x000fe2000f8e02ff */
[----:B0-----:R-:W-:-:S09]  /*a570*/  PRMT R104, RZ, 0x7610, R104 ;  /* 0x00007610ff687816 */ /* 0x001fd20000000068 */
[----:B------:R-:W-:Y:S01]  /*a580*/  @!P3 IMAD.IADD R89, R89, 0x1, -R88 ;  /* 0x000000015959b824 */ /* 0x000fe200078e0a58 */
[C---:B------:R-:W-:Y:S01]  /*a590*/  IADD3 R100, P3, PT, R96.reuse, R85, RZ ;  /* 0x0000005560647210 */ /* 0x040fe20007f7e0ff */
[----:B------:R0:W-:Y:S04]  /*a5a0*/  STL [R1+0x2d8], R108 ;  /* 0x0002d86c01007387 */ /* 0x0001e80000100800 */
[----:B------:R1:W2:Y:S01]  /*a5b0*/  @P1 LDG.E.U8 R104, desc[UR26][R102.64] ;  /* 0x0000001a66681981 */ /* 0x0002a2000c1e1100 */
[----:B------:R-:W-:Y:S01]  /*a5c0*/  SEL R90, R159, R90, !P2 ;  /* 0x0000005a9f5a7207 */ /* 0x000fe20005000000 */
[----:B-1----:R-:W-:Y:S01]  /*a5d0*/  @P1 IMAD.MOV.U32 R102, RZ, RZ, R108 ;  /* 0x000000ffff661224 */ /* 0x002fe200078e006c */
[----:B0-----:R-:W-:Y:S02]  /*a5e0*/  LEA.HI.X.SX32 R108, R96, R84, 0x1, P3 ;  /* 0x00000054606c7211 */ /* 0x001fe400018f0eff */
[----:B------:R-:W-:Y:S01]  /*a5f0*/  ISETP.GE.AND P3, PT, R97, RZ, PT ;  /* 0x000000ff6100720c */ /* 0x000fe20003f66270 */
[----:B------:R-:W-:Y:S01]  /*a600*/  IMAD R90, R90, UR8, RZ ;  /* 0x000000085a5a7c24 */ /* 0x000fe2000f8e02ff */
[----:B------:R-:W-:Y:S01]  /*a610*/  PRMT R153, RZ, 0x7610, R153 ;  /* 0x00007610ff997816 */ /* 0x000fe20000000099 */
[----:B------:R-:W-:Y:S01]  /*a620*/  STL [R1+0x2d4], R126 ;  /* 0x0002d47e01007387 */ /* 0x000fe20000100800 */
[----:B------:R-:W-:-:S02]  /*a630*/  @P1 IMAD.MOV.U32 R103, RZ, RZ, R126 ;  /* 0x000000ffff671224 */ /* 0x000fc400078e007e */
[----:B------:R-:W-:Y:S01]  /*a640*/  @P1 IMAD.MOV.U32 R96, RZ, RZ, R100 ;  /* 0x000000ffff601224 */ /* 0x000fe200078e0064 */
[----:B------:R0:W-:Y:S04]  /*a650*/  STL [R1+0x2f0], R100 ;  /* 0x0002f06401007387 */ /* 0x0001e80000100800 */
[----:B------:R-:W-:Y:S02]  /*a660*/  STS.U8 [R99+UR13+0x9080], R160 ;  /* 0x009080a063007988 */ /* 0x000fe4000800000d */
[----:B------:R-:W-:Y:S02]  /*a670*/  @!P3 IMAD.MOV R89, RZ, RZ, -R89 ;  /* 0x000000ffff59b224 */ /* 0x000fe400078e0a59 */
[----:B------:R-:W-:Y:S01]  /*a680*/  STS.U8 [R99+UR13+0x9480], R162 ;  /* 0x009480a263007988 */ /* 0x000fe2000800000d */
[----:B0-----:R-:W-:-:S03]  /*a690*/  IADD3 R100, P3, PT, R90, R85, RZ ;  /* 0x000000555a647210 */ /* 0x001fc60007f7e0ff */
[----:B------:R-:W-:Y:S04]  /*a6a0*/  STS.U8 [R99+UR13+0x9880], R161 ;  /* 0x009880a163007988 */ /* 0x000fe8000800000d */
[----:B------:R-:W-:Y:S04]  /*a6b0*/  STS.U8 [R99+UR13+0x9c80], R163 ;  /* 0x009c80a363007988 */ /* 0x000fe8000800000d */
[----:B------:R-:W-:Y:S04]  /*a6c0*/  STS.U8 [R99+UR13+0x8080], R165 ;  /* 0x008080a563007988 */ /* 0x000fe8000800000d */
[----:B------:R0:W-:Y:S04]  /*a6d0*/  STS.U8 [R101+UR13+0x8900], R206 ;  /* 0x008900ce65007988 */ /* 0x0001e8000800000d */
[----:B------:R1:W2:Y:S01]  /*a6e0*/  @P1 LDG.E.U8 R153, desc[UR26][R102.64] ;  /* 0x0000001a66991981 */ /* 0x0002a2000c1e1100 */
[----:B------:R-:W-:Y:S01]  /*a6f0*/  SEL R89, R159, R89, !P2 ;  /* 0x000000599f597207 */ /* 0x000fe20005000000 */
[----:B0-----:R-:W0:Y:S01]  /*a700*/  S2R R206, SR_TID.X ;  /* 0x0000000000ce7919 */ /* 0x001e220000002100 */
[----:B-1----:R-:W-:-:S02]  /*a710*/  LEA.HI.X.SX32 R102, R90, R84, 0x1, P3 ;  /* 0x000000545a667211 */ /* 0x002fc400018f0eff */
[----:B------:R-:W-:Y:S01]  /*a720*/  ISETP.GT.U32.AND P3, PT, R88, R91, PT ;  /* 0x0000005b5800720c */ /* 0x000fe20003f64070 */
[----:B------:R-:W-:Y:S01]  /*a730*/  @P1 IMAD.MOV.U32 R97, RZ, RZ, R108 ;  /* 0x000000ffff611224 */ /* 0x000fe200078e006c */
[----:B------:R-:W-:Y:S01]  /*a740*/  PRMT R107, RZ, 0x7610, R107 ;  /* 0x00007610ff6b7816 */ /* 0x000fe2000000006b */
[----:B------:R-:W-:Y:S01]  /*a750*/  IMAD R89, R89, UR8, RZ ;  /* 0x0000000859597c24 */ /* 0x000fe2000f8e02ff */
[----:B------:R1:W-:Y:S04]  /*a760*/  STL [R1+0x2ec], R108 ;  /* 0x0002ec6c01007387 */ /* 0x0003e80000100800 */
[----:B------:R1:W2:Y:S04]  /*a770*/  @P1 LDG.E.U8 R107, desc[UR26][R96.64] ;  /* 0x0000001a606b1981 */ /* 0x0002a8000c1e1100 */
[----:B------:R-:W-:Y:S01]  /*a780*/  STL [R1+0x308], R100 ;  /* 0x0003086401007387 */ /* 0x000fe20000100800 */
[----:B------:R-:W-:Y:S01]  /*a790*/  @!P3 IMAD.IADD R91, R91, 0x1, -R88 ;  /* 0x000000015b5bb824 */ /* 0x000fe200078e0a58 */
[----:B------:R-:W-:-:S02]  /*a7a0*/  IADD3 R103, P3, PT, R89, R85, RZ ;  /* 0x0000005559677210 */ /* 0x000fc40007f7e0ff */
[----:B------:R0:W-:Y:S01]  /*a7b0*/  STL [R1+0x304], R102 ;  /* 0x0003046601007387 */ /* 0x0001e20000100800 */
[----:B-1----:R-:W-:Y:S01]  /*a7c0*/  @P1 IMAD.MOV.U32 R97, RZ, RZ, R102 ;  /* 0x000000ffff611224 */ /* 0x002fe200078e0066 */
[----:B------:R-:W-:Y:S02]  /*a7d0*/  LEA.HI.X.SX32 R108, R89, R84, 0x1, P3 ;  /* 0x00000054596c7211 */ /* 0x000fe400018f0eff */
[----:B0-----:R-:W-:-:S04]  /*a7e0*/  LOP3.LUT R102, R87, 0xe4, RZ, 0xfc, !PT ;  /* 0x000000e457667812 */ /* 0x001fc800078efcff */
[----:B------:R-:W-:Y:S01]  /*a7f0*/  IABS R89, R102 ;  /* 0x0000006600597213 */ /* 0x000fe20000000000 */
[----:B------:R-:W-:Y:S01]  /*a800*/  @P1 IMAD.MOV.U32 R96, RZ, RZ, R100 ;  /* 0x000000ffff601224 */ /* 0x000fe200078e0064 */
[----:B------:R-:W-:-:S03]  /*a810*/  PRMT R152, RZ, 0x7610, R152 ;  /* 0x00007610ff987816 */ /* 0x000fc60000000098 */
[----:B------:R-:W-:Y:S01]  /*a820*/  IMAD.HI.U32 R90, R86, R89, RZ ;  /* 0x00000059565a7227 */ /* 0x000fe200078e00ff */
[----:B------:R-:W-:Y:S02]  /*a830*/  LOP3.LUT R206, R206, 0x7f, RZ, 0xc0, !PT ;  /* 0x0000007fcece7812 */ /* 0x000fe400078ec0ff */
[----:B------:R0:W2:Y:S01]  /*a840*/  @P1 LDG.E.U8 R152, desc[UR26][R96.64] ;  /* 0x0000001a60981981 */ /* 0x0000a2000c1e1100 */
[----:B------:R-:W-:Y:S01]  /*a850*/  IMAD.MOV R90, RZ, RZ, -R90 ;  /* 0x000000ffff5a7224 */ /* 0x000fe200078e0a5a */
[----:B------:R-:W-:-:S03]  /*a860*/  PRMT R146, RZ, 0x7610, R146 ;  /* 0x00007610ff927816 */ /* 0x000fc60000000092 */
[----:B------:R-:W-:Y:S01]  /*a870*/  IMAD R89, R88, R90, R89 ;  /* 0x0000005a58597224 */ /* 0x000fe200078e0259 */
[----:B------:R-:W-:Y:S01]  /*a880*/  SEL R90, R159, R128, !P2 ;  /* 0x000000809f5a7207 */ /* 0x000fe20005000000 */
[----:B0-----:R-:W-:Y:S02]  /*a890*/  @P1 IMAD.MOV.U32 R96, RZ, RZ, R103 ;  /* 0x000000ffff601224 */ /* 0x001fe400078e0067 */
[----:B------:R-:W-:Y:S01]  /*a8a0*/  @P1 IMAD.MOV.U32 R97, RZ, RZ, R108 ;  /* 0x000000ffff611224 */ /* 0x000fe200078e006c */
[----:B------:R-:W-:Y:S01]  /*a8b0*/  LOP3.LUT R105, R206, 0x30, RZ, 0x3c, !PT ;  /* 0x00000030ce697812 */ /* 0x000fe200078e3cff */
[----:B------:R-:W-:Y:S01]  /*a8c0*/  IMAD R90, R90, UR8, RZ ;  /* 0x000000085a5a7c24 */ /* 0x000fe2000f8e02ff */
[----:B------:R-:W-:Y:S04]  /*a8d0*/  STS.U8 [R101+UR13+0x8100], R167 ;  /* 0x008100a765007988 */ /* 0x000fe8000800000d */
[----:B------:R0:W2:Y:S04]  /*a8e0*/  @P1 LDG.E.U8 R146, desc[UR26][R96.64] ;  /* 0x0000001a60921981 */ /* 0x0000a8000c1e1100 */
[----:B------:R-:W-:Y:S04]  /*a8f0*/  STS.U8 [R101+UR13+0x8500], R169 ;  /* 0x008500a965007988 */ /* 0x000fe8000800000d */
[----:B------:R1:W-:Y:S01]  /*a900*/  STS.U8 [R101+UR13+0x8d00], R207 ;  /* 0x008d00cf65007988 */ /* 0x0003e2000800000d */
[----:B0-----:R-:W-:-:S03]  /*a910*/  IMAD.MOV.U32 R96, RZ, RZ, R91 ;  /* 0x000000ffff607224 */ /* 0x001fc600078e005b */
[----:B------:R-:W-:Y:S04]  /*a920*/  STS.U8 [R101+UR13+0x9100], R215 ;  /* 0x009100d765007988 */ /* 0x000fe8000800000d */
[----:B------:R-:W-:Y:S01]  /*a930*/  STS.U8 [R101+UR13+0x9500], R214 ;  /* 0x009500d665007988 */ /* 0x000fe2000800000d */
[----:B------:R-:W-:-:S03]  /*a940*/  @!P6 IMAD.MOV R96, RZ, RZ, -R96 ;  /* 0x000000ffff60e224 */ /* 0x000fc600078e0a60 */
[----:B------:R-:W-:Y:S04]  /*a950*/  STS.U8 [R101+UR13+0x9900], R222 ;  /* 0x009900de65007988 */ /* 0x000fe8000800000d */
[----:B------:R-:W-:Y:S01]  /*a960*/  STS.U8 [R101+UR13+0x9d00], R217 ;  /* 0x009d00d965007988 */ /* 0x000fe2000800000d */
[----:B-1----:R-:W-:-:S03]  /*a970*/  IADD3 R207, P6, PT, R90, R85, RZ ;  /* 0x000000555acf7210 */ /* 0x002fc60007fde0ff */
[----:B------:R0:W-:Y:S01]  /*a980*/  STS.U8 [R105+UR13+0x8580], R224 ;  /* 0x008580e069007988 */ /* 0x0001e2000800000d */
[----:B------:R-:W-:Y:S02]  /*a990*/  LEA.HI.X.SX32 R206, R90, R84, 0x1, P6 ;  /* 0x000000545ace7211 */ /* 0x000fe400030f0eff */
[----:B------:R-:W-:Y:S01]  /*a9a0*/  ISETP.GT.U32.AND P6, PT, R88, R92, PT ;  /* 0x0000005c5800720c */ /* 0x000fe20003fc4070 */
[----:B0-----:R-:W0:Y:S01]  /*a9b0*/  S2R R224, SR_TID.X ;  /* 0x0000000000e07919 */ /* 0x001e220000002100 */
[----:B------:R-:W-:-:S05]  /*a9c0*/  SEL R97, R159, R129, !P2 ;  /* 0x000000819f617207 */ /* 0x000fca0005000000 */
[----:B------:R-:W-:-:S06]  /*a9d0*/  IMAD R97, R97, UR8, RZ ;  /* 0x0000000861617c24 */ /* 0x000fcc000f8e02ff */
[----:B------:R-:W-:Y:S01]  /*a9e0*/  @!P6 IMAD.IADD R92, R92, 0x1, -R88 ;  /* 0x000000015c5ce824 */ /* 0x000fe200078e0a58 */
[----:B------:R-:W-:Y:S02]  /*a9f0*/  PRMT R148, RZ, 0x7610, R148 ;  /* 0x00007610ff947816 */ /* 0x000fe40000000094 */
[C---:B------:R-:W-:Y:S01]  /*aa00*/  IADD3 R215, P6, PT, R97.reuse, R85, RZ ;  /* 0x0000005561d77210 */ /* 0x040fe20007fde0ff */
[----:B------:R-:W-:Y:S02]  /*aa10*/  @P1 IMAD.MOV.U32 R90, RZ, RZ, R207 ;  /* 0x000000ffff5a1224 */ /* 0x000fe400078e00cf */
[----:B------:R-:W-:Y:S01]  /*aa20*/  @P1 IMAD.MOV.U32 R91, RZ, RZ, R206 ;  /* 0x000000ffff5b1224 */ /* 0x000fe200078e00ce */
[----:B------:R-:W-:Y:S02]  /*aa30*/  LEA.HI.X.SX32 R214, R97, R84, 0x1, P6 ;  /* 0x0000005461d67211 */ /* 0x000fe400030f0eff */
[----:B------:R-:W-:Y:S02]  /*aa40*/  ISETP.GT.U32.AND P6, PT, R88, R92, PT ;  /* 0x0000005c5800720c */ /* 0x000fe40003fc4070 */
[----:B------:R1:W2:Y:S01]  /*aa50*/  @P1 LDG.E.U8 R148, desc[UR26][R90.64] ;  /* 0x0000001a5a941981 */ /* 0x0002a2000c1e1100 */
[----:B------:R-:W-:-:S02]  /*aa60*/  PRMT R147, RZ, 0x7610, R147 ;  /* 0x00007610ff937816 */ /* 0x000fc40000000093 */
[----:B------:R-:W-:Y:S01]  /*aa70*/  SEL R97, R159, R130, !P2 ;  /* 0x000000829f617207 */ /* 0x000fe20005000000 */
[----:B-1----:R-:W-:Y:S02]  /*aa80*/  @P1 IMAD.MOV.U32 R90, RZ, RZ, R215 ;  /* 0x000000ffff5a1224 */ /* 0x002fe400078e00d7 */
[----:B------:R-:W-:Y:S01]  /*aa90*/  @P1 IMAD.MOV.U32 R91, RZ, RZ, R214 ;  /* 0x000000ffff5b1224 */ /* 0x000fe200078e00d6 */
[----:B0-----:R-:W-:Y:S01]  /*aaa0*/  LOP3.LUT R224, R224, 0x7f, RZ, 0xc0, !PT ;  /* 0x0000007fe0e07812 */ /* 0x001fe200078ec0ff */
[----:B------:R-:W-:-:S03]  /*aab0*/  IMAD R97, R97, UR8, RZ ;  /* 0x0000000861617c24 */ /* 0x000fc6000f8e02ff */
[----:B------:R0:W2:Y:S01]  /*aac0*/  @P1 LDG.E.U8 R147, desc[UR26][R90.64] ;  /* 0x0000001a5a931981 */ /* 0x0000a2000c1e1100 */
[----:B------:R-:W-:Y:S01]  /*aad0*/  LOP3.LUT R100, R224, 0x40, RZ, 0x3c, !PT ;  /* 0x00000040e0647812 */ /* 0x000fe200078e3cff */
[----:B------:R-:W-:Y:S02]  /*aae0*/  @!P6 IMAD.IADD R92, R92, 0x1, -R88 ;  /* 0x000000015c5ce824 */ /* 0x000fe400078e0a58 */
[----:B------:R1:W-:Y:S01]  /*aaf0*/  STS.U8 [R105+UR13+0x8180], R223 ;  /* 0x008180df69007988 */ /* 0x0003e2000800000d */
[----:B0-----:R-:W-:-:S03]  /*ab00*/  LOP3.LUT R90, R87, 0xec, RZ, 0xfc, !PT ;  /* 0x000000ec575a7812 */ /* 0x001fc600078efcff */
[----:B------:R-:W-:Y:S01]  /*ab10*/  STS.U8 [R105+UR13+0x8980], R225 ;  /* 0x008980e169007988 */ /* 0x000fe2000800000d */
[----:B-1----:R-:W-:-:S03]  /*ab20*/  IADD3 R223, P6, PT, R97, R85, RZ ;  /* 0x0000005561df7210 */ /* 0x002fc60007fde0ff */
[----:B------:R-:W-:Y:S01]  /*ab30*/  STS.U8 [R105+UR13+0x8d80], R230 ;  /* 0x008d80e669007988 */ /* 0x000fe2000800000d */
[----:B------:R-:W-:-:S03]  /*ab40*/  IABS R91, R90 ;  /* 0x0000005a005b7213 */ /* 0x000fc60000000000 */
[----:B------:R-:W-:Y:S04]  /*ab50*/  STS.U8 [R105+UR13+0x9180], R232 ;  /* 0x009180e869007988 */ /* 0x000fe8000800000d */
[----:B------:R-:W-:Y:S04]  /*ab60*/  STS.U8 [R105+UR13+0x9580], R231 ;  /* 0x009580e769007988 */ /* 0x000fe8000800000d */
[----:B------:R-:W-:Y:S04]  /*ab70*/  STS.U8 [R105+UR13+0x9980], R233 ;  /* 0x009980e969007988 */ /* 0x000fe8000800000d */
[----:B------:R-:W-:Y:S01]  /*ab80*/  STS.U8 [R105+UR13+0x9d80], R238 ;  /* 0x009d80ee69007988 */ /* 0x000fe2000800000d */
[----:B------:R-:W-:-:S03]  /*ab90*/  LEA.HI.X.SX32 R222, R97, R84, 0x1, P6 ;  /* 0x0000005461de7211 */ /* 0x000fc600030f0eff */
[----:B------:R-:W-:Y:S01]  /*aba0*/  STS.U8 [R100+UR13+0x8200], R240 ;  /* 0x008200f064007988 */ /* 0x000fe2000800000d */
[----:B------:R-:W-:-:S03]  /*abb0*/  IMAD.HI.U32 R97, R86, R91, RZ ;  /* 0x0000005b56617227 */ /* 0x000fc600078e00ff */
[----:B------:R-:W-:Y:S04]  /*abc0*/  STS.U8 [R100+UR13+0x8600], R239 ;  /* 0x008600ef64007988 */ /* 0x000fe8000800000d */
[----:B------:R-:W-:Y:S04]  /*abd0*/  STS.U8 [R100+UR13+0x8a00], R246 ;  /* 0x008a00f664007988 */ /* 0x000fe8000800000d */
[----:B------:R-:W-:Y:S04]  /*abe0*/  STS.U8 [R100+UR13+0x8e00], R241 ;  /* 0x008e00f164007988 */ /* 0x000fe8000800000d */
[----:B------:R-:W-:Y:S01]  /*abf0*/  STS.U8 [R100+UR13+0x9200], R247 ;  /* 0x009200f764007988 */ /* 0x000fe2000800000d */
[----:B------:R-:W-:-:S03]  /*ac00*/  IMAD.MOV R97, RZ, RZ, -R97 ;  /* 0x000000ffff617224 */ /* 0x000fc600078e0a61 */
[----:B------:R-:W-:Y:S04]  /*ac10*/  STS.U8 [R100+UR13+0x9600], R248 ;  /* 0x009600f864007988 */ /* 0x000fe8000800000d */
[----:B------:R-:W-:Y:S04]  /*ac20*/  STS.U8 [R100+UR13+0x9a00], R171 ;  /* 0x009a00ab64007988 */ /* 0x000fe8000800000d */
[----:B------:R0:W-:Y:S01]  /*ac30*/  STS.U8 [R100+UR13+0x9e00], R115 ;  /* 0x009e007364007988 */ /* 0x0001e2000800000d */
[----:B------:R-:W-:Y:S02]  /*ac40*/  IMAD R91, R88, R97, R91 ;  /* 0x00000061585b7224 */ /* 0x000fe400078e025b */
[----:B------:R-:W-:Y:S01]  /*ac50*/  IMAD.MOV.U32 R97, RZ, RZ, R92 ;  /* 0x000000ffff617224 */ /* 0x000fe200078e005c */
[----:B0-----:R-:W-:-:S03]  /*ac60*/  SEL R100, R159, R131, !P2 ;  /* 0x000000839f647207 */ /* 0x001fc60005000000 */
[----:B------:R-:W-:Y:S02]  /*ac70*/  @!P4 IMAD.MOV R97, RZ, RZ, -R97 ;  /* 0x000000ffff61c224 */ /* 0x000fe400078e0a61 */
[----:B------:R-:W-:-:S05]  /*ac80*/  IMAD R100, R100, UR8, RZ ;  /* 0x0000000864647c24 */ /* 0x000fca000f8e02ff */
[----:B------:R-:W-:-:S04]  /*ac90*/  IADD3 R231, P4, PT, R100, R85, RZ ;  /* 0x0000005564e77210 */ /* 0x000fc80007f9e0ff */
[----:B------:R-:W-:Y:S02]  /*aca0*/  LEA.HI.X.SX32 R230, R100, R84, 0x1, P4 ;  /* 0x0000005464e67211 */ /* 0x000fe400020f0eff */
[----:B------:R-:W-:Y:S02]  /*acb0*/  ISETP.GT.U32.AND P4, PT, R88, R94, PT ;  /* 0x0000005e5800720c */ /* 0x000fe40003f84070 */
[----:B------:R-:W-:-:S05]  /*acc0*/  SEL R92, R159, R133, !P2 ;  /* 0x000000859f5c7207 */ /* 0x000fca0005000000 */
[----:B------:R-:W-:-:S06]  /*acd0*/  IMAD R92, R92, UR8, RZ ;  /* 0x000000085c5c7c24 */ /* 0x000fcc000f8e02ff */
[----:B------:R-:W-:Y:S01]  /*ace0*/  @!P4 IMAD.IADD R94, R94, 0x1, -R88 ;  /* 0x000000015e5ec824 */ /* 0x000fe200078e0a58 */
        /* <DEDUP_REMOVED lines=8> */
[----:B------:R-:W-:Y:S02]  /*ad70*/  ISETP.GE.AND P4, PT, R90, RZ, PT ;  /* 0x000000ff5a00720c */ /* 0x000fe40003f86270 */
[----:B------:R-:W-:-:S04]  /*ad80*/  LOP3.LUT R90, R87, 0xf4, RZ, 0xfc, !PT ;  /* 0x000000f4575a7812 */ /* 0x000fc800078efcff */
[----:B------:R-:W-:-:S05]  /*ad90*/  IABS R92, R90 ;  /* 0x0000005a005c7213 */ /* 0x000fca0000000000 */
[----:B------:R-:W-:-:S04]  /*ada0*/  IMAD.HI.U32 R100, R86, R92, RZ ;  /* 0x0000005c56647227 */ /* 0x000fc800078e00ff */
[----:B------:R-:W-:Y:S01]  /*adb0*/  IMAD.MOV R100, RZ, RZ, -R100 ;  /* 0x000000ffff647224 */ /* 0x000fe200078e0a64 */
[----:B------:R0:W-:Y:S03]  /*adc0*/  STL [R1+0x320], R103 ;  /* 0x0003206701007387 */ /* 0x0001e60000100800 */
[----:B------:R-:W-:Y:S01]  /*add0*/  IMAD R92, R88, R100, R92 ;  /* 0x00000064585c7224 */ /* 0x000fe200078e025c */
[----:B------:R-:W-:Y:S01]  /*ade0*/  SEL R100, R159, R136, !P2 ;  /* 0x000000889f647207 */ /* 0x000fe20005000000 */
[----:B------:R-:W-:Y:S01]  /*adf0*/  @P1 IMAD.MOV.U32 R126, RZ, RZ, R223 ;  /* 0x000000ffff7e1224 */ /* 0x000fe200078e00df */
[----:B------:R-:W-:Y:S01]  /*ae00*/  PRMT R150, RZ, 0x7610, R150 ;  /* 0x00007610ff967816 */ /* 0x000fe20000000096 */
[----:B------:R-:W-:Y:S01]  /*ae10*/  @P1 IMAD.MOV.U32 R127, RZ, RZ, R222 ;  /* 0x000000ffff7f1224 */ /* 0x000fe200078e00de */
[----:B0-----:R-:W-:Y:S01]  /*ae20*/  LOP3.LUT R103, R224, 0x50, RZ, 0x3c, !PT ;  /* 0x00000050e0677812 */ /* 0x001fe200078e3cff */
[----:B------:R-:W-:Y:S01]  /*ae30*/  IMAD R100, R100, UR8, RZ ;  /* 0x0000000864647c24 */ /* 0x000fe2000f8e02ff */
[----:B------:R0:W-:Y:S01]  /*ae40*/  STL [R1+0x31c], R108 ;  /* 0x00031c6c01007387 */ /* 0x0001e20000100800 */
[----:B------:R-:W-:Y:S01]  /*ae50*/  PRMT R129, RZ, 0x7610, R129 ;  /* 0x00007610ff817816 */ /* 0x000fe20000000081 */
[----:B------:R-:W-:-:S02]  /*ae60*/  @!P5 IMAD.MOV R94, RZ, RZ, -R94 ;  /* 0x000000ffff5ed224 */ /* 0x000fc400078e0a5e */
[----:B------:R1:W-:Y:S04]  /*ae70*/  STS.U8 [R103+UR13+0x8280], R53 ;  /* 0x0082803567007988 */ /* 0x0003e8000800000d */
[----:B------:R1:W-:Y:S01]  /*ae80*/  STS.U8 [R103+UR13+0x8680], R51 ;  /* 0x0086803367007988 */ /* 0x0003e2000800000d */
[----:B0-----:R-:W-:-:S03]  /*ae90*/  IADD3 R108, P5, PT, R100, R85, RZ ;  /* 0x00000055646c7210 */ /* 0x001fc60007fbe0ff */
[----:B------:R0:W2:Y:S01]  /*aea0*/  @P1 LDG.E.U8 R150, desc[UR26][R126.64] ;  /* 0x0000001a7e961981 */ /* 0x0000a2000c1e1100 */
[----:B------:R-:W-:-:S03]  /*aeb0*/  ISETP.GE.AND P3, PT, R125, RZ, PT ;  /* 0x000000ff7d00720c */ /* 0x000fc60003f66270 */
[----:B------:R1:W-:Y:S01]  /*aec0*/  STS.U8 [R103+UR13+0x8a80], R52 ;  /* 0x008a803467007988 */ /* 0x0003e2000800000d */
[----:B------:R-:W-:-:S03]  /*aed0*/  LEA.HI.X.SX32 R125, R100, R84, 0x1, P5 ;  /* 0x00000054647d7211 */ /* 0x000fc600028f0eff */
[----:B------:R1:W-:Y:S01]  /*aee0*/  STS.U8 [R103+UR13+0x8e80], R49 ;  /* 0x008e803167007988 */ /* 0x0003e2000800000d */
[----:B0-----:R-:W-:Y:S02]  /*aef0*/  @P1 IMAD.MOV.U32 R126, RZ, RZ, R231 ;  /* 0x000000ffff7e1224 */ /* 0x001fe400078e00e7 */
[----:B------:R-:W-:Y:S01]  /*af00*/  @P1 IMAD.MOV.U32 R127, RZ, RZ, R230 ;  /* 0x000000ffff7f1224 */ /* 0x000fe200078e00e6 */
[----:B------:R-:W5:Y:S01]  /*af10*/  LDL.LU R171, [R1+0x48c] ;  /* 0x00048c0001ab7983 */ /* 0x000f620000300800 */
[----:B------:R-:W-:-:S03]  /*af20*/  PRMT R131, RZ, 0x7610, R131 ;  /* 0x00007610ff837816 */ /* 0x000fc60000000083 */
[----:B------:R-:W-:Y:S01]  /*af30*/  STS.U8 [R103+UR13+0x9280], R50 ;  /* 0x0092803267007988 */ /* 0x000fe2000800000d */
[----:B------:R-:W-:-:S03]  /*af40*/  ISETP.GT.U32.AND P5, PT, R88, R95, PT ;  /* 0x0000005f5800720c */ /* 0x000fc60003fa4070 */
[----:B------:R-:W5:Y:S04]  /*af50*/  LDL.LU R115, [R1+0x488] ;  /* 0x0004880001737983 */ /* 0x000f680000300800 */
[----:B------:R-:W-:Y:S04]  /*af60*/  STS.U8 [R103+UR13+0x9680], R47 ;  /* 0x0096802f67007988 */ /* 0x000fe8000800000d */
[----:B-1----:R-:W5:Y:S04]  /*af70*/  LDL.LU R53, [R1+0x484] ;  /* 0x0004840001357983 */ /* 0x002f680000300800 */
[----:B------:R-:W-:Y:S04]  /*af80*/  STS.U8 [R103+UR13+0x9a80], R48 ;  /* 0x009a803067007988 */ /* 0x000fe8000800000d */
[----:B------:R-:W5:Y:S04]  /*af90*/  LDL.LU R51, [R1+0x480] ;  /* 0x0004800001337983 */ /* 0x000f680000300800 */
[----:B------:R0:W2:Y:S04]  /*afa0*/  @P1 LDG.E.U8 R129, desc[UR26][R126.64] ;  /* 0x0000001a7e811981 */ /* 0x0000a8000c1e1100 */
[----:B------:R1:W-:Y:S01]  /*afb0*/  STS.U8 [R103+UR13+0x9e80], R45 ;  /* 0x009e802d67007988 */ /* 0x0003e2000800000d */
[----:B------:R-:W-:-:S03]  /*afc0*/  SEL R100, R159, R137, !P2 ;  /* 0x000000899f647207 */ /* 0x000fc60005000000 */
[----:B------:R-:W5:Y:S01]  /*afd0*/  LDL.LU R52, [R1+0x47c] ;  /* 0x00047c0001347983 */ /* 0x000f620000300800 */
[----:B0-----:R-:W-:Y:S02]  /*afe0*/  @P1 IMAD.MOV.U32 R126, RZ, RZ, R239 ;  /* 0x000000ffff7e1224 */ /* 0x001fe400078e00ef */
[----:B------:R-:W-:Y:S01]  /*aff0*/  @P1 IMAD.MOV.U32 R127, RZ, RZ, R238 ;  /* 0x000000ffff7f1224 */ /* 0x000fe200078e00ee */
[----:B------:R-:W5:Y:S01]  /*b000*/  LDL.LU R49, [R1+0x478] ;  /* 0x0004780001317983 */ /* 0x000f620000300800 */
[----:B-1----:R-:W-:-:S03]  /*b010*/  LOP3.LUT R103, R224, 0x60, RZ, 0x3c, !PT ;  /* 0x00000060e0677812 */ /* 0x002fc600078e3cff */
[----:B------:R-:W5:Y:S01]  /*b020*/  LDL.LU R50, [R1+0x474] ;  /* 0x0004740001327983 */ /* 0x000f620000300800 */
[----:B------:R-:W-:-:S03]  /*b030*/  PRMT R130, RZ, 0x7610, R130 ;  /* 0x00007610ff827816 */ /* 0x000fc60000000082 */
[----:B------:R-:W5:Y:S04]  /*b040*/  LDL.LU R47, [R1+0x470] ;  /* 0x00047000012f7983 */ /* 0x000f680000300800 */
[----:B------:R-:W5:Y:S01]  /*b050*/  LDL.LU R48, [R1+0x46c] ;  /* 0x00046c0001307983 */ /* 0x000f620000300800 */
[----:B------:R-:W-:-:S03]  /*b060*/  IMAD R100, R100, UR8, RZ ;  /* 0x0000000864647c24 */ /* 0x000fc6000f8e02ff */
[----:B------:R0:W2:Y:S04]  /*b070*/  @P1 LDG.E.U8 R131, desc[UR26][R126.64] ;  /* 0x0000001a7e831981 */ /* 0x0000a8000c1e1100 */
[----:B------:R-:W5:Y:S04]  /*b080*/  LDL.LU R45, [R1+0x468] ;  /* 0x00046800012d7983 */ /* 0x000f680000300800 */
[----:B------:R1:W-:Y:S01]  /*b090*/  STS.U8 [R103+UR13+0x8300], R46 ;  /* 0x0083002e67007988 */ /* 0x0003e2000800000d */
[----:B0-----:R-:W-:-:S03]  /*b0a0*/  @P1 IMAD.MOV.U32 R126, RZ, RZ, R247 ;  /* 0x000000ffff7e1224 */ /* 0x001fc600078e00f7 */
[----:B------:R0:W-:Y:S01]  /*b0b0*/  STS.U8 [R103+UR13+0x8700], R201 ;  /* 0x008700c967007988 */ /* 0x0001e2000800000d */
[----:B------:R-:W-:-:S03]  /*b0c0*/  @P1 IMAD.MOV.U32 R127, RZ, RZ, R246 ;  /* 0x000000ffff7f1224 */ /* 0x000fc600078e00f6 */
[----:B------:R3:W-:Y:S04]  /*b0d0*/  STS.U8 [R103+UR13+0x8b00], R186 ;  /* 0x008b00ba67007988 */ /* 0x0007e8000800000d */
[----:B-1----:R-:W5:Y:S04]  /*b0e0*/  LDL.LU R46, [R1+0x464] ;  /* 0x00046400012e7983 */ /* 0x002f680000300800 */
[----:B0-----:R-:W5:Y:S04]  /*b0f0*/  LDL.LU R201, [R1+0x460] ;  /* 0x0004600001c97983 */ /* 0x001f680000300800 */
[----:B---3--:R-:W5:Y:S04]  /*b100*/  LDL.LU R186, [R1+0x45c] ;  /* 0x00045c0001ba7983 */ /* 0x008f680000300800 */
[----:B------:R0:W-:Y:S01]  /*b110*/  STS.U8 [R103+UR13+0x8f00], R185 ;  /* 0x008f00b967007988 */ /* 0x0001e2000800000d */
[----:B------:R-:W-:-:S03]  /*b120*/  @!P5 IMAD.IADD R95, R95, 0x1, -R88 ;  /* 0x000000015f5fd824 */ /* 0x000fc600078e0a58 */
[----:B------:R1:W-:Y:S04]  /*b130*/  STS.U8 [R103+UR13+0x9300], R170 ;  /* 0x009300aa67007988 */ /* 0x0003e8000800000d */
[----:B------:R3:W-:Y:S04]  /*b140*/  STS.U8 [R103+UR13+0x9700], R44 ;  /* 0x0097002c67007988 */ /* 0x0007e8000800000d */
[----:B0-----:R-:W5:Y:S04]  /*b150*/  LDL.LU R185, [R1+0x458] ;  /* 0x0004580001b97983 */ /* 0x001f680000300800 */
[----:B-1----:R-:W5:Y:S04]  /*b160*/  LDL.LU R170, [R1+0x454] ;  /* 0x0004540001aa7983 */ /* 0x002f680000300800 */
[----:B------:R0:W2:Y:S04]  /*b170*/  @P1 LDG.E.U8 R130, desc[UR26][R126.64] ;  /* 0x0000001a7e821981 */ /* 0x0000a8000c1e1100 */
[----:B---3--:R-:W5:Y:S04]  /*b180*/  LDL.LU R44, [R1+0x450] ;  /* 0x00045000012c7983 */ /* 0x008f680000300800 */
[----:B------:R1:W-:Y:S01]  /*b190*/  STL [R1+0x8], R108 ;  /* 0x0000086c01007387 */ /* 0x0003e20000100800 */
[----:B0-----:R-:W-:-:S03]  /*b1a0*/  @P1 IMAD.MOV.U32 R126, RZ, RZ, R108 ;  /* 0x000000ffff7e1224 */ /* 0x001fc600078e006c */
[----:B------:R0:W-:Y:S01]  /*b1b0*/  STL [R1+0x4], R125 ;  /* 0x0000047d01007387 */ /* 0x0001e20000100800 */
[----:B------:R-:W-:Y:S01]  /*b1c0*/  @P1 IMAD.MOV.U32 R127, RZ, RZ, R125 ;  /* 0x000000ffff7f1224 */ /* 0x000fe200078e007d */
[----:B-1----:R-:W-:-:S04]  /*b1d0*/  IADD3 R108, P5, PT, R100, R85, RZ ;  /* 0x00000055646c7210 */ /* 0x002fc80007fbe0ff */
[----:B0-----:R-:W-:Y:S02]  /*b1e0*/  LEA.HI.X.SX32 R125, R100, R84, 0x1, P5 ;  /* 0x00000054647d7211 */ /* 0x001fe400028f0eff */
[----:B------:R-:W-:Y:S02]  /*b1f0*/  ISETP.GT.U32.AND P5, PT, R88, R95, PT ;  /* 0x0000005f5800720c */ /* 0x000fe40003fa4070 */
[----:B------:R-:W-:Y:S02]  /*b200*/  SEL R100, R159, R138, !P2 ;  /* 0x0000008a9f647207 */ /* 0x000fe40005000000 */
[----:B------:R-:W-:Y:S01]  /*b210*/  PRMT R217, RZ, 0x7610, R217 ;  /* 0x00007610ffd97816 */ /* 0x000fe200000000d9 */
[----:B------:R0:W-:Y:S02]  /*b220*/  STS.U8 [R103+UR13+0x9b00], R42 ;  /* 0x009b002a67007988 */ /* 0x0001e4000800000d */
[----:B------:R-:W-:-:S03]  /*b230*/  IMAD R100, R100, UR8, RZ ;  /* 0x0000000864647c24 */ /* 0x000fc6000f8e02ff */
[----:B------:R1:W3:Y:S03]  /*b240*/  @P1 LDG.E.U8 R217, desc[UR26][R126.64] ;  /* 0x0000001a7ed91981 */ /* 0x0002e6000c1e1100 */
[----:B------:R-:W-:Y:S01]  /*b250*/  @!P5 IMAD.IADD R95, R95, 0x1, -R88 ;  /* 0x000000015f5fd824 */ /* 0x000fe200078e0a58 */
[----:B0-----:R-:W5:Y:S04]  /*b260*/  LDL.LU R42, [R1+0x44c] ;  /* 0x00044c00012a7983 */ /* 0x001f680000300800 */
[----:B------:R0:W-:Y:S01]  /*b270*/  STL [R1+0x28], R108 ;  /* 0x0000286c01007387 */ /* 0x0001e20000100800 */
[----:B-1----:R-:W-:Y:S02]  /*b280*/  @P1 IMAD.MOV.U32 R126, RZ, RZ, R108 ;  /* 0x000000ffff7e1224 */ /* 0x002fe400078e006c */
[----:B------:R-:W-:Y:S01]  /*b290*/  @P1 IMAD.MOV.U32 R127, RZ, RZ, R125 ;  /* 0x000000ffff7f1224 */ /* 0x000fe200078e007d */
[----:B------:R1:W-:Y:S01]  /*b2a0*/  STL [R1+0x24], R125 ;  /* 0x0000247d01007387 */ /* 0x0003e20000100800 */
[----:B0-----:R-:W-:-:S04]  /*b2b0*/  IADD3 R108, P5, PT, R100, R85, RZ ;  /* 0x00000055646c7210 */ /* 0x001fc80007fbe0ff */
[----:B-1----:R-:W-:Y:S02]  /*b2c0*/  LEA.HI.X.SX32 R125, R100, R84, 0x1, P5 ;  /* 0x00000054647d7211 */ /* 0x002fe400028f0eff */
[----:B------:R-:W-:Y:S02]  /*b2d0*/  LOP3.LUT R100, R87, 0xfc, RZ, 0xfc, !PT ;  /* 0x000000fc57647812 */ /* 0x000fe400078efcff */
[----:B------:R-:W-:Y:S02]  /*b2e0*/  ISETP.GE.AND P5, PT, R90, RZ, PT ;  /* 0x000000ff5a00720c */ /* 0x000fe40003fa6270 */
[----:B------:R-:W-:Y:S01]  /*b2f0*/  IABS R90, R100 ;  /* 0x00000064005a7213 */ /* 0x000fe20000000000 */
[----:B------:R0:W-:Y:S04]  /*b300*/  STS.U8 [R103+UR13+0x9f00], R43 ;  /* 0x009f002b67007988 */ /* 0x0001e8000800000d */
[----:B0-----:R-:W-:Y:S01]  /*b310*/  IMAD.HI.U32 R103, R86, R90, RZ ;  /* 0x0000005a56677227 */ /* 0x001fe200078e00ff */
[----:B------:R-:W-:Y:S01]  /*b320*/  PRMT R225, RZ, 0x7610, R225 ;  /* 0x00007610ffe17816 */ /* 0x000fe200000000e1 */
[----:B------:R-:W5:Y:S02]  /*b330*/  LDL.LU R43, [R1+0x448] ;  /* 0x00044800012b7983 */ /* 0x000f640000300800 */
[----:B------:R-:W-:-:S02]  /*b340*/  IMAD.MOV R103, RZ, RZ, -R103 ;  /* 0x000000ffff677224 */ /* 0x000fc400078e0a67 */
[----:B------:R-:W-:Y:S01]  /*b350*/  @!P3 IMAD.MOV R95, RZ, RZ, -R95 ;  /* 0x000000ffff5fb224 */ /* 0x000fe200078e0a5f */
[----:B------:R0:W2:Y:S01]  /*b360*/  @P1 LDG.E.U8 R225, desc[UR26][R126.64] ;  /* 0x0000001a7ee11981 */ /* 0x0000a2000c1e1100 */
[----:B------:R-:W-:Y:S01]  /*b370*/  IMAD R90, R88, R103, R90 ;  /* 0x00000067585a7224 */ /* 0x000fe200078e025a */
[----:B------:R-:W-:-:S05]  /*b380*/  SEL R103, R159, R139, !P2 ;  /* 0x0000008b9f677207 */ /* 0x000fca0005000000 */
[----:B------:R-:W-:Y:S01]  /*b390*/  IMAD R103, R103, UR8, RZ ;  /* 0x0000000867677c24 */ /* 0x000fe2000f8e02ff */
[----:B------:R1:W-:Y:S01]  /*b3a0*/  STL [R1+0x48], R108 ;  /* 0x0000486c01007387 */ /* 0x0003e20000100800 */
[----:B0-----:R-:W-:-:S03]  /*b3b0*/  @P1 IMAD.MOV.U32 R126, RZ, RZ, R108 ;  /* 0x000000ffff7e1224 */ /* 0x001fc600078e006c */
[----:B------:R0:W-:Y:S01]  /*b3c0*/  STL [R1+0x44], R125 ;  /* 0x0000447d01007387 */ /* 0x0001e20000100800 */
[----:B------:R-:W-:Y:S01]  /*b3d0*/  @P1 IMAD.MOV.U32 R127, RZ, RZ, R125 ;  /* 0x000000ffff7f1224 */ /* 0x000fe200078e007d */
[C---:B-1----:R-:W-:Y:S02]  /*b3e0*/  IADD3 R108, P3, PT, R103.reuse, R85, RZ ;  /* 0x00000055676c7210 */ /* 0x042fe40007f7e0ff */
[----:B------:R-:W-:Y:S02]  /*b3f0*/  LOP3.LUT R128, R224, 0x70, RZ, 0x3c, !PT ;  /* 0x00000070e0807812 */ /* 0x000fe400078e3cff */
[----:B0-----:R-:W-:Y:S02]  /*b400*/  LEA.HI.X.SX32 R125, R103, R84, 0x1, P3 ;  /* 0x00000054677d7211 */ /* 0x001fe400018f0eff */
[----:B------:R-:W-:Y:S02]  /*b410*/  ISETP.GT.U32.AND P3, PT, R88, R89, PT ;  /* 0x000000595800720c */ /* 0x000fe40003f64070 */
[----:B------:R-:W-:Y:S01]  /*b420*/  SEL R103, R159, R141, !P2 ;  /* 0x0000008d9f677207 */ /* 0x000fe20005000000 */
[----:B------:R0:W-:Y:S01]  /*b430*/  STS.U8 [R128+UR13+0x8380], R40 ;  /* 0x0083802880007988 */ /* 0x0001e2000800000d */
[----:B------:R-:W-:-:S03]  /*b440*/  PRMT R169, RZ, 0x7610, R169 ;  /* 0x00007610ffa97816 */ /* 0x000fc600000000a9 */
[----:B------:R1:W-:Y:S01]  /*b450*/  STS.U8 [R128+UR13+0x8780], R41 ;  /* 0x0087802980007988 */ /* 0x0003e2000800000d */
[----:B------:R-:W-:-:S03]  /*b460*/  IMAD R103, R103, UR8, RZ ;  /* 0x0000000867677c24 */ /* 0x000fc6000f8e02ff */
[----:B------:R4:W-:Y:S04]  /*b470*/  STS.U8 [R128+UR13+0x8b80], R38 ;  /* 0x008b802680007988 */ /* 0x0009e8000800000d */
[----:B0-----:R-:W5:Y:S04]  /*b480*/  LDL.LU R40, [R1+0x444] ;  /* 0x0004440001287983 */ /* 0x001f680000300800 */
[----:B-1----:R-:W5:Y:S04]  /*b490*/  LDL.LU R41, [R1+0x440] ;  /* 0x0004400001297983 */ /* 0x002f680000300800 */
[----:B----4-:R-:W5:Y:S04]  /*b4a0*/  LDL.LU R38, [R1+0x43c] ;  /* 0x00043c0001267983 */ /* 0x010f680000300800 */
[----:B------:R0:W-:Y:S01]  /*b4b0*/  STS.U8 [R128+UR13+0x8f80], R39 ;  /* 0x008f802780007988 */ /* 0x0001e2000800000d */
[----:B------:R-:W-:-:S03]  /*b4c0*/  @!P3 IMAD.IADD R89, R89, 0x1, -R88 ;  /* 0x000000015959b824 */ /* 0x000fc600078e0a58 */
[----:B------:R1:W-:Y:S04]  /*b4d0*/  STS.U8 [R128+UR13+0x9380], R36 ;  /* 0x0093802480007988 */ /* 0x0003e8000800000d */
[----:B------:R4:W-:Y:S04]  /*b4e0*/  STS.U8 [R128+UR13+0x9780], R37 ;  /* 0x0097802580007988 */ /* 0x0009e8000800000d */
[----:B0-----:R-:W5:Y:S04]  /*b4f0*/  LDL.LU R39, [R1+0x438] ;  /* 0x0004380001277983 */ /* 0x001f680000300800 */
[----:B-1----:R-:W5:Y:S04]  /*b500*/  LDL.LU R36, [R1+0x434] ;  /* 0x0004340001247983 */ /* 0x002f680000300800 */
[----:B------:R0:W2:Y:S04]  /*b510*/  @P1 LDG.E.U8 R169, desc[UR26][R126.64] ;  /* 0x0000001a7ea91981 */ /* 0x0000a8000c1e1100 */
[----:B----4-:R-:W5:Y:S04]  /*b520*/  LDL.LU R37, [R1+0x430] ;  /* 0x0004300001257983 */ /* 0x010f680000300800 */
        /* <DEDUP_REMOVED lines=11> */
[----:B------:R1:W4:Y:S01]  /*b5e0*/  @P1 LDG.E.U8 R167, desc[UR26][R126.64] ;  /* 0x0000001a7ea71981 */ /* 0x000322000c1e1100 */
[----:B------:R-:W-:Y:S02]  /*b5f0*/  SEL R109, R159, R109, !P2 ;  /* 0x0000006d9f6d7207 */ /* 0x000fe40005000000 */
        /* <DEDUP_REMOVED lines=8> */
[----:B------:R-:W-:Y:S01]  /*b680*/  ISETP.GE.AND P3, PT, R100, RZ, PT ;  /* 0x000000ff6400720c */ /* 0x000fe20003f66270 */
[----:B------:R-:W-:Y:S01]  /*b690*/  IMAD R100, R109, UR8, RZ ;  /* 0x000000086d647c24 */ /* 0x000fe2000f8e02ff */
[C---:B------:R-:W-:Y:S01]  /*b6a0*/  SEL R110, R159.reuse, R110, !P2 ;  /* 0x0000006e9f6e7207 */ /* 0x040fe20005000000 */
[----:B------:R-:W-:Y:S01]  /*b6b0*/  STL [R1+0xa8], R108 ;  /* 0x0000a86c01007387 */ /* 0x000fe20000100800 */
[----:B------:R-:W-:Y:S02]  /*b6c0*/  PRMT R163, RZ, 0x7610, R163 ;  /* 0x00007610ffa37816 */ /* 0x000fe400000000a3 */
[----:B------:R-:W-:Y:S01]  /*b6d0*/  IADD3 R103, P6, PT, R100, R85, RZ ;  /* 0x0000005564677210 */ /* 0x000fe20007fde0ff */
[----:B------:R-:W-:Y:S01]  /*b6e0*/  IMAD R110, R110, UR8, RZ ;  /* 0x000000086e6e7c24 */ /* 0x000fe2000f8e02ff */
[----:B------:R0:W-:Y:S01]  /*b6f0*/  STL [R1+0xa4], R125 ;  /* 0x0000a47d01007387 */ /* 0x0001e20000100800 */
[----:B------:R-:W-:Y:S01]  /*b700*/  @P1 IMAD.MOV.U32 R109, RZ, RZ, R125 ;  /* 0x000000ffff6d1224 */ /* 0x000fe200078e007d */
[----:B------:R-:W-:-:S02]  /*b710*/  SEL R114, R159, R114, !P2 ;  /* 0x000000729f727207 */ /* 0x000fc40005000000 */
[----:B------:R1:W-:Y:S01]  /*b720*/  STS.U8 [R128+UR13+0x9f80], R35 ;  /* 0x009f802380007988 */ /* 0x0003e2000800000d */
[----:B------:R-:W-:Y:S02]  /*b730*/  PRMT R161, RZ, 0x7610, R161 ;  /* 0x00007610ffa17816 */ /* 0x000fe400000000a1 */
[----:B0-----:R-:W-:Y:S01]  /*b740*/  LEA.HI.X.SX32 R125, R100, R84, 0x1, P6 ;  /* 0x00000054647d7211 */ /* 0x001fe200030f0eff */
[----:B------:R0:W-:Y:S01]  /*b750*/  STS.U8 [R224+UR13], R200 ;  /* 0x000000c8e0007988 */ /* 0x0001e2000800000d */
[----:B------:R-:W-:-:S03]  /*b760*/  IADD3 R100, P6, PT, R110, R85, RZ ;  /* 0x000000556e647210 */ /* 0x000fc60007fde0ff */
[----:B-1----:R-:W5:Y:S01]  /*b770*/  LDL.LU R35, [R1+0x428] ;  /* 0x0004280001237983 */ /* 0x002f620000300800 */
[----:B------:R-:W-:-:S03]  /*b780*/  IMAD R114, R114, UR8, RZ ;  /* 0x0000000872727c24 */ /* 0x000fc6000f8e02ff */
[----:B------:R1:W2:Y:S04]  /*b790*/  @P1 LDG.E.U8 R163, desc[UR26][R108.64] ;  /* 0x0000001a6ca31981 */ /* 0x0002a8000c1e1100 */
[----:B0-----:R-:W5:Y:S01]  /*b7a0*/  LDL.LU R200, [R1+0x424] ;  /* 0x0004240001c87983 */ /* 0x001f620000300800 */
[----:B------:R-:W-:-:S03]  /*b7b0*/  SEL R116, R159, R116, !P2 ;  /* 0x000000749f747207 */ /* 0x000fc60005000000 */
[----:B------:R0:W-:Y:S01]  /*b7c0*/  STL [R1+0xc8], R103 ;  /* 0x0000c86701007387 */ /* 0x0001e20000100800 */
[----:B-1----:R-:W-:Y:S02]  /*b7d0*/  @P1 IMAD.MOV.U32 R108, RZ, RZ, R103 ;  /* 0x000000ffff6c1224 */ /* 0x002fe400078e0067 */
[----:B------:R-:W-:Y:S01]  /*b7e0*/  @P1 IMAD.MOV.U32 R109, RZ, RZ, R125 ;  /* 0x000000ffff6d1224 */ /* 0x000fe200078e007d */
[----:B------:R-:W-:Y:S01]  /*b7f0*/  STL [R1+0xc4], R125 ;  /* 0x0000c47d01007387 */ /* 0x000fe20000100800 */
[----:B------:R-:W-:-:S03]  /*b800*/  PRMT R162, RZ, 0x7610, R162 ;  /* 0x00007610ffa27816 */ /* 0x000fc600000000a2 */
[----:B------:R1:W-:Y:S01]  /*b810*/  STS.U8 [R224+UR13+0x200], R199 ;  /* 0x000200c7e0007988 */ /* 0x0003e2000800000d */
[----:B0-----:R-:W-:-:S03]  /*b820*/  LEA.HI.X.SX32 R103, R110, R84, 0x1, P6 ;  /* 0x000000546e677211 */ /* 0x001fc600030f0eff */
[----:B------:R0:W-:Y:S01]  /*b830*/  STS.U8 [R224+UR13+0x400], R184 ;  /* 0x000400b8e0007988 */ /* 0x0001e2000800000d */
[----:B------:R-:W-:-:S03]  /*b840*/  IMAD R116, R116, UR8, RZ ;  /* 0x0000000874747c24 */ /* 0x000fc6000f8e02ff */
[----:B------:R0:W2:Y:S04]  /*b850*/  @P1 LDG.E.U8 R161, desc[UR26][R108.64] ;  /* 0x0000001a6ca11981 */ /* 0x0000a8000c1e1100 */
[----:B-1----:R-:W5:Y:S04]  /*b860*/  LDL.LU R199, [R1+0x420] ;  /* 0x0004200001c77983 */ /* 0x002f680000300800 */
[----:B0-----:R-:W5:Y:S01]  /*b870*/  LDL.LU R184, [R1+0x41c] ;  /* 0x00041c0001b87983 */ /* 0x001f620000300800 */
[----:B------:R-:W-:-:S03]  /*b880*/  @P1 IMAD.MOV.U32 R108, RZ, RZ, R100 ;  /* 0x000000ffff6c1224 */ /* 0x000fc600078e0064 */
[----:B------:R0:W-:Y:S01]  /*b890*/  STL [R1+0xe8], R100 ;  /* 0x0000e86401007387 */ /* 0x0001e20000100800 */
[----:B------:R-:W-:-:S03]  /*b8a0*/  @P1 IMAD.MOV.U32 R109, RZ, RZ, R103 ;  /* 0x000000ffff6d1224 */ /* 0x000fc600078e0067 */
[----:B------:R1:W-:Y:S04]  /*b8b0*/  STL [R1+0xe4], R103 ;  /* 0x0000e46701007387 */ /* 0x0003e80000100800 */
[----:B------:R1:W-:Y:S01]  /*b8c0*/  STS.U8 [R224+UR13+0x600], R183 ;  /* 0x000600b7e0007988 */ /* 0x0003e2000800000d */
[----:B0-----:R-:W-:-:S03]  /*b8d0*/  IADD3 R100, P6, PT, R114, R85, RZ ;  /* 0x0000005572647210 */ /* 0x001fc60007fde0ff */
[----:B------:R0:W-:Y:S01]  /*b8e0*/  STS.U8 [R224+UR13+0x800], R82 ;  /* 0x00080052e0007988 */ /* 0x0001e2000800000d */
[----:B-1----:R-:W-:-:S03]  /*b8f0*/  LEA.HI.X.SX32 R103, R114, R84, 0x1, P6 ;  /* 0x0000005472677211 */ /* 0x002fc600030f0eff */
[----:B------:R1:W2:Y:S01]  /*b900*/  @P1 LDG.E.U8 R162, desc[UR26][R108.64] ;  /* 0x0000001a6ca21981 */ /* 0x0002a2000c1e1100 */
[----:B------:R-:W-:-:S03]  /*b910*/  SEL R117, R159, R117, !P2 ;  /* 0x000000759f757207 */ /* 0x000fc60005000000 */
[----:B------:R-:W5:Y:S04]  /*b920*/  LDL.LU R183, [R1+0x418] ;  /* 0x0004180001b77983 */ /* 0x000f680000300800 */
[----:B0-----:R-:W5:Y:S01]  /*b930*/  LDL.LU R82, [R1+0x414] ;  /* 0x0004140001527983 */ /* 0x001f620000300800 */
[----:B-1----:R-:W-:-:S03]  /*b940*/  @P1 IMAD.MOV.U32 R108, RZ, RZ, R100 ;  /* 0x000000ffff6c1224 */ /* 0x002fc600078e0064 */
[----:B------:R0:W-:Y:S01]  /*b950*/  STL [R1+0x108], R100 ;  /* 0x0001086401007387 */ /* 0x0001e20000100800 */
[----:B------:R-:W-:Y:S01]  /*b960*/  PRMT R158, RZ, 0x7610, R158 ;  /* 0x00007610ff9e7816 */ /* 0x000fe2000000009e */
[----:B------:R-:W-:Y:S02]  /*b970*/  @P1 IMAD.MOV.U32 R109, RZ, RZ, R103 ;  /* 0x000000ffff6d1224 */ /* 0x000fe400078e0067 */
[----:B------:R1:W-:Y:S01]  /*b980*/  STL [R1+0x104], R103 ;  /* 0x0001046701007387 */ /* 0x0003e20000100800 */
[----:B------:R-:W-:Y:S01]  /*b990*/  IMAD R117, R117, UR8, RZ ;  /* 0x0000000875757c24 */ /* 0x000fe2000f8e02ff */
[----:B------:R-:W-:Y:S02]  /*b9a0*/  SEL R119, R159, R119, !P2 ;  /* 0x000000779f777207 */ /* 0x000fe40005000000 */
[----:B------:R1:W-:Y:S01]  /*b9b0*/  STS.U8 [R224+UR13+0xa00], R33 ;  /* 0x000a0021e0007988 */ /* 0x0003e2000800000d */
[----:B0-----:R-:W-:-:S03]  /*b9c0*/  IADD3 R100, P6, PT, R116, R85, RZ ;  /* 0x0000005574647210 */ /* 0x001fc60007fde0ff */
[----:B------:R0:W2:Y:S01]  /*b9d0*/  @P1 LDG.E.U8 R158, desc[UR26][R108.64] ;  /* 0x0000001a6c9e1981 */ /* 0x0000a2000c1e1100 */
[----:B-1----:R-:W-:-:S03]  /*b9e0*/  LEA.HI.X.SX32 R103, R116, R84, 0x1, P6 ;  /* 0x0000005474677211 */ /* 0x002fc600030f0eff */
[----:B------:R1:W-:Y:S01]  /*b9f0*/  STS.U8 [R224+UR13+0xc00], R31 ;  /* 0x000c001fe0007988 */ /* 0x0003e2000800000d */
[----:B------:R-:W-:-:S03]  /*ba00*/  PRMT R160, RZ, 0x7610, R160 ;  /* 0x00007610ffa07816 */ /* 0x000fc600000000a0 */
[----:B------:R-:W5:Y:S01]  /*ba10*/  LDL.LU R33, [R1+0x410] ;  /* 0x0004100001217983 */ /* 0x000f620000300800 */
[----:B0-----:R-:W-:Y:S02]  /*ba20*/  @P1 IMAD.MOV.U32 R108, RZ, RZ, R100 ;  /* 0x000000ffff6c1224 */ /* 0x001fe400078e0064 */
[----:B------:R-:W-:Y:S01]  /*ba30*/  @P1 IMAD.MOV.U32 R109, RZ, RZ, R103 ;  /* 0x000000ffff6d1224 */ /* 0x000fe200078e0067 */
[----:B-1----:R-:W5:Y:S01]  /*ba40*/  LDL.LU R31, [R1+0x40c] ;  /* 0x00040c00011f7983 */ /* 0x002f620000300800 */
[----:B------:R-:W-:-:S03]  /*ba50*/  IMAD R119, R119, UR8, RZ ;  /* 0x0000000877777c24 */ /* 0x000fc6000f8e02ff */
[----:B------:R0:W-:Y:S04]  /*ba60*/  STL [R1+0x130], R100 ;  /* 0x0001306401007387 */ /* 0x0001e80000100800 */
[----:B------:R1:W-:Y:S04]  /*ba70*/  STL [R1+0x124], R103 ;  /* 0x0001246701007387 */ /* 0x0003e80000100800 */
[----:B------:R3:W-:Y:S01]  /*ba80*/  STS.U8 [R224+UR13+0xe00], R32 ;  /* 0x000e0020e0007988 */ /* 0x0007e2000800000d */
[----:B0-----:R-:W-:-:S03]  /*ba90*/  IADD3 R100, P6, PT, R117, R85, RZ ;  /* 0x0000005575647210 */ /* 0x001fc60007fde0ff */
[----:B------:R0:W-:Y:S01]  /*baa0*/  STS.U8 [R224+UR13+0x1000], R29 ;  /* 0x0010001de0007988 */ /* 0x0001e2000800000d */
[----:B-1----:R-:W-:-:S03]  /*bab0*/  LEA.HI.X.SX32 R103, R117, R84, 0x1, P6 ;  /* 0x0000005475677211 */ /* 0x002fc600030f0eff */
[----:B------:R1:W2:Y:S01]  /*bac0*/  @P1 LDG.E.U8 R160, desc[UR26][R108.64] ;  /* 0x0000001a6ca01981 */ /* 0x0002a2000c1e1100 */
[----:B------:R-:W-:-:S03]  /*bad0*/  SEL R121, R159, R121, !P2 ;  /* 0x000000799f797207 */ /* 0x000fc60005000000 */
[----:B---3--:R-:W5:Y:S04]  /*bae0*/  LDL.LU R32, [R1+0x408] ;  /* 0x0004080001207983 */ /* 0x008f680000300800 */
        /* <DEDUP_REMOVED lines=14> */
[----:B---3--:R-:W5:Y:S01]  /*bbd0*/  LDL.LU R30, [R1+0x400] ;  /* 0x00040000011e7983 */ /* 0x008f620000300800 */
        /* <DEDUP_REMOVED lines=72> */
[----:B------:R-:W-:-:S03]  /*c060*/  @P1 IMAD.MOV.U32 R109, RZ, RZ, R103 ;  /* 0x000000ffff6d1224 */ /* 0x000fc600078e0067 */
[----:B------:R1:W-:Y:S01]  /*c070*/  STS.U8 [R224+UR13+0x2a00], R140 ;  /* 0x002a008ce0007988 */ /* 0x0003e2000800000d */
[----:B------:R-:W-:Y:S01]  /*c080*/  IMAD R96, R96, UR8, RZ ;  /* 0x0000000860607c24 */ /* 0x000fe2000f8e02ff */
[----:B0-----:R-:W-:Y:S02]  /*c090*/  IADD3 R100, P6, PT, R118, R85, RZ ;  /* 0x0000005576647210 */ /* 0x001fe40007fde0ff */
[----:B------:R0:W-:Y:S01]  /*c0a0*/  STL [R1+0x24c], R103 ;  /* 0x00024c6701007387 */ /* 0x0001e20000100800 */
[----:B-1----:R-:W-:-:S03]  /*c0b0*/  PRMT R140, RZ, 0x7610, R140 ;  /* 0x00007610ff8c7816 */ /* 0x002fc6000000008c */
[----:B------:R1:W-:Y:S01]  /*c0c0*/  STS.U8 [R224+UR13+0x2c00], R181 ;  /* 0x002c00b5e0007988 */ /* 0x0003e2000800000d */
[----:B------:R-:W-:-:S03]  /*c0d0*/  SEL R97, R159, R97, !P2 ;  /* 0x000000619f617207 */ /* 0x000fc60005000000 */
[----:B------:R3:W2:Y:S01]  /*c0e0*/  @P1 LDG.E.U8 R140, desc[UR26][R108.64] ;  /* 0x0000001a6c8c1981 */ /* 0x0006a2000c1e1100 */
[----:B0-----:R-:W-:-:S03]  /*c0f0*/  LEA.HI.X.SX32 R103, R118, R84, 0x1, P6 ;  /* 0x0000005476677211 */ /* 0x001fc600030f0eff */
[----:B-1----:R-:W5:Y:S04]  /*c100*/  LDL.LU R181, [R1+0x3c8] ;  /* 0x0003c80001b57983 */ /* 0x002f680000300800 */
[----:B------:R0:W-:Y:S01]  /*c110*/  STL [R1+0x268], R100 ;  /* 0x0002686401007387 */ /* 0x0001e20000100800 */
[----:B---3--:R-:W-:-:S03]  /*c120*/  @P1 IMAD.MOV.U32 R109, RZ, RZ, R103 ;  /* 0x000000ffff6d1224 */ /* 0x008fc600078e0067 */
[----:B------:R1:W-:Y:S01]  /*c130*/  STL [R1+0x264], R103 ;  /* 0x0002646701007387 */ /* 0x0003e20000100800 */
[----:B------:R-:W-:Y:S01]  /*c140*/  @P1 IMAD.MOV.U32 R108, RZ, RZ, R100 ;  /* 0x000000ffff6c1224 */ /* 0x000fe200078e0064 */
[----:B------:R-:W-:Y:S02]  /*c150*/  SEL R94, R159, R94, !P2 ;  /* 0x0000005e9f5e7207 */ /* 0x000fe40005000000 */
[----:B------:R3:W-:Y:S01]  /*c160*/  STS.U8 [R224+UR13+0x2e00], R11 ;  /* 0x002e000be0007988 */ /* 0x0007e2000800000d */
[----:B0-----:R-:W-:Y:S01]  /*c170*/  IMAD R100, R97, UR8, RZ ;  /* 0x0000000861647c24 */ /* 0x001fe2000f8e02ff */
[C---:B-1----:R-:W-:Y:S02]  /*c180*/  IADD3 R103, P6, PT, R96.reuse, R85, RZ ;  /* 0x0000005560677210 */ /* 0x042fe40007fde0ff */
[----:B------:R0:W-:Y:S01]  /*c190*/  STS.U8 [R224+UR13+0x3000], R81 ;  /* 0x00300051e0007988 */ /* 0x0001e2000800000d */
[----:B------:R-:W-:Y:S02]  /*c1a0*/  PRMT R141, RZ, 0x7610, R141 ;  /* 0x00007610ff8d7816 */ /* 0x000fe4000000008d */
[----:B------:R-:W-:Y:S01]  /*c1b0*/  LEA.HI.X.SX32 R110, R96, R84, 0x1, P6 ;  /* 0x00000054606e7211 */ /* 0x000fe200030f0eff */
[----:B---3--:R-:W5:Y:S01]  /*c1c0*/  LDL.LU R11, [R1+0x3c4] ;  /* 0x0003c400010b7983 */ /* 0x008f620000300800 */
[----:B------:R-:W-:Y:S01]  /*c1d0*/  @P1 IMAD.MOV.U32 R96, RZ, RZ, R103 ;  /* 0x000000ffff601224 */ /* 0x000fe200078e0067 */
[----:B------:R-:W-:Y:S01]  /*c1e0*/  PRMT R138, RZ, 0x7610, R138 ;  /* 0x00007610ff8a7816 */ /* 0x000fe2000000008a */
[----:B------:R-:W-:Y:S01]  /*c1f0*/  IMAD R94, R94, UR8, RZ ;  /* 0x000000085e5e7c24 */ /* 0x000fe2000f8e02ff */
[----:B------:R1:W3:Y:S04]  /*c200*/  @P1 LDG.E.U8 R141, desc[UR26][R108.64] ;  /* 0x0000001a6c8d1981 */ /* 0x0002e8000c1e1100 */
[----:B0-----:R-:W5:Y:S01]  /*c210*/  LDL.LU R81, [R1+0x3c0] ;  /* 0x0003c00001517983 */ /* 0x001f620000300800 */
[----:B------:R-:W-:-:S03]  /*c220*/  @P1 IMAD.MOV.U32 R97, RZ, RZ, R110 ;  /* 0x000000ffff611224 */ /* 0x000fc600078e006e */
[----:B------:R0:W-:Y:S04]  /*c230*/  STL [R1+0x280], R103 ;  /* 0x0002806701007387 */ /* 0x0001e80000100800 */
[----:B------:R-:W-:Y:S04]  /*c240*/  STL [R1+0x27c], R110 ;  /* 0x00027c6e01007387 */ /* 0x000fe80000100800 */
[----:B------:R4:W-:Y:S01]  /*c250*/  STS.U8 [R224+UR13+0x3200], R18 ;  /* 0x00320012e0007988 */ /* 0x0009e2000800000d */
[----:B0-----:R-:W-:-:S03]  /*c260*/  IADD3 R103, P6, PT, R100, R85, RZ ;  /* 0x0000005564677210 */ /* 0x001fc60007fde0ff */
[----:B------:R0:W-:Y:S01]  /*c270*/  STS.U8 [R224+UR13+0x3400], R19 ;  /* 0x00340013e0007988 */ /* 0x0001e2000800000d */
[----:B-1----:R-:W-:Y:S02]  /*c280*/  LEA.HI.X.SX32 R108, R100, R84, 0x1, P6 ;  /* 0x00000054646c7211 */ /* 0x002fe400030f0eff */
[----:B------:R-:W-:Y:S01]  /*c290*/  IADD3 R100, P6, PT, R94, R85, RZ ;  /* 0x000000555e647210 */ /* 0x000fe20007fde0ff */
[----:B------:R1:W2:Y:S04]  /*c2a0*/  @P1 LDG.E.U8 R138, desc[UR26][R96.64] ;  /* 0x0000001a608a1981 */ /* 0x0002a8000c1e1100 */
[----:B----4-:R-:W5:Y:S04]  /*c2b0*/  LDL.LU R18, [R1+0x3bc] ;  /* 0x0003bc0001127983 */ /* 0x010f680000300800 */
[----:B0-----:R-:W5:Y:S01]  /*c2c0*/  LDL.LU R19, [R1+0x3b8] ;  /* 0x0003b80001137983 */ /* 0x001f620000300800 */
[----:B-1----:R-:W-:-:S03]  /*c2d0*/  @P1 IMAD.MOV.U32 R96, RZ, RZ, R103 ;  /* 0x000000ffff601224 */ /* 0x002fc600078e0067 */
[----:B------:R0:W-:Y:S01]  /*c2e0*/  STL [R1+0x298], R103 ;  /* 0x0002986701007387 */ /* 0x0001e20000100800 */
[----:B------:R-:W-:Y:S01]  /*c2f0*/  SEL R95, R159, R95, !P2 ;  /* 0x0000005f9f5f7207 */ /* 0x000fe20005000000 */
[----:B------:R-:W-:Y:S01]  /*c300*/  @P1 IMAD.MOV.U32 R97, RZ, RZ, R108 ;  /* 0x000000ffff611224 */ /* 0x000fe200078e006c */
[----:B------:R-:W-:Y:S02]  /*c310*/  PRMT R139, RZ, 0x7610, R139 ;  /* 0x00007610ff8b7816 */ /* 0x000fe4000000008b */
[----:B0-----:R-:W-:Y:S01]  /*c320*/  LEA.HI.X.SX32 R103, R94, R84, 0x1, P6 ;  /* 0x000000545e677211 */ /* 0x001fe200030f0eff */
[----:B------:R-:W-:Y:S01]  /*c330*/  IMAD R95, R95, UR8, RZ ;  /* 0x000000085f5f7c24 */ /* 0x000fe2000f8e02ff */
[----:B------:R-:W-:Y:S02]  /*c340*/  ISETP.GE.AND P6, PT, R102, RZ, PT ;  /* 0x000000ff6600720c */ /* 0x000fe40003fc6270 */
[----:B------:R0:W4:Y:S01]  /*c350*/  @P1 LDG.E.U8 R139, desc[UR26][R96.64] ;  /* 0x0000001a608b1981 */ /* 0x000122000c1e1100 */
[----:B------:R-:W-:Y:S01]  /*c360*/  PRMT R137, RZ, 0x7610, R137 ;  /* 0x00007610ff897816 */ /* 0x000fe20000000089 */
[----:B0-----:R-:W-:-:S02]  /*c370*/  @P1 IMAD.MOV.U32 R96, RZ, RZ, R100 ;  /* 0x000000ffff601224 */ /* 0x001fc400078e0064 */
[----:B------:R-:W-:-:S07]  /*c380*/  @P1 IMAD.MOV.U32 R97, RZ, RZ, R103 ;  /* 0x000000ffff611224 */ /* 0x000fce00078e0067 */
[----:B------:R-:W-:Y:S01]  /*c390*/  @!P6 IMAD.MOV R89, RZ, RZ, -R89 ;  /* 0x000000ffff59e224 */ /* 0x000fe200078e0a59 */
[----:B------:R-:W-:Y:S01]  /*c3a0*/  IADD3 R94, P6, PT, R95, R85, RZ ;  /* 0x000000555f5e7210 */ /* 0x000fe20007fde0ff */
[----:B------:R0:W2:Y:S03]  /*c3b0*/  @P1 LDG.E.U8 R137, desc[UR26][R96.64] ;  /* 0x0000001a60891981 */ /* 0x0000a6000c1e1100 */
[----:B------:R-:W-:Y:S01]  /*c3c0*/  SEL R89, R159, R89, !P2 ;  /* 0x000000599f597207 */ /* 0x000fe20005000000 */
[----:B------:R-:W-:Y:S01]  /*c3d0*/  STL [R1+0x294], R108 ;  /* 0x0002946c01007387 */ /* 0x000fe20000100800 */
[----:B0-----:R-:W-:Y:S02]  /*c3e0*/  LEA.HI.X.SX32 R96, R95, R84, 0x1, P6 ;  /* 0x000000545f607211 */ /* 0x001fe400030f0eff */
[----:B------:R-:W-:Y:S01]  /*c3f0*/  ISETP.GT.U32.AND P6, PT, R88, R91, PT ;  /* 0x0000005b5800720c */ /* 0x000fe20003fc4070 */
[----:B------:R0:W-:Y:S04]  /*c400*/  STS.U8 [R224+UR13+0x3600], R16 ;  /* 0x00360010e0007988 */ /* 0x0001e8000800000d */
[----:B------:R1:W-:Y:S04]  /*c410*/  STS.U8 [R224+UR13+0x3800], R17 ;  /* 0x00380011e0007988 */ /* 0x0003e8000800000d */
[----:B------:R1:W-:Y:S04]  /*c420*/  STS.U8 [R224+UR13+0x3a00], R14 ;  /* 0x003a000ee0007988 */ /* 0x0003e8000800000d */
[----:B0-----:R-:W5:Y:S04]  /*c430*/  LDL.LU R16, [R1+0x3b4] ;  /* 0x0003b40001107983 */ /* 0x001f680000300800 */
[----:B-1----:R-:W5:Y:S01]  /*c440*/  LDL.LU R17, [R1+0x3b0] ;  /* 0x0003b00001117983 */ /* 0x002f620000300800 */
[----:B------:R-:W-:-:S03]  /*c450*/  IMAD R89, R89, UR8, RZ ;  /* 0x0000000859597c24 */ /* 0x000fc6000f8e02ff */
[----:B------:R-:W5:Y:S04]  /*c460*/  LDL.LU R14, [R1+0x3ac] ;  /* 0x0003ac00010e7983 */ /* 0x000f680000300800 */
[----:B------:R-:W-:Y:S04]  /*c470*/  STL [R1+0x2b0], R100 ;  /* 0x0002b06401007387 */ /* 0x000fe80000100800 */
[----:B------:R-:W-:Y:S04]  /*c480*/  STL [R1+0x2ac], R103 ;  /* 0x0002ac6701007387 */ /* 0x000fe80000100800 */
[----:B------:R0:W-:Y:S04]  /*c490*/  STS.U8 [R224+UR13+0x3c00], R15 ;  /* 0x003c000fe0007988 */ /* 0x0001e8000800000d */
[----:B------:R1:W-:Y:S01]  /*c4a0*/  STS.U8 [R224+UR13+0x3e00], R12 ;  /* 0x003e000ce0007988 */ /* 0x0003e2000800000d */
[----:B------:R-:W-:-:S03]  /*c4b0*/  @P1 IMAD.MOV.U32 R95, RZ, RZ, R96 ;  /* 0x000000ffff5f1224 */ /* 0x000fc600078e0060 */
[----:B------:R1:W-:Y:S04]  /*c4c0*/  STS.U8 [R99+UR13+0x80], R13 ;  /* 0x0000800d63007988 */ /* 0x0003e8000800000d */
[----:B0-----:R-:W5:Y:S01]  /*c4d0*/  LDL.LU R15, [R1+0x3a8] ;  /* 0x0003a800010f7983 */ /* 0x001f620000300800 */
[----:B------:R-:W-:-:S03]  /*c4e0*/  @!P6 IMAD.IADD R91, R91, 0x1, -R88 ;  /* 0x000000015b5be824 */ /* 0x000fc600078e0a58 */
[----:B-1----:R-:W5:Y:S04]  /*c4f0*/  LDL.LU R12, [R1+0x3a4] ;  /* 0x0003a400010c7983 */ /* 0x002f680000300800 */
[----:B------:R-:W5:Y:S04]  /*c500*/  LDL.LU R13, [R1+0x3a0] ;  /* 0x0003a000010d7983 */ /* 0x000f680000300800 */
[----:B------:R-:W-:Y:S04]  /*c510*/  STL [R1+0x2c8], R94 ;  /* 0x0002c85e01007387 */ /* 0x000fe80000100800 */
[----:B------:R0:W-:Y:S02]  /*c520*/  STL [R1+0x2c4], R96 ;  /* 0x0002c46001007387 */ /* 0x0001e40000100800 */
[----:B0-----:R-:W-:-:S04]  /*c530*/  IADD3 R96, P6, PT, R89, R85, RZ ;  /* 0x0000005559607210 */ /* 0x001fc80007fde0ff */
[----:B------:R-:W-:Y:S02]  /*c540*/  LEA.HI.X.SX32 R97, R89, R84, 0x1, P6 ;  /* 0x0000005459617211 */ /* 0x000fe400030f0eff */
[----:B------:R-:W-:Y:S02]  /*c550*/  ISETP.GT.U32.AND P6, PT, R88, R91, PT ;  /* 0x0000005b5800720c */ /* 0x000fe40003fc4070 */
[----:B------:R-:W-:Y:S02]  /*c560*/  PRMT R136, RZ, 0x7610, R136 ;  /* 0x00007610ff887816 */ /* 0x000fe40000000088 */
[----:B------:R-:W-:-:S04]  /*c570*/  PRMT R135, RZ, 0x7610, R135 ;  /* 0x00007610ff877816 */ /* 0x000fc80000000087 */
[----:B------:R0:W2:Y:S05]  /*c580*/  @P1 LDG.E.U8 R136, desc[UR26][R94.64] ;  /* 0x0000001a5e881981 */ /* 0x0000aa000c1e1100 */
[----:B------:R-:W-:Y:S01]  /*c590*/  @!P6 IMAD.IADD R91, R91, 0x1, -R88 ;  /* 0x000000015b5be824 */ /* 0x000fe200078e0a58 */
[----:B------:R-:W-:-:S03]  /*c5a0*/  ISETP.GT.U32.AND P6, PT, R88, R92, PT ;  /* 0x0000005c5800720c */ /* 0x000fc60003fc4070 */
[----:B------:R-:W-:-:S05]  /*c5b0*/  @!P4 IMAD.MOV R91, RZ, RZ, -R91 ;  /* 0x000000ffff5bc224 */ /* 0x000fca00078e0a5b */
[----:B------:R-:W-:Y:S01]  /*c5c0*/  SEL R91, R159, R91, !P2 ;  /* 0x0000005b9f5b7207 */ /* 0x000fe20005000000 */
[----:B0-----:R-:W-:-:S04]  /*c5d0*/  @P1 IMAD.MOV.U32 R94, RZ, RZ, R96 ;  /* 0x000000ffff5e1224 */ /* 0x001fc800078e0060 */
[----:B------:R-:W-:Y:S02]  /*c5e0*/  IMAD R91, R91, UR8, RZ ;  /* 0x000000085b5b7c24 */ /* 0x000fe4000f8e02ff */
[----:B------:R-:W-:Y:S02]  /*c5f0*/  @P1 IMAD.MOV.U32 R95, RZ, RZ, R97 ;  /* 0x000000ffff5f1224 */ /* 0x000fe400078e0061 */
[----:B------:R-:W-:Y:S01]  /*c600*/  @!P6 IMAD.IADD R92, R92, 0x1, -R88 ;  /* 0x000000015c5ce824 */ /* 0x000fe200078e0a58 */
[C---:B------:R-:W-:Y:S02]  /*c610*/  IADD3 R89, P6, PT, R91.reuse, R85, RZ ;  /* 0x000000555b597210 */ /* 0x040fe40007fde0ff */
[----:B------:R-:W-:Y:S01]  /*c620*/  ISETP.GT.U32.AND P4, PT, R88, R90, PT ;  /* 0x0000005a5800720c */ /* 0x000fe20003f84070 */
[----:B------:R0:W2:Y:S02]  /*c630*/  @P1 LDG.E.U8 R135, desc[UR26][R94.64] ;  /* 0x0000001a5e871981 */ /* 0x0000a4000c1e1100 */
[----:B0-----:R-:W-:-:S02]  /*c640*/  LEA.HI.X.SX32 R94, R91, R84, 0x1, P6 ;  /* 0x000000545b5e7211 */ /* 0x001fc400030f0eff */
[----:B------:R-:W-:-:S08]  /*c650*/  ISETP.GT.U32.AND P6, PT, R88, R92, PT ;  /* 0x0000005c5800720c */ /* 0x000fd00003fc4070 */
[----:B------:R-:W-:-:S05]  /*c660*/  @!P4 IMAD.IADD R90, R90, 0x1, -R88 ;  /* 0x000000015a5ac824 */ /* 0x000fca00078e0a58 */
[----:B------:R-:W-:Y:S01]  /*c670*/  ISETP.GT.U32.AND P4, PT, R88, R90, PT ;  /* 0x0000005a5800720c */ /* 0x000fe20003f84070 */
[----:B------:R-:W-:-:S04]  /*c680*/  @!P6 IMAD.IADD R92, R92, 0x1, -R88 ;  /* 0x000000015c5ce824 */ /* 0x000fc800078e0a58 */
[----:B------:R-:W-:Y:S01]  /*c690*/  @!P5 IMAD.MOV R92, RZ, RZ, -R92 ;  /* 0x000000ffff5cd224 */ /* 0x000fe200078e0a5c */
[----:B------:R0:W-:Y:S04]  /*c6a0*/  STS.U8 [R99+UR13+0x280], R195 ;  /* 0x000280c363007988 */ /* 0x0001e8000800000d */
[----:B------:R-:W-:Y:S01]  /*c6b0*/  SEL R92, R159, R92, !P2 ;  /* 0x0000005c9f5c7207 */ /* 0x000fe20005000000 */
[----:B------:R1:W-:Y:S02]  /*c6c0*/  STS.U8 [R99+UR13+0x480], R196 ;  /* 0x000480c463007988 */ /* 0x0003e4000800000d */
[----:B------:R-:W-:Y:S02]  /*c6d0*/  @!P4 IMAD.IADD R90, R90, 0x1, -R88 ;  /* 0x000000015a5ac824 */ /* 0x000fe400078e0a58 */
[----:B0-----:R-:W5:Y:S01]  /*c6e0*/  LDL.LU R195, [R1+0x39c] ;  /* 0x00039c0001c37983 */ /* 0x001f620000300800 */
[----:B------:R-:W-:-:S03]  /*c6f0*/  IMAD R92, R92, UR8, RZ ;  /* 0x000000085c5c7c24 */ /* 0x000fc6000f8e02ff */
[----:B------:R-:W-:Y:S04]  /*c700*/  STL [R1+0x2e0], R96 ;  /* 0x0002e06001007387 */ /* 0x000fe80000100800 */
[----:B------:R-:W-:Y:S01]  /*c710*/  STL [R1+0x2dc], R97 ;  /* 0x0002dc6101007387 */ /* 0x000fe20000100800 */
[----:B------:R-:W-:-:S03]  /*c720*/  @P1 IMAD.MOV.U32 R95, RZ, RZ, R94 ;  /* 0x000000ffff5f1224 */ /* 0x000fc600078e005e */
[----:B-1----:R-:W5:Y:S04]  /*c730*/  LDL.LU R196, [R1+0x398] ;  /* 0x0003980001c47983 */ /* 0x002f680000300800 */
[----:B------:R0:W-:Y:S01]  /*c740*/  STS.U8 [R99+UR13+0x680], R179 ;  /* 0x000680b363007988 */ /* 0x0001e2000800000d */
[----:B------:R-:W-:-:S03]  /*c750*/  @!P3 IMAD.MOV R90, RZ, RZ, -R90 ;  /* 0x000000ffff5ab224 */ /* 0x000fc600078e0a5a */
[----:B------:R1:W-:Y:S01]  /*c760*/  STS.U8 [R99+UR13+0x880], R134 ;  /* 0x0008808663007988 */ /* 0x0003e2000800000d */
[----:B------:R-:W-:Y:S01]  /*c770*/  IADD3 R91, P3, PT, R92, R85, RZ ;  /* 0x000000555c5b7210 */ /* 0x000fe20007f7e0ff */
[----:B------:R-:W3:Y:S02]  /*c780*/  S2R R224, SR_TID.X ;  /* 0x0000000000e07919 */ /* 0x000ee40000002100 */
[----:B0-----:R-:W5:Y:S01]  /*c790*/  LDL.LU R179, [R1+0x394] ;  /* 0x0003940001b37983 */ /* 0x001f620000300800 */
[----:B-1----:R-:W-:-:S03]  /*c7a0*/  PRMT R134, RZ, 0x7610, R134 ;  /* 0x00007610ff867816 */ /* 0x002fc60000000086 */
[----:B------:R-:W-:Y:S04]  /*c7b0*/  STL [R1+0x2f8], R89 ;  /* 0x0002f85901007387 */ /* 0x000fe80000100800 */
[----:B------:R0:W-:Y:S02]  /*c7c0*/  STL [R1+0x2f4], R94 ;  /* 0x0002f45e01007387 */ /* 0x0001e40000100800 */
[----:B0-----:R-:W-:Y:S01]  /*c7d0*/  @P1 IMAD.MOV.U32 R94, RZ, RZ, R89 ;  /* 0x000000ffff5e1224 */ /* 0x001fe200078e0059 */
[----:B------:R-:W-:Y:S01]  /*c7e0*/  SEL R89, R159, R90, !P2 ;  /* 0x0000005a9f597207 */ /* 0x000fe20005000000 */
[----:B------:R0:W-:Y:S04]  /*c7f0*/  STS.U8 [R99+UR13+0xa80], R180 ;  /* 0x000a80b463007988 */ /* 0x0001e8000800000d */
[----:B------:R1:W2:Y:S01]  /*c800*/  @P1 LDG.E.U8 R134, desc[UR26][R94.64] ;  /* 0x0000001a5e861981 */ /* 0x0002a2000c1e1100 */
[----:B------:R-:W-:-:S03]  /*c810*/  @P1 IMAD.MOV.U32 R90, RZ, RZ, R91 ;  /* 0x000000ffff5a1224 */ /* 0x000fc600078e005b */
[----:B------:R3:W-:Y:S01]  /*c820*/  STS.U8 [R99+UR13+0xc80], R132 ;  /* 0x000c808463007988 */ /* 0x0007e2000800000d */
[----:B------:R-:W-:-:S03]  /*c830*/  IMAD R89, R89, UR8, RZ ;  /* 0x0000000859597c24 */ /* 0x000fc6000f8e02ff */
[----:B0-----:R-:W5:Y:S01]  /*c840*/  LDL.LU R180, [R1+0x390] ;  /* 0x0003900001b47983 */ /* 0x001f620000300800 */
[----:B-1----:R-:W-:-:S03]  /*c850*/  LEA.HI.X.SX32 R94, R92, R84, 0x1, P3 ;  /* 0x000000545c5e7211 */ /* 0x002fc600018f0eff */
[----:B------:R0:W-:Y:S01]  /*c860*/  STL [R1+0x310], R91 ;  /* 0x0003105b01007387 */ /* 0x0001e20000100800 */
[----:B---3--:R-:W-:Y:S01]  /*c870*/  PRMT R132, RZ, 0x7610, R132 ;  /* 0x00007610ff847816 */ /* 0x008fe20000000084 */
[----:B0-----:R-:W-:Y:S01]  /*c880*/  @P1 IMAD.MOV.U32 R91, RZ, RZ, R94 ;  /* 0x000000ffff5b1224 */ /* 0x001fe200078e005e */
[----:B------:R-:W-:-:S04]  /*c890*/  PRMT R133, RZ, 0x7610, R133 ;  /* 0x00007610ff857816 */ /* 0x000fc80000000085 */
[----:B------:R0:W3:Y:S04]  /*c8a0*/  @P1 LDG.E.U8 R132, desc[UR26][R90.64] ;  /* 0x0000001a5a841981 */ /* 0x0000e8000c1e1100 */
[----:B------:R-:W-:Y:S01]  /*c8b0*/  STL [R1+0x30c], R94 ;  /* 0x00030c5e01007387 */ /* 0x000fe20000100800 */
[----:B0-----:R-:W-:-:S03]  /*c8c0*/  IADD3 R90, P3, PT, R89, R85, RZ ;  /* 0x00000055595a7210 */ /* 0x001fc60007f7e0ff */
[----:B------:R0:W-:Y:S01]  /*c8d0*/  STS.U8 [R99+UR13+0xe80], R111 ;  /* 0x000e806f63007988 */ /* 0x0001e2000800000d */
[----:B------:R-:W-:-:S03]  /*c8e0*/  LEA.HI.X.SX32 R91, R89, R84, 0x1, P3 ;  /* 0x00000054595b7211 */ /* 0x000fc600018f0eff */
[----:B------:R1:W-:Y:S01]  /*c8f0*/  STS.U8 [R99+UR13+0x1080], R20 ;  /* 0x0010801463007988 */ /* 0x0003e2000800000d */
[----:B------:R-:W-:-:S03]  /*c900*/  LOP3.LUT R89, R87, 0x6, RZ, 0xfc, !PT ;  /* 0x0000000657597812 */ /* 0x000fc600078efcff */
[----:B------:R4:W2:Y:S04]  /*c910*/  @P1 LDG.E.U8 R133, desc[UR26][R90.64] ;  /* 0x0000001a5a851981 */ /* 0x0008a8000c1e1100 */
[----:B0-----:R-:W5:Y:S04]  /*c920*/  LDL.LU R111, [R1+0x38c] ;  /* 0x00038c00016f7983 */ /* 0x001f680000300800 */
[----:B-1----:R-:W5:Y:S04]  /*c930*/  LDL.LU R20, [R1+0x388] ;  /* 0x0003880001147983 */ /* 0x002f680000300800 */
[----:B------:R4:W-:Y:S01]  /*c940*/  STL [R1+0x328], R90 ;  /* 0x0003285a01007387 */ /* 0x0009e20000100800 */
[----:B------:R-:W-:-:S03]  /*c950*/  LEA.HI R224, R224, R0, RZ, 0x1a ;  /* 0x00000000e0e07211 */ /* 0x000fc600078fd0ff */
[----:B------:R0:W-:Y:S01]  /*c960*/  STL [R1+0x324], R91 ;  /* 0x0003245b01007387 */ /* 0x0001e20000100800 */
[----:B----4-:R-:W-:Y:S01]  /*c970*/  IABS R90, R89 ;  /* 0x00000059005a7213 */ /* 0x010fe20000000000 */
[----:B------:R-:W-:-:S04]  /*c980*/  VIADD R92, R224, 0xe ;  /* 0x0000000ee05c7836 */ /* 0x000fc80000000000 */
[----:B0-----:R-:W-:Y:S01]  /*c990*/  IMAD.HI.U32 R91, R86, R90, RZ ;  /* 0x0000005a565b7227 */ /* 0x001fe200078e00ff */
[----:B------:R-:W-:-:S03]  /*c9a0*/  ISETP.GE.AND P5, PT, R89, RZ, PT ;  /* 0x000000ff5900720c */ /* 0x000fc60003fa6270 */
[----:B------:R-:W-:-:S04]  /*c9b0*/  IMAD.MOV R91, RZ, RZ, -R91 ;  /* 0x000000ffff5b7224 */ /* 0x000fc800078e0a5b */
[----:B------:R-:W-:Y:S01]  /*c9c0*/  IMAD R89, R88, R91, R90 ;  /* 0x0000005b58597224 */ /* 0x000fe200078e025a */
[----:B------:R-:W-:-:S04]  /*c9d0*/  IABS R91, R92 ;  /* 0x0000005c005b7213 */ /* 0x000fc80000000000 */
[----:B------:R-:W-:Y:S01]  /*c9e0*/  ISETP.GT.U32.AND P4, PT, R88, R89, PT ;  /* 0x000000595800720c */ /* 0x000fe20003f84070 */
[----:B------:R-:W-:-:S04]  /*c9f0*/  IMAD.HI.U32 R90, R86, R91, RZ ;  /* 0x0000005b565a7227 */ /* 0x000fc800078e00ff */
[----:B------:R-:W-:-:S04]  /*ca00*/  IMAD.MOV R90, RZ, RZ, -R90 ;  /* 0x000000ffff5a7224 */ /* 0x000fc800078e0a5a */
[----:B------:R-:W-:Y:S01]  /*ca10*/  IMAD R90, R88, R90, R91 ;  /* 0x0000005a585a7224 */ /* 0x000fe200078e025b */
[----:B------:R-:W-:-:S03]  /*ca20*/  LOP3.LUT R91, R87, 0x16, RZ, 0xfc, !PT ;  /* 0x00000016575b7812 */ /* 0x000fc600078efcff */
[----:B------:R-:W-:Y:S01]  /*ca30*/  @!P4 IMAD.IADD R89, R89, 0x1, -R88 ;  /* 0x000000015959c824 */ /* 0x000fe200078e0a58 */
[----:B------:R-:W-:Y:S02]  /*ca40*/  ISETP.GT.U32.AND P6, PT, R88, R90, PT ;  /* 0x0000005a5800720c */ /* 0x000fe40003fc4070 */
[----:B------:R-:W-:Y:S02]  /*ca50*/  ISETP.GE.AND P3, PT, R92, RZ, PT ;  /* 0x000000ff5c00720c */ /* 0x000fe40003f66270 */
[----:B------:R-:W-:Y:S02]  /*ca60*/  ISETP.GT.U32.AND P4, PT, R88, R89, PT ;  /* 0x000000595800720c */ /* 0x000fe40003f84070 */
[----:B------:R-:W-:Y:S01]  /*ca70*/  IABS R92, R91 ;  /* 0x0000005b005c7213 */ /* 0x000fe20000000000 */
[----:B------:R-:W-:-:S04]  /*ca80*/  VIADD R95, R224, 0x1e ;  /* 0x0000001ee05f7836 */ /* 0x000fc80000000000 */
[----:B------:R-:W-:-:S04]  /*ca90*/  IMAD.HI.U32 R94, R86, R92, RZ ;  /* 0x0000005c565e7227 */ /* 0x000fc800078e00ff */
[----:B------:R-:W-:Y:S02]  /*caa0*/  @!P6 IMAD.IADD R90, R90, 0x1, -R88 ;  /* 0x000000015a5ae824 */ /* 0x000fe400078e0a58 */
[----:B------:R-:W-:Y:S02]  /*cab0*/  IMAD.MOV R94, RZ, RZ, -R94 ;  /* 0x000000ffff5e7224 */ /* 0x000fe400078e0a5e */
[----:B------:R-:W-:Y:S01]  /*cac0*/  @!P4 IMAD.IADD R89, R89, 0x1, -R88 ;  /* 0x000000015959c824 */ /* 0x000fe200078e0a58 */
[C---:B------:R-:W-:Y:S02]  /*cad0*/  ISETP.GT.U32.AND P6, PT, R88.reuse, R90, PT ;  /* 0x0000005a5800720c */ /* 0x040fe40003fc4070 */
[----:B------:R-:W-:Y:S01]  /*cae0*/  ISETP.GE.AND P4, PT, R91, RZ, PT ;  /* 0x000000ff5b00720c */ /* 0x000fe20003f86270 */
[----:B------:R-:W-:Y:S01]  /*caf0*/  IMAD R91, R88, R94, R92 ;  /* 0x0000005e585b7224 */ /* 0x000fe200078e025c */
[----:B------:R-:W-:Y:S01]  /*cb00*/  IABS R94, R95 ;  /* 0x0000005f005e7213 */ /* 0x000fe20000000000 */
[----:B------:R-:W-:-:S04]  /*cb10*/  IMAD.MOV.U32 R123, RZ, RZ, R89 ;  /* 0x000000ffff7b7224 */ /* 0x000fc800078e0059 */
[----:B------:R-:W-:-:S04]  /*cb20*/  IMAD.HI.U32 R92, R86, R94, RZ ;  /* 0x0000005e565c7227 */ /* 0x000fc800078e00ff */
[----:B------:R-:W-:Y:S01]  /*cb30*/  @!P5 IMAD.MOV R123, RZ, RZ, -R123 ;  /* 0x000000ffff7bd224 */ /* 0x000fe200078e0a7b */
[----:B------:R-:W-:Y:S01]  /*cb40*/  ISETP.GT.U32.AND P5, PT, R88, R91, PT ;  /* 0x0000005b5800720c */ /* 0x000fe20003fa4070 */
[----:B------:R-:W-:Y:S02]  /*cb50*/  IMAD.MOV R89, RZ, RZ, -R92 ;  /* 0x000000ffff597224 */ /* 0x000fe400078e0a5c */
[----:B------:R-:W-:Y:S02]  /*cb60*/  @!P6 IMAD.IADD R90, R90, 0x1, -R88 ;  /* 0x000000015a5ae824 */ /* 0x000fe400078e0a58 */
[----:B------:R-:W-:Y:S02]  /*cb70*/  IMAD R89, R88, R89, R94 ;  /* 0x0000005958597224 */ /* 0x000fe400078e025e */
[----:B------:R-:W-:-:S04]  /*cb80*/  IMAD.MOV.U32 R128, RZ, RZ, R90 ;  /* 0x000000ffff807224 */ /* 0x000fc800078e005a */
[----:B------:R-:W-:Y:S01]  /*cb90*/  @!P3 IMAD.MOV R128, RZ, RZ, -R128 ;  /* 0x000000ffff80b224 */ /* 0x000fe200078e0a80 */
[----:B------:R-:W-:Y:S01]  /*cba0*/  ISETP.GT.U32.AND P3, PT, R88, R89, PT ;  /* 0x000000595800720c */ /* 0x000fe20003f64070 */
[----:B------:R-:W-:Y:S01]  /*cbb0*/  @!P5 IMAD.IADD R91, R91, 0x1, -R88 ;  /* 0x000000015b5bd824 */ /* 0x000fe200078e0a58 */
[----:B------:R-:W-:-:S04]  /*cbc0*/  LOP3.LUT R92, R87, 0x26, RZ, 0xfc, !PT ;  /* 0x00000026575c7812 */ /* 0x000fc800078efcff */
[----:B------:R-:W-:Y:S02]  /*cbd0*/  ISETP.GT.U32.AND P5, PT, R88, R91, PT ;  /* 0x0000005b5800720c */ /* 0x000fe40003fa4070 */
[----:B------:R-:W-:Y:S02]  /*cbe0*/  IABS R94, R92 ;  /* 0x0000005c005e7213 */ /* 0x000fe40000000000 */
[----:B------:R-:W-:-:S03]  /*cbf0*/  ISETP.GE.AND P6, PT, R95, RZ, PT ;  /* 0x000000ff5f00720c */ /* 0x000fc60003fc6270 */
[----:B------:R-:W-:Y:S01]  /*cc00*/  IMAD.HI.U32 R95, R86, R94, RZ ;  /* 0x0000005e565f7227 */ /* 0x000fe200078e00ff */
[----:B------:R-:W-:-:S03]  /*cc10*/  PRMT R165, RZ, 0x7610, R165 ;  /* 0x00007610ffa57816 */ /* 0x000fc600000000a5 */
[--C-:B------:R-:W-:Y:S02]  /*cc20*/  @!P3 IMAD.IADD R89, R89, 0x1, -R88.reuse ;  /* 0x000000015959b824 */ /* 0x100fe400078e0a58 */
[----:B------:R-:W-:Y:S01]  /*cc30*/  IMAD.MOV R90, RZ, RZ, -R95 ;  /* 0x000000ffff5a7224 */ /* 0x000fe200078e0a5f */
[----:B------:R0:W4:Y:S01]  /*cc40*/  @P1 LDG.E.U8 R165, desc[UR26][R126.64] ;  /* 0x0000001a7ea51981 */ /* 0x000122000c1e1100 */
[----:B------:R-:W-:Y:S01]  /*cc50*/  VIADD R95, R224, 0x2e ;  /* 0x0000002ee05f7836 */ /* 0x000fe20000000000 */
[C---:B------:R-:W-:Y:S01]  /*cc60*/  ISETP.GT.U32.AND P3, PT, R88.reuse, R89, PT ;  /* 0x000000595800720c */ /* 0x040fe20003f64070 */
[----:B------:R-:W-:Y:S02]  /*cc70*/  @!P5 IMAD.IADD R91, R91, 0x1, -R88 ;  /* 0x000000015b5bd824 */ /* 0x000fe400078e0a58 */
[----:B------:R-:W-:Y:S01]  /*cc80*/  IMAD R90, R88, R90, R94 ;  /* 0x0000005a585a7224 */ /* 0x000fe200078e025e */
[----:B------:R-:W-:Y:S01]  /*cc90*/  IABS R94, R95 ;  /* 0x0000005f005e7213 */ /* 0x000fe20000000000 */
[----:B0-----:R-:W-:Y:S01]  /*cca0*/  IMAD.MOV.U32 R127, RZ, RZ, R91 ;  /* 0x000000ffff7f7224 */ /* 0x001fe200078e005b */
[----:B------:R-:W-:-:S03]  /*ccb0*/  ISETP.GE.AND P5, PT, R92, RZ, PT ;  /* 0x000000ff5c00720c */ /* 0x000fc60003fa6270 */
[----:B------:R-:W-:-:S04]  /*ccc0*/  IMAD.HI.U32 R92, R86, R94, RZ ;  /* 0x0000005e565c7227 */ /* 0x000fc800078e00ff */
[----:B------:R-:W-:Y:S01]  /*ccd0*/  @!P4 IMAD.MOV R127, RZ, RZ, -R127 ;  /* 0x000000ffff7fc224 */ /* 0x000fe200078e0a7f */
[C---:B------:R-:W-:Y:S01]  /*cce0*/  ISETP.GT.U32.AND P4, PT, R88.reuse, R90, PT ;  /* 0x0000005a5800720c */ /* 0x040fe20003f84070 */
        /* <DEDUP_REMOVED lines=11> */
[----:B------:R-:W-:-:S04]  /*cda0*/  IMAD.HI.U32 R95, R86, R94, RZ ;  /* 0x0000005e565f7227 */ /* 0x000fc800078e00ff */
[--C-:B------:R-:W-:Y:S02]  /*cdb0*/  @!P6 IMAD.IADD R91, R91, 0x1, -R88.reuse ;  /* 0x000000015b5be824 */ /* 0x100fe400078e0a58 */
[----:B------:R-:W-:Y:S02]  /*cdc0*/  IMAD.MOV R89, RZ, RZ, -R95 ;  /* 0x000000ffff597224 */ /* 0x000fe400078e0a5f */
[----:B------:R-:W-:Y:S01]  /*cdd0*/  VIADD R95, R224, 0x3e ;  /* 0x0000003ee05f7836 */ /* 0x000fe20000000000 */
[----:B------:R-:W-:Y:S01]  /*cde0*/  ISETP.GT.U32.AND P6, PT, R88, R91, PT ;  /* 0x0000005b5800720c */ /* 0x000fe20003fc4070 */
[----:B------:R-:W-:Y:S02]  /*cdf0*/  @!P4 IMAD.IADD R90, R90, 0x1, -R88 ;  /* 0x000000015a5ac824 */ /* 0x000fe400078e0a58 */
[----:B------:R-:W-:Y:S01]  /*ce00*/  IMAD R89, R88, R89, R94 ;  /* 0x0000005958597224 */ /* 0x000fe200078e025e */
[----:B------:R-:W-:Y:S01]  /*ce10*/  IABS R94, R95 ;  /* 0x0000005f005e7213 */ /* 0x000fe20000000000 */
[----:B------:R-:W-:Y:S01]  /*ce20*/  IMAD.MOV.U32 R125, RZ, RZ, R90 ;  /* 0x000000ffff7d7224 */ /* 0x000fe200078e005a */
        /* <DEDUP_REMOVED lines=19> */
[C---:B------:R-:W-:Y:S01]  /*cf60*/  ISETP.GT.U32.AND P3, PT, R88.reuse, R90, PT ;  /* 0x0000005a5800720c */ /* 0x040fe20003f64070 */
[----:B------:R-:W-:Y:S02]  /*cf70*/  @!P5 IMAD.IADD R89, R89, 0x1, -R88 ;  /* 0x000000015959d824 */ /* 0x000fe400078e0a58 */
[----:B------:R-:W-:Y:S01]  /*cf80*/  IMAD R91, R88, R91, R94 ;  /* 0x0000005b585b7224 */ /* 0x000fe200078e025e */
[----:B------:R-:W-:Y:S01]  /*cf90*/  IABS R94, R95 ;  /* 0x0000005f005e7213 */ /* 0x000fe20000000000 */
[----:B------:R-:W-:Y:S01]  /*cfa0*/  IMAD.MOV.U32 R122, RZ, RZ, R89 ;  /* 0x000000ffff7a7224 */ /* 0x000fe200078e0059 */
[----:B------:R-:W-:-:S03]  /*cfb0*/  ISETP.GE.AND P5, PT, R92, RZ, PT ;  /* 0x000000ff5c00720c */ /* 0x000fc60003fa6270 */
        /* <DEDUP_REMOVED lines=124> */
[----:B------:R-:W-:Y:S01]  /*d780*/  @!P6 IMAD.IADD R91, R91, 0x1, -R88 ;  /* 0x000000015b5be824 */ /* 0x000fe200078e0a58 */
[----:B--2---:R0:W-:Y:S01]  /*d790*/  STS.U8 [R99+UR13+0x3a80], R107 ;  /* 0x003a806b63007988 */ /* 0x0041e2000800000d */
[----:B------:R-:W-:Y:S01]  /*d7a0*/  IMAD R90, R88, R90, R94 ;  /* 0x0000005a585a7224 */ /* 0x000fe200078e025e */
[----:B------:R-:W-:Y:S01]  /*d7b0*/  LOP3.LUT R92, R87, 0xa6, RZ, 0xfc, !PT ;  /* 0x000000a6575c7812 */ /* 0x000fe200078efcff */
[----:B0-----:R-:W-:-:S06]  /*d7c0*/  IMAD.MOV.U32 R107, RZ, RZ, R91 ;  /* 0x000000ffff6b7224 */ /* 0x001fcc00078e005b */
[----:B------:R-:W-:Y:S02]  /*d7d0*/  @!P5 IMAD.IADD R89, R89, 0x1, -R88 ;  /* 0x000000015959d824 */ /* 0x000fe400078e0a58 */
[----:B------:R-:W-:Y:S01]  /*d7e0*/  @!P3 IMAD.MOV R107, RZ, RZ, -R107 ;  /* 0x000000ffff6bb224 */ /* 0x000fe200078e0a6b */
[C---:B------:R-:W-:Y:S02]  /*d7f0*/  ISETP.GT.U32.AND P3, PT, R88.reuse, R90, PT ;  /* 0x0000005a5800720c */ /* 0x040fe40003f64070 */
        /* <DEDUP_REMOVED lines=8> */
[----:B------:R-:W-:Y:S01]  /*d880*/  @!P5 IMAD.IADD R89, R89, 0x1, -R88 ;  /* 0x000000015959d824 */ /* 0x000fe200078e0a58 */
[----:B------:R-:W-:Y:S01]  /*d890*/  ISETP.GE.AND P5, PT, R92, RZ, PT ;  /* 0x000000ff5c00720c */ /* 0x000fe20003fa6270 */
[----:B------:R-:W-:Y:S01]  /*d8a0*/  IMAD R92, R88, R91, R94 ;  /* 0x0000005b585c7224 */ /* 0x000fe200078e025e */
[----:B------:R0:W-:Y:S01]  /*d8b0*/  STS.U8 [R99+UR13+0x3680], R104 ;  /* 0x0036806863007988 */ /* 0x0001e2000800000d */
[----:B------:R-:W-:-:S05]  /*d8c0*/  IABS R94, R95 ;  /* 0x0000005f005e7213 */ /* 0x000fca0000000000 */
[----:B------:R-:W-:-:S04]  /*d8d0*/  IMAD.HI.U32 R91, R86, R94, RZ ;  /* 0x0000005e565b7227 */ /* 0x000fc800078e00ff */
[----:B0-----:R-:W-:-:S04]  /*d8e0*/  IMAD.MOV.U32 R104, RZ, RZ, R89 ;  /* 0x000000ffff687224 */ /* 0x001fc800078e0059 */
        /* <DEDUP_REMOVED lines=21> */
[----:B------:R-:W-:Y:S01]  /*da40*/  IABS R94, R95 ;  /* 0x0000005f005e7213 */ /* 0x000fe20000000000 */
[----:B------:R-:W-:-:S04]  /*da50*/  IMAD.MOV.U32 R102, RZ, RZ, R92 ;  /* 0x000000ffff667224 */ /* 0x000fc800078e005c */
        /* <DEDUP_REMOVED lines=25> */
[----:B------:R-:W-:Y:S02]  /*dbf0*/  IMAD.MOV R89, RZ, RZ, -R89 ;  /* 0x000000ffff597224 */ /* 0x000fe400078e0a59 */
[----:B------:R-:W-:Y:S02]  /*dc00*/  @!P3 IMAD.IADD R92, R92, 0x1, -R88 ;  /* 0x000000015c5cb824 */ /* 0x000fe400078e0a58 */
[----:B------:R-:W-:Y:S01]  /*dc10*/  @!P4 IMAD.MOV R97, RZ, RZ, -R97 ;  /* 0x000000ffff61c224 */ /* 0x000fe200078e0a61 */
[C---:B------:R-:W-:Y:S01]  /*dc20*/  ISETP.GT.U32.AND P4, PT, R88.reuse, R90, PT ;  /* 0x0000005a5800720c */ /* 0x040fe20003f84070 */
[----:B------:R-:W-:Y:S02]  /*dc30*/  IMAD R89, R88, R89, R94 ;  /* 0x0000005958597224 */ /* 0x000fe400078e025e */
[----:B------:R-:W-:-:S04]  /*dc40*/  IMAD.MOV.U32 R96, RZ, RZ, R92 ;  /* 0x000000ffff607224 */ /* 0x000fc800078e005c */
[----:B------:R-:W-:Y:S01]  /*dc50*/  @!P6 IMAD.MOV R96, RZ, RZ, -R96 ;  /* 0x000000ffff60e224 */ /* 0x000fe200078e0a60 */
[----:B------:R-:W-:Y:S02]  /*dc60*/  ISETP.GT.U32.AND P6, PT, R88, R89, PT ;  /* 0x000000595800720c */ /* 0x000fe40003fc4070 */
[----:B------:R-:W-:-:S03]  /*dc70*/  LOP3.LUT R94, R87, 0xd6, RZ, 0xfc, !PT ;  /* 0x000000d6575e7812 */ /* 0x000fc600078efcff */
[----:B------:R-:W-:Y:S01]  /*dc80*/  @!P4 IMAD.IADD R90, R90, 0x1, -R88 ;  /* 0x000000015a5ac824 */ /* 0x000fe200078e0a58 */
[----:B------:R-:W-:-:S04]  /*dc90*/  IABS R91, R94 ;  /* 0x0000005e005b7213 */ /* 0x000fc80000000000 */
[----:B------:R-:W-:-:S03]  /*dca0*/  ISETP.GT.U32.AND P4, PT, R88, R90, PT ;  /* 0x0000005a5800720c */ /* 0x000fc60003f84070 */
[----:B------:R-:W-:Y:S01]  /*dcb0*/  @!P6 IMAD.IADD R89, R89, 0x1, -R88 ;  /* 0x000000015959e824 */ /* 0x000fe200078e0a58 */
[----:B------:R0:W-:Y:S01]  /*dcc0*/  STS.U8 [R99+UR13+0x1280], R9 ;  /* 0x0012800963007988 */ /* 0x0001e2000800000d */
[----:B------:R-:W-:-:S03]  /*dcd0*/  IMAD.HI.U32 R92, R86, R91, RZ ;  /* 0x0000005b565c7227 */ /* 0x000fc600078e00ff */
[----:B------:R-:W-:Y:S01]  /*dce0*/  ISETP.GT.U32.AND P6, PT, R88, R89, PT ;  /* 0x000000595800720c */ /* 0x000fe20003fc4070 */
[----:B------:R-:W-:Y:S01]  /*dcf0*/  STS.U8 [R99+UR13+0x1480], R10 ;  /* 0x0014800a63007988 */ /* 0x000fe2000800000d */
[----:B------:R-:W-:-:S03]  /*dd00*/  IMAD.MOV R92, RZ, RZ, -R92 ;  /* 0x000000ffff5c7224 */ /* 0x000fc600078e0a5c */
[----:B------:R-:W-:Y:S04]  /*dd10*/  STS.U8 [R99+UR13+0x1680], R7 ;  /* 0x0016800763007988 */ /* 0x000fe8000800000d */
        /* <DEDUP_REMOVED lines=8> */
[----:B------:R1:W-:Y:S04]  /*dda0*/  STS.U8 [R99+UR13+0x2880], R168 ;  /* 0x002880a863007988 */ /* 0x0003e8000800000d */
        /* <DEDUP_REMOVED lines=8> */
[----:B------:R-:W-:Y:S01]  /*de30*/  STS.U8 [R99+UR13+0x3e80], R146 ;  /* 0x003e809263007988 */ /* 0x000fe2000800000d */
[----:B------:R-:W-:-:S02]  /*de40*/  @!P4 IMAD.IADD R90, R90, 0x1, -R88 ;  /* 0x000000015a5ac824 */ /* 0x000fc400078e0a58 */
[----:B------:R-:W-:Y:S01]  /*de50*/  IMAD R91, R88, R92, R91 ;  /* 0x0000005c585b7224 */ /* 0x000fe200078e025b */
[----:B------:R2:W-:Y:S01]  /*de60*/  STS.U8 [R101+UR13+0x700], R129 ;  /* 0x0007008165007988 */ /* 0x0005e2000800000d */
[----:B------:R-:W-:Y:S01]  /*de70*/  ISETP.GE.AND P4, PT, R94, RZ, PT ;  /* 0x000000ff5e00720c */ /* 0x000fe20003f86270 */
[----:B------:R-:W-:Y:S01]  /*de80*/  @!P6 IMAD.IADD R89, R89, 0x1, -R88 ;  /* 0x000000015959e824 */ /* 0x000fe200078e0a58 */
[----:B------:R-:W-:Y:S01]  /*de90*/  ISETP.GE.AND P3, PT, R95, RZ, PT ;  /* 0x000000ff5f00720c */ /* 0x000fe20003f66270 */
[----:B0-----:R-:W5:Y:S01]  /*dea0*/  LDL.LU R9, [R1+0x384] ;  /* 0x0003840001097983 */ /* 0x001f620000300800 */
[----:B------:R-:W-:Y:S01]  /*deb0*/  SEL R123, R159, R123, !P2 ;  /* 0x0000007b9f7b7207 */ /* 0x000fe20005000000 */
[----:B-1----:R-:W0:Y:S01]  /*dec0*/  LDC R168, c[0x0][0x3a0] ;  /* 0x0000e800ffa87b82 */ /* 0x002e220000000800 */
[----:B--2---:R-:W-:Y:S01]  /*ded0*/  VIADD R129, R224, 0xde ;  /* 0x000000dee0817836 */ /* 0x004fe20000000000 */
[----:B------:R-:W-:Y:S01]  /*dee0*/  ISETP.GT.U32.AND P6, PT, R88, R91, PT ;  /* 0x0000005b5800720c */ /* 0x000fe20003fc4070 */
[----:B------:R-:W-:Y:S01]  /*def0*/  IMAD.MOV.U32 R95, RZ, RZ, R90 ;  /* 0x000000ffff5f7224 */ /* 0x000fe200078e005a */
[----:B------:R1:W-:Y:S02]  /*df00*/  STS.U8 [R101+UR13+0xb00], R130 ;  /* 0x000b008265007988 */ /* 0x0003e4000800000d */
[----:B------:R-:W-:-:S02]  /*df10*/  IABS R94, R129 ;  /* 0x00000081005e7213 */ /* 0x000fc40000000000 */
[C---:B------:R-:W-:Y:S01]  /*df20*/  SEL R216, R159.reuse, R128, !P2 ;  /* 0x000000809fd87207 */ /* 0x040fe20005000000 */
[----:B------:R-:W-:Y:S02]  /*df30*/  STS.U8 [R101+UR13+0x900], R131 ;  /* 0x0009008365007988 */ /* 0x000fe4000800000d */
[----:B------:R-:W-:Y:S01]  /*df40*/  IMAD.HI.U32 R92, R86, R94, RZ ;  /* 0x0000005e565c7227 */ /* 0x000fe200078e00ff */
[C---:B------:R-:W-:Y:S01]  /*df50*/  SEL R232, R159.reuse, R126, !P2 ;  /* 0x0000007e9fe87207 */ /* 0x040fe20005000000 */
[----:B------:R2:W-:Y:S02]  /*df60*/  STS.U8 [R101+UR13+0x100], R148 ;  /* 0x0001009465007988 */ /* 0x0005e4000800000d */
[----:B------:R-:W-:Y:S01]  /*df70*/  IMAD.MOV R92, RZ, RZ, -R92 ;  /* 0x000000ffff5c7224 */ /* 0x000fe200078e0a5c */
[----:B------:R-:W-:Y:S01]  /*df80*/  SEL R240, R159, R125, !P2 ;  /* 0x0000007d9ff07207 */ /* 0x000fe20005000000 */
[----:B------:R0:W-:Y:S02]  /*df90*/  STS.U8 [R101+UR13+0x300], R147 ;  /* 0x0003009365007988 */ /* 0x0001e4000800000d */
[----:B------:R-:W-:-:S02]  /*dfa0*/  IMAD R92, R88, R92, R94 ;  /* 0x0000005c585c7224 */ /* 0x000fc400078e025e */
[----:B------:R-:W-:Y:S01]  /*dfb0*/  IMAD.MOV.U32 R94, RZ, RZ, R89 ;  /* 0x000000ffff5e7224 */ /* 0x000fe200078e0059 */
[----:B------:R0:W-:Y:S01]  /*dfc0*/  STS.U8 [R101+UR13+0x500], R150 ;  /* 0x0005009665007988 */ /* 0x0001e2000800000d */
[----:B------:R-:W-:Y:S02]  /*dfd0*/  @!P6 IMAD.IADD R91, R91, 0x1, -R88 ;  /* 0x000000015b5be824 */ /* 0x000fe400078e0a58 */
[----:B------:R-:W-:Y:S01]  /*dfe0*/  @!P3 IMAD.MOV R94, RZ, RZ, -R94 ;  /* 0x000000ffff5eb224 */ /* 0x000fe200078e0a5e */
[C---:B------:R-:W-:Y:S02]  /*dff0*/  ISETP.GT.U32.AND P3, PT, R88.reuse, R92, PT ;  /* 0x0000005c5800720c */ /* 0x040fe40003f64070 */
[----:B------:R-:W-:Y:S01]  /*e000*/  SEL R248, R159, R124, !P2 ;  /* 0x0000007c9ff87207 */ /* 0x000fe20005000000 */
[----:B------:R0:W-:Y:S01]  /*e010*/  STS.U8 [R101+UR13+0xd00], R217 ;  /* 0x000d00d965007988 */ /* 0x0001e2000800000d */
[----:B------:R-:W-:Y:S02]  /*e020*/  ISETP.GT.U32.AND P6, PT, R88, R91, PT ;  /* 0x0000005b5800720c */ /* 0x000fe40003fc4070 */
[----:B------:R-:W-:-:S02]  /*e030*/  LOP3.LUT R89, R87, 0xe6, RZ, 0xfc, !PT ;  /* 0x000000e657597812 */ /* 0x000fc400078efcff */
[C---:B------:R-:W-:Y:S02]  /*e040*/  SEL R122, R159.reuse, R122, !P2 ;  /* 0x0000007a9f7a7207 */ /* 0x040fe40005000000 */
[C---:B------:R-:W-:Y:S02]  /*e050*/  SEL R121, R159.reuse, R121, !P2 ;  /* 0x000000799f797207 */ /* 0x040fe40005000000 */
[C---:B------:R-:W-:Y:S01]  /*e060*/  SEL R120, R159.reuse, R120, !P2 ;  /* 0x000000789f787207 */ /* 0x040fe20005000000 */
[--C-:B------:R-:W-:Y:S01]  /*e070*/  @!P3 IMAD.IADD R92, R92, 0x1, -R88.reuse ;  /* 0x000000015c5cb824 */ /* 0x100fe200078e0a58 */
[----:B------:R-:W-:Y:S02]  /*e080*/  IABS R90, R89 ;  /* 0x00000059005a7213 */ /* 0x000fe40000000000 */
[----:B------:R-:W-:Y:S01]  /*e090*/  SEL R119, R159, R119, !P2 ;  /* 0x000000779f777207 */ /* 0x000fe20005000000 */
[----:B------:R-:W-:Y:S01]  /*e0a0*/  @!P6 IMAD.IADD R91, R91, 0x1, -R88 ;  /* 0x000000015b5be824 */ /* 0x000fe200078e0a58 */
[----:B------:R-:W-:Y:S01]  /*e0b0*/  ISETP.GE.AND P6, PT, R89, RZ, PT ;  /* 0x000000ff5900720c */ /* 0x000fe20003fc6270 */
[----:B------:R-:W-:Y:S01]  /*e0c0*/  IMAD.HI.U32 R89, R86, R90, RZ ;  /* 0x0000005a56597227 */ /* 0x000fe200078e00ff */
[----:B------:R-:W-:-:S02]  /*e0d0*/  ISETP.GT.U32.AND P3, PT, R88, R92, PT ;  /* 0x0000005c5800720c */ /* 0x000fc40003f64070 */
[C---:B------:R-:W-:Y:S01]  /*e0e0*/  SEL R118, R159.reuse, R118, !P2 ;  /* 0x000000769f767207 */ /* 0x040fe20005000000 */
[----:B------:R-:W-:Y:S01]  /*e0f0*/  IMAD.MOV R89, RZ, RZ, -R89 ;  /* 0x000000ffff597224 */ /* 0x000fe200078e0a59 */
[C---:B------:R-:W-:Y:S02]  /*e100*/  SEL R117, R159.reuse, R117, !P2 ;  /* 0x000000759f757207 */ /* 0x040fe40005000000 */
[C---:B------:R-:W-:Y:S01]  /*e110*/  SEL R116, R159.reuse, R116, !P2 ;  /* 0x000000749f747207 */ /* 0x040fe20005000000 */
[----:B------:R-:W-:Y:S01]  /*e120*/  IMAD R90, R88, R89, R90 ;  /* 0x00000059585a7224 */ /* 0x000fe200078e025a */
[C---:B------:R-:W-:Y:S02]  /*e130*/  SEL R114, R159.reuse, R114, !P2 ;  /* 0x000000729f727207 */ /* 0x040fe40005000000 */
[C---:B------:R-:W-:Y:S02]  /*e140*/  SEL R110, R159.reuse, R110, !P2 ;  /* 0x0000006e9f6e7207 */ /* 0x040fe40005000000 */
[----:B------:R-:W-:Y:S01]  /*e150*/  SEL R146, R159, R96, !P2 ;  /* 0x000000609f927207 */ /* 0x000fe20005000000 */
[----:B------:R-:W-:Y:S01]  /*e160*/  @!P3 IMAD.IADD R92, R92, 0x1, -R88 ;  /* 0x000000015c5cb824 */ /* 0x000fe200078e0a58 */
[----:B------:R-:W-:Y:S01]  /*e170*/  ISETP.GT.U32.AND P3, PT, R88, R90, PT ;  /* 0x0000005a5800720c */ /* 0x000fe20003f64070 */
[----:B-1----:R-:W-:Y:S01]  /*e180*/  VIADD R130, R224, 0xee ;  /* 0x000000eee0827836 */ /* 0x002fe20000000000 */
[----:B------:R1:W-:Y:S01]  /*e190*/  STS.U8 [R101+UR13+0xf00], R225 ;  /* 0x000f00e165007988 */ /* 0x0003e2000800000d */
[----:B------:R-:W-:Y:S01]  /*e1a0*/  @!P5 IMAD.MOV R95, RZ, RZ, -R95 ;  /* 0x000000ffff5fd224 */ /* 0x000fe200078e0a5f */
[----:B------:R-:W-:-:S02]  /*e1b0*/  ISETP.GE.AND P5, PT, R129, RZ, PT ;  /* 0x000000ff8100720c */ /* 0x000fc40003fa6270 */
[----:B------:R-:W-:Y:S01]  /*e1c0*/  IABS R129, R130 ;  /* 0x0000008200817213 */ /* 0x000fe20000000000 */
[----:B------:R-:W5:Y:S04]  /*e1d0*/  LDL.LU R10, [R1+0x380] ;  /* 0x00038000010a7983 */ /* 0x000f680000300800 */
[----:B------:R-:W-:-:S04]  /*e1e0*/  IMAD.HI.U32 R89, R86, R129, RZ ;  /* 0x0000008156597227 */ /* 0x000fc800078e00ff */
[----:B------:R-:W-:Y:S02]  /*e1f0*/  @!P3 IMAD.IADD R90, R90, 0x1, -R88 ;  /* 0x000000015a5ab824 */ /* 0x000fe400078e0a58 */
[----:B------:R-:W-:Y:S02]  /*e200*/  @!P4 IMAD.MOV R91, RZ, RZ, -R91 ;  /* 0x000000ffff5bc224 */ /* 0x000fe400078e0a5b */
[----:B------:R-:W-:Y:S01]  /*e210*/  IMAD R123, R123, UR8, RZ ;  /* 0x000000087b7b7c24 */ /* 0x000fe2000f8e02ff */
[----:B------:R-:W-:Y:S01]  /*e220*/  ISETP.GT.U32.AND P3, PT, R88, R90, PT ;  /* 0x0000005a5800720c */ /* 0x000fe20003f64070 */
[----:B------:R-:W-:Y:S02]  /*e230*/  IMAD.MOV R89, RZ, RZ, -R89 ;  /* 0x000000ffff597224 */ /* 0x000fe400078e0a59 */
[----:B------:R-:W-:Y:S01]  /*e240*/  IMAD R216, R216, UR8, RZ ;  /* 0x00000008d8d87c24 */ /* 0x000fe2000f8e02ff */
[----:B------:R-:W-:Y:S01]  /*e250*/  SEL R224, R159, R127, !P2 ;  /* 0x0000007f9fe07207 */ /* 0x000fe20005000000 */
[----:B------:R-:W-:Y:S01]  /*e260*/  IMAD R89, R88, R89, R129 ;  /* 0x0000005958597224 */ /* 0x000fe200078e0281 */
[----:B------:R-:W-:Y:S01]  /*e270*/  LOP3.LUT R129, R87, 0xf6, RZ, 0xfc, !PT ;  /* 0x000000f657817812 */ /* 0x000fe200078efcff */
[----:B------:R-:W-:Y:S01]  /*e280*/  @!P5 IMAD.MOV R92, RZ, RZ, -R92 ;  /* 0x000000ffff5cd224 */ /* 0x000fe200078e0a5c */
[----:B------:R-:W-:-:S02]  /*e290*/  SEL R124, R159, R109, !P2 ;  /* 0x0000006d9f7c7207 */ /* 0x000fc40005000000 */
[C---:B------:R-:W-:Y:S02]  /*e2a0*/  SEL R125, R159.reuse, R108, !P2 ;  /* 0x0000006c9f7d7207 */ /* 0x040fe40005000000 */
[C---:B------:R-:W-:Y:S02]  /*e2b0*/  SEL R126, R159.reuse, R107, !P2 ;  /* 0x0000006b9f7e7207 */ /* 0x040fe40005000000 */
[C---:B------:R-:W-:Y:S02]  /*e2c0*/  SEL R128, R159.reuse, R103, !P2 ;  /* 0x000000679f807207 */ /* 0x040fe40005000000 */
[C---:B--2---:R-:W-:Y:S01]  /*e2d0*/  SEL R148, R159.reuse, R94, !P2 ;  /* 0x0000005e9f947207 */ /* 0x044fe20005000000 */
[----:B------:R-:W-:Y:S01]  /*e2e0*/  IMAD R232, R232, UR8, RZ ;  /* 0x00000008e8e87c24 */ /* 0x000fe2000f8e02ff */
[----:B------:R-:W-:Y:S01]  /*e2f0*/  IABS R87, R129 ;  /* 0x0000008100577213 */ /* 0x000fe20000000000 */
[----:B------:R-:W-:Y:S01]  /*e300*/  @!P3 IMAD.IADD R90, R90, 0x1, -R88 ;  /* 0x000000015a5ab824 */ /* 0x000fe200078e0a58 */
[----:B------:R-:W-:Y:S01]  /*e310*/  ISETP.GT.U32.AND P3, PT, R88, R89, PT ;  /* 0x000000595800720c */ /* 0x000fe20003f64070 */
[----:B------:R-:W-:Y:S01]  /*e320*/  IMAD R240, R240, UR8, RZ ;  /* 0x00000008f0f07c24 */ /* 0x000fe2000f8e02ff */
[C---:B0-----:R-:W-:Y:S01]  /*e330*/  SEL R147, R159.reuse, R95, !P2 ;  /* 0x0000005f9f937207 */ /* 0x041fe20005000000 */
[----:B------:R-:W-:Y:S01]  /*e340*/  IMAD.HI.U32 R86, R86, R87, RZ ;  /* 0x0000005756567227 */ /* 0x000fe200078e00ff */
[----:B------:R-:W5:Y:S03]  /*e350*/  LDL.LU R7, [R1+0x37c] ;  /* 0x00037c0001077983 */ /* 0x000f660000300800 */
[----:B------:R-:W-:Y:S01]  /*e360*/  IMAD.MOV R86, RZ, RZ, -R86 ;  /* 0x000000ffff567224 */ /* 0x000fe200078e0a56 */
[C---:B------:R-:W-:Y:S01]  /*e370*/  SEL R127, R159.reuse, R104, !P2 ;  /* 0x000000689f7f7207 */ /* 0x040fe20005000000 */
[----:B------:R-:W-:Y:S01]  /*e380*/  @!P6 IMAD.MOV R90, RZ, RZ, -R90 ;  /* 0x000000ffff5ae224 */ /* 0x000fe200078e0a5a */
[C---:B------:R-:W-:Y:S01]  /*e390*/  SEL R150, R159.reuse, R91, !P2 ;  /* 0x0000005b9f967207 */ /* 0x040fe20005000000 */
[C---:B------:R-:W-:Y:S01]  /*e3a0*/  IMAD R86, R88.reuse, R86, R87 ;  /* 0x0000005658567224 */ /* 0x040fe200078e0257 */
[----:B------:R-:W-:Y:S01]  /*e3b0*/  SEL R152, R159, R92, !P2 ;  /* 0x0000005c9f987207 */ /* 0x000fe20005000000 */
[----:B------:R-:W-:Y:S01]  /*e3c0*/  @!P3 IMAD.IADD R89, R89, 0x1, -R88 ;  /* 0x000000015959b824 */ /* 0x000fe200078e0a58 */
[----:B------:R-:W5:Y:S02]  /*e3d0*/  LDL.LU R8, [R1+0x378] ;  /* 0x0003780001087983 */ /* 0x000f640000300800 */
[----:B------:R-:W-:-:S02]  /*e3e0*/  ISETP.GT.U32.AND P3, PT, R88, R86, PT ;  /* 0x000000565800720c */ /* 0x000fc40003f64070 */
[----:B------:R-:W-:Y:S01]  /*e3f0*/  ISETP.GT.U32.AND P4, PT, R88, R89, PT ;  /* 0x000000595800720c */ /* 0x000fe20003f84070 */
[----:B------:R-:W-:Y:S01]  /*e400*/  IMAD R224, R224, UR8, RZ ;  /* 0x00000008e0e07c24 */ /* 0x000fe2000f8e02ff */
[----:B------:R-:W-:Y:S01]  /*e410*/  SEL R153, R159, R90, !P2 ;  /* 0x0000005a9f997207 */ /* 0x000fe20005000000 */
[----:B------:R-:W-:Y:S01]  /*e420*/  IMAD R248, R248, UR8, RZ ;  /* 0x00000008f8f87c24 */ /* 0x000fe2000f8e02ff */
[----:B------:R-:W-:Y:S01]  /*e430*/  PRMT R87, RZ, 0x7610, R87 ;  /* 0x00007610ff577816 */ /* 0x000fe20000000057 */
[----:B------:R-:W5:Y:S01]  /*e440*/  LDL.LU R5, [R1+0x374] ;  /* 0x0003740001057983 */ /* 0x000f620000300800 */
[----:B------:R-:W-:-:S03]  /*e450*/  PRMT R92, RZ, 0x7610, R92 ;  /* 0x00007610ff5c7816 */ /* 0x000fc6000000005c */
[----:B------:R-:W5:Y:S02]  /*e460*/  LDL.LU R6, [R1+0x370] ;  /* 0x0003700001067983 */ /* 0x000f640000300800 */
[--C-:B------:R-:W-:Y:S02]  /*e470*/  @!P3 IMAD.IADD R86, R86, 0x1, -R88.reuse ;  /* 0x000000015656b824 */ /* 0x100fe400078e0a58 */
[----:B------:R-:W-:Y:S01]  /*e480*/  @!P4 IMAD.IADD R89, R89, 0x1, -R88 ;  /* 0x000000015959c824 */ /* 0x000fe200078e0a58 */
[----:B------:R-:W5:Y:S02]  /*e490*/  LDL.LU R3, [R1+0x36c] ;  /* 0x00036c0001037983 */ /* 0x000f640000300800 */
[----:B------:R-:W-:Y:S02]  /*e4a0*/  ISETP.GT.U32.AND P3, PT, R88, R86, PT ;  /* 0x000000565800720c */ /* 0x000fe40003f64070 */
[----:B------:R-:W-:-:S11]  /*e4b0*/  ISETP.GE.AND P4, PT, R130, RZ, PT ;  /* 0x000000ff8200720c */ /* 0x000fd60003f86270 */
[----:B------:R-:W-:Y:S01]  /*e4c0*/  @!P3 IMAD.IADD R86, R86, 0x1, -R88 ;  /* 0x000000015656b824 */ /* 0x000fe200078e0a58 */
[----:B------:R-:W-:-:S04]  /*e4d0*/  IADD3 R209, P3, PT, R123, R85, RZ ;  /* 0x000000557bd17210 */ /* 0x000fc80007f7e0ff */
[----:B------:R-:W-:Y:S02]  /*e4e0*/  LEA.HI.X.SX32 R208, R123, R84, 0x1, P3 ;  /* 0x000000547bd07211 */ /* 0x000fe400018f0eff */
[----:B------:R-:W-:Y:S01]  /*e4f0*/  ISETP.GE.AND P3, PT, R129, RZ, PT ;  /* 0x000000ff8100720c */ /* 0x000fe20003f66270 */
[----:B------:R-:W-:Y:S01]  /*e500*/  @P1 IMAD.MOV.U32 R130, RZ, RZ, R209 ;  /* 0x000000ffff821224 */ /* 0x000fe200078e00d1 */
[----:B------:R-:W-:Y:S01]  /*e510*/  PRMT R123, RZ, 0x7610, R123 ;  /* 0x00007610ff7b7816 */ /* 0x000fe2000000007b */
[----:B------:R-:W-:Y:S02]  /*e520*/  @P1 IMAD.MOV.U32 R131, RZ, RZ, R208 ;  /* 0x000000ffff831224 */ /* 0x000fe400078e00d0 */
[----:B------:R-:W-:Y:S01]  /*e530*/  @!P4 IMAD.MOV R89, RZ, RZ, -R89 ;  /* 0x000000ffff59c224 */ /* 0x000fe200078e0a59 */
[C---:B------:R-:W-:Y:S02]  /*e540*/  SEL R129, R159.reuse, R102, !P2 ;  /* 0x000000669f817207 */ /* 0x040fe40005000000 */
[----:B------:R0:W2:Y:S05]  /*e550*/  @P1 LDG.E.U8 R123, desc[UR26][R130.64] ;  /* 0x0000001a827b1981 */ /* 0x0000aa000c1e1100 */
[----:B------:R-:W-:Y:S01]  /*e560*/  @!P3 IMAD.MOV R86, RZ, RZ, -R86 ;  /* 0x000000ffff56b224 */ /* 0x000fe200078e0a56 */
[----:B------:R-:W-:-:S02]  /*e570*/  SEL R154, R159, R89, !P2 ;  /* 0x000000599f9a7207 */ /* 0x000fc40005000000 */
[C---:B0-----:R-:W-:Y:S02]  /*e580*/  SEL R130, R159.reuse, R100, !P2 ;  /* 0x000000649f827207 */ /* 0x041fe40005000000 */
[C---:B------:R-:W-:Y:S02]  /*e590*/  SEL R131, R159.reuse, R97, !P2 ;  /* 0x000000619f837207 */ /* 0x040fe40005000000 */
[----:B------:R-:W-:Y:S02]  /*e5a0*/  SEL R159, R159, R86, !P2 ;  /* 0x000000569f9f7207 */ /* 0x000fe40005000000 */
[----:B------:R-:W-:-:S04]  /*e5b0*/  IADD3 R217, P2, PT, R216, R85, RZ ;  /* 0x00000055d8d97210 */ /* 0x000fc80007f5e0ff */
[----:B------:R-:W-:Y:S01]  /*e5c0*/  LEA.HI.X.SX32 R216, R216, R84, 0x1, P2 ;  /* 0x00000054d8d87211 */ /* 0x000fe200010f0eff */
[----:B------:R-:W-:Y:S01]  /*e5d0*/  @P1 IMAD.MOV.U32 R88, RZ, RZ, R217 ;  /* 0x000000ffff581224 */ /* 0x000fe200078e00d9 */
[----:B------:R-:W-:Y:S02]  /*e5e0*/  PRMT R86, RZ, 0x7610, R86 ;  /* 0x00007610ff567816 */ /* 0x000fe40000000056 */
[----:B-1----:R-:W-:Y:S01]  /*e5f0*/  IADD3 R225, P2, PT, R224, R85, RZ ;  /* 0x00000055e0e17210 */ /* 0x002fe20007f5e0ff */
[----:B------:R-:W-:-:S03]  /*e600*/  @P1 IMAD.MOV.U32 R89, RZ, RZ, R216 ;  /* 0x000000ffff591224 */ /* 0x000fc600078e00d8 */
[-C--:B------:R-:W-:Y:S02]  /*e610*/  LEA.HI.X.SX32 R224, R224, R84.reuse, 0x1, P2 ;  /* 0x00000054e0e07211 */ /* 0x080fe400010f0eff */
[----:B------:R0:W2:Y:S01]  /*e620*/  @P1 LDG.E.U8 R86, desc[UR26][R88.64] ;  /* 0x0000001a58561981 */ /* 0x0000a2000c1e1100 */
[C---:B------:R-:W-:Y:S01]  /*e630*/  IADD3 R233, P2, PT, R232.reuse, R85, RZ ;  /* 0x00000055e8e97210 */ /* 0x040fe20007f5e0ff */
[----:B------:R-:W-:Y:S02]  /*e640*/  @P1 IMAD.MOV.U32 R90, RZ, RZ, R225 ;  /* 0x000000ffff5a1224 */ /* 0x000fe400078e00e1 */
[----:B------:R-:W-:Y:S01]  /*e650*/  @P1 IMAD.MOV.U32 R91, RZ, RZ, R224 ;  /* 0x000000ffff5b1224 */ /* 0x000fe200078e00e0 */
[----:B------:R-:W-:Y:S02]  /*e660*/  LEA.HI.X.SX32 R232, R232, R84, 0x1, P2 ;  /* 0x00000054e8e87211 */ /* 0x000fe400010f0eff */
[----:B0-----:R-:W-:-:S06]  /*e670*/  PRMT R88, RZ, 0x7610, R88 ;  /* 0x00007610ff587816 */ /* 0x001fcc0000000058 */
[----:B------:R0:W2:Y:S01]  /*e680*/  @P1 LDG.E.U8 R88, desc[UR26][R90.64] ;  /* 0x0000001a5a581981 */ /* 0x0000a2000c1e1100 */
[C---:B------:R-:W-:Y:S01]  /*e690*/  IADD3 R241, P2, PT, R240.reuse, R85, RZ ;  /* 0x00000055f0f17210 */ /* 0x040fe20007f5e0ff */
[----:B0-----:R-:W-:Y:S02]  /*e6a0*/  @P1 IMAD.MOV.U32 R90, RZ, RZ, R233 ;  /* 0x000000ffff5a1224 */ /* 0x001fe400078e00e9 */
[----:B------:R-:W-:Y:S01]  /*e6b0*/  @P1 IMAD.MOV.U32 R91, RZ, RZ, R232 ;  /* 0x000000ffff5b1224 */ /* 0x000fe200078e00e8 */
[----:B------:R-:W-:-:S04]  /*e6c0*/  LEA.HI.X.SX32 R240, R240, R84, 0x1, P2 ;  /* 0x00000054f0f07211 */ /* 0x000fc800010f0eff */
[----:B------:R0:W2:Y:S01]  /*e6d0*/  @P1 LDG.E.U8 R87, desc[UR26][R90.64] ;  /* 0x0000001a5a571981 */ /* 0x0000a2000c1e1100 */
[C---:B------:R-:W-:Y:S01]  /*e6e0*/  IADD3 R249, P2, PT, R248.reuse, R85, RZ ;  /* 0x00000055f8f97210 */ /* 0x040fe20007f5e0ff */
[----:B------:R-:W-:Y:S02]  /*e6f0*/  @P1 IMAD.MOV.U32 R94, RZ, RZ, R241 ;  /* 0x000000ffff5e1224 */ /* 0x000fe400078e00f1 */
[----:B------:R-:W-:Y:S01]  /*e700*/  @P1 IMAD.MOV.U32 R95, RZ, RZ, R240 ;  /* 0x000000ffff5f1224 */ /* 0x000fe200078e00f0 */
[----:B------:R-:W-:Y:S02]  /*e710*/  LEA.HI.X.SX32 R248, R248, R84, 0x1, P2 ;  /* 0x00000054f8f87211 */ /* 0x000fe400010f0eff */
[----:B0-----:R-:W-:Y:S01]  /*e720*/  PRMT R90, RZ, 0x7610, R90 ;  /* 0x00007610ff5a7816 */ /* 0x001fe2000000005a */
[----:B------:R-:W-:Y:S01]  /*e730*/  IMAD R91, R122, UR8, RZ ;  /* 0x000000087a5b7c24 */ /* 0x000fe2000f8e02ff */
[----:B------:R-:W-:-:S04]  /*e740*/  PRMT R89, RZ, 0x7610, R89 ;  /* 0x00007610ff597816 */ /* 0x000fc80000000059 */
[----:B------:R0:W2:Y:S01]  /*e750*/  @P1 LDG.E.U8 R90, desc[UR26][R94.64] ;  /* 0x0000001a5e5a1981 */ /* 0x0000a2000c1e1100 */
[----:B------:R-:W-:-:S04]  /*e760*/  IADD3 R155, P2, PT, R91, R85, RZ ;  /* 0x000000555b9b7210 */ /* 0x000fc80007f5e0ff */
[----:B------:R-:W-:Y:S01]  /*e770*/  LEA.HI.X.SX32 R156, R91, R84, 0x1, P2 ;  /* 0x000000545b9c7211 */ /* 0x000fe200010f0eff */
[----:B0-----:R-:W-:Y:S02]  /*e780*/  @P1 IMAD.MOV.U32 R94, RZ, RZ, R249 ;  /* 0x000000ffff5e1224 */ /* 0x001fe400078e00f9 */
[----:B------:R-:W-:Y:S02]  /*e790*/  @P1 IMAD.MOV.U32 R95, RZ, RZ, R248 ;  /* 0x000000ffff5f1224 */ /* 0x000fe400078e00f8 */
[----:B------:R-:W-:-:S03]  /*e7a0*/  IMAD R91, R121, UR8, RZ ;  /* 0x00000008795b7c24 */ /* 0x000fc6000f8e02ff */
[----:B------:R0:W2:Y:S02]  /*e7b0*/  @P1 LDG.E.U8 R89, desc[UR26][R94.64] ;  /* 0x0000001a5e591981 */ /* 0x0000a4000c1e1100 */
[----:B------:R-:W-:-:S04]  /*e7c0*/  IADD3 R96, P2, PT, R91, R85, RZ ;  /* 0x000000555b607210 */ /* 0x000fc80007f5e0ff */
[----:B------:R-:W-:Y:S01]  /*e7d0*/  LEA.HI.X.SX32 R97, R91, R84, 0x1, P2 ;  /* 0x000000545b617211 */ /* 0x000fe200010f0eff */
[----:B0-----:R-:W-:Y:S02]  /*e7e0*/  @P1 IMAD.MOV.U32 R94, RZ, RZ, R155 ;  /* 0x000000ffff5e1224 */ /* 0x001fe400078e009b */
[----:B------:R-:W-:Y:S01]  /*e7f0*/  @P1 IMAD.MOV.U32 R95, RZ, RZ, R156 ;  /* 0x000000ffff5f1224 */ /* 0x000fe200078e009c */
[----:B------:R-:W-:-:S04]  /*e800*/  PRMT R91, RZ, 0x7610, R91 ;  /* 0x00007610ff5b7816 */ /* 0x000fc8000000005b */
[----:B------:R0:W2:Y:S02]  /*e810*/  @P1 LDG.E.U8 R92, desc[UR26][R94.64] ;  /* 0x0000001a5e5c1981 */ /* 0x0000a4000c1e1100 */
[----:B0-----:R-:W-:Y:S02]  /*e820*/  @P1 IMAD.MOV.U32 R94, RZ, RZ, R96 ;  /* 0x000000ffff5e1224 */ /* 0x001fe400078e0060 */
[----:B------:R-:W-:-:S05]  /*e830*/  @P1 IMAD.MOV.U32 R95, RZ, RZ, R97 ;  /* 0x000000ffff5f1224 */ /* 0x000fca00078e0061 */
[----:B------:R0:W2:Y:S04]  /*e840*/  @P1 LDG.E.U8 R91, desc[UR26][R94.64] ;  /* 0x0000001a5e5b1981 */ /* 0x0000a8000c1e1100 */
[----:B------:R-:W-:Y:S01]  /*e850*/  STL [R1+0x10], R155 ;  /* 0x0000109b01007387 */ /* 0x000fe20000100800 */
[----:B0-----:R-:W-:-:S03]  /*e860*/  IMAD R94, R120, UR8, RZ ;  /* 0x00000008785e7c24 */ /* 0x001fc6000f8e02ff */
[----:B------:R-:W-:Y:S04]  /*e870*/  STL [R1+0xc], R156 ;  /* 0x00000c9c01007387 */ /* 0x000fe80000100800 */
[----:B------:R0:W-:Y:S04]  /*e880*/  STL [R1+0x30], R96 ;  /* 0x0000306001007387 */ /* 0x0001e80000100800 */
[----:B------:R1:W-:Y:S01]  /*e890*/  STL [R1+0x2c], R97 ;  /* 0x00002c6101007387 */ /* 0x0003e20000100800 */
[----:B0-----:R-:W-:-:S04]  /*e8a0*/  IADD3 R96, P2, PT, R94, R85, RZ ;  /* 0x000000555e607210 */ /* 0x001fc80007f5e0ff */
[----:B-1----:R-:W-:Y:S01]  /*e8b0*/  LEA.HI.X.SX32 R97, R94, R84, 0x1, P2 ;  /* 0x000000545e617211 */ /* 0x002fe200010f0eff */
[----:B------:R-:W-:Y:S01]  /*e8c0*/  IMAD R94, R119, UR8, RZ ;  /* 0x00000008775e7c24 */ /* 0x000fe2000f8e02ff */
[----:B------:R-:W-:-:S04]  /*e8d0*/  PRMT R95, RZ, 0x7610, R95 ;  /* 0x00007610ff5f7816 */ /* 0x000fc8000000005f */
[C---:B------:R-:W-:Y:S01]  /*e8e0*/  IADD3 R100, P2, PT, R94.reuse, R85, RZ ;  /* 0x000000555e647210 */ /* 0x040fe20007f5e0ff */
[----:B------:R0:W-:Y:S03]  /*e8f0*/  STL [R1+0x50], R96 ;  /* 0x0000506001007387 */ /* 0x0001e60000100800 */
[----:B------:R-:W-:Y:S01]  /*e900*/  LEA.HI.X.SX32 R102, R94, R84, 0x1, P2 ;  /* 0x000000545e667211 */ /* 0x000fe200010f0eff */
[----:B------:R1:W-:Y:S01]  /*e910*/  STL [R1+0x4c], R97 ;  /* 0x00004c6101007387 */ /* 0x0003e20000100800 */
[----:B------:R-:W-:-:S03]  /*e920*/  PRMT R94, RZ, 0x7610, R94 ;  /* 0x00007610ff5e7816 */ /* 0x000fc6000000005e */
[----:B------:R0:W2:Y:S02]  /*e930*/  @P1 LDG.E.U8 R95, desc[UR26][R96.64] ;  /* 0x0000001a605f1981 */ /* 0x0000a4000c1e1100 */
[----:B0-----:R-:W-:Y:S02]  /*e940*/  @P1 IMAD.MOV.U32 R96, RZ, RZ, R100 ;  /* 0x000000ffff601224 */ /* 0x001fe400078e0064 */
[----:B-1----:R-:W-:-:S05]  /*e950*/  @P1 IMAD.MOV.U32 R97, RZ, RZ, R102 ;  /* 0x000000ffff611224 */ /* 0x002fca00078e0066 */
[----:B------:R0:W2:Y:S04]  /*e960*/  @P1 LDG.E.U8 R94, desc[UR26][R96.64] ;  /* 0x0000001a605e1981 */ /* 0x0000a8000c1e1100 */
[----:B------:R1:W-:Y:S01]  /*e970*/  STL [R1+0x70], R100 ;  /* 0x0000706401007387 */ /* 0x0003e20000100800 */
[----:B0-----:R-:W-:-:S03]  /*e980*/  IMAD R96, R118, UR8, RZ ;  /* 0x0000000876607c24 */ /* 0x001fc6000f8e02ff */
[----:B------:R0:W-:Y:S02]  /*e990*/  STL [R1+0x6c], R102 ;  /* 0x00006c6601007387 */ /* 0x0001e40000100800 */
[----:B-1----:R-:W-:-:S04]  /*e9a0*/  IADD3 R100, P2, PT, R96, R85, RZ ;  /* 0x0000005560647210 */ /* 0x002fc80007f5e0ff */
[----:B0-----:R-:W-:Y:S01]  /*e9b0*/  LEA.HI.X.SX32 R102, R96, R84, 0x1, P2 ;  /* 0x0000005460667211 */ /* 0x001fe200010f0eff */
[----:B------:R-:W-:Y:S01]  /*e9c0*/  IMAD R96, R117, UR8, RZ ;  /* 0x0000000875607c24 */ /* 0x000fe2000f8e02ff */
[----:B------:R-:W-:Y:S01]  /*e9d0*/  STL [R1+0x90], R100 ;  /* 0x0000906401007387 */ /* 0x000fe20000100800 */
[----:B------:R-:W-:Y:S02]  /*e9e0*/  PRMT R97, RZ, 0x7610, R97 ;  /* 0x00007610ff617816 */ /* 0x000fe40000000061 */
[----:B------:R-:W-:Y:S01]  /*e9f0*/  @P1 IMAD.MOV.U32 R103, RZ, RZ, R102 ;  /* 0x000000ffff671224 */ /* 0x000fe200078e0066 */
[----:B------:R0:W-:Y:S02]  /*ea00*/  STL [R1+0x8c], R102 ;  /* 0x00008c6601007387 */ /* 0x0001e40000100800 */
[----:B0-----:R-:W-:Y:S01]  /*ea10*/  @P1 IMAD.MOV.U32 R102, RZ, RZ, R100 ;  /* 0x000000ffff661224 */ /* 0x001fe200078e0064 */
[----:B------:R-:W-:-:S04]  /*ea20*/  IADD3 R100, P2, PT, R96, R85, RZ ;  /* 0x0000005560647210 */ /* 0x000fc80007f5e0ff */
[----:B------:R0:W2:Y:S01]  /*ea30*/  @P1 LDG.E.U8 R97, desc[UR26][R102.64] ;  /* 0x0000001a66611981 */ /* 0x0000a2000c1e1100 */
[----:B------:R-:W-:-:S03]  /*ea40*/  LEA.HI.X.SX32 R108, R96, R84, 0x1, P2 ;  /* 0x00000054606c7211 */ /* 0x000fc600010f0eff */
[----:B------:R1:W-:Y:S01]  /*ea50*/  STL [R1+0xb0], R100 ;  /* 0x0000b06401007387 */ /* 0x0003e20000100800 */
[----:B0-----:R-:W-:Y:S02]  /*ea60*/  @P1 IMAD.MOV.U32 R102, RZ, RZ, R100 ;  /* 0x000000ffff661224 */ /* 0x001fe400078e0064 */
[----:B-1----:R-:W-:Y:S01]  /*ea70*/  IMAD R100, R116, UR8, RZ ;  /* 0x0000000874647c24 */ /* 0x002fe2000f8e02ff */
[----:B------:R0:W-:Y:S01]  /*ea80*/  STL [R1+0xac], R108 ;  /* 0x0000ac6c01007387 */ /* 0x0001e20000100800 */
[----:B------:R-:W-:Y:S01]  /*ea90*/  @P1 IMAD.MOV.U32 R103, RZ, RZ, R108 ;  /* 0x000000ffff671224 */ /* 0x000fe200078e006c */
[----:B------:R-:W-:-:S06]  /*eaa0*/  PRMT R96, RZ, 0x7610, R96 ;  /* 0x00007610ff607816 */ /* 0x000fcc0000000060 */
[----:B------:R1:W2:Y:S01]  /*eab0*/  @P1 LDG.E.U8 R96, desc[UR26][R102.64] ;  /* 0x0000001a66601981 */ /* 0x0002a2000c1e1100 */
[----:B0-----:R-:W-:-:S04]  /*eac0*/  IADD3 R108, P2, PT, R100, R85, RZ ;  /* 0x00000055646c7210 */ /* 0x001fc80007f5e0ff */
[----:B------:R-:W-:Y:S01]  /*ead0*/  LEA.HI.X.SX32 R109, R100, R84, 0x1, P2 ;  /* 0x00000054646d7211 */ /* 0x000fe200010f0eff */
[----:B------:R-:W-:Y:S01]  /*eae0*/  IMAD R100, R114, UR8, RZ ;  /* 0x0000000872647c24 */ /* 0x000fe2000f8e02ff */
[----:B-1----:R-:W-:-:S04]  /*eaf0*/  PRMT R102, RZ, 0x7610, R102 ;  /* 0x00007610ff667816 */ /* 0x002fc80000000066 */
[C---:B------:R-:W-:Y:S01]  /*eb00*/  IADD3 R103, P2, PT, R100.reuse, R85, RZ ;  /* 0x0000005564677210 */ /* 0x040fe20007f5e0ff */
[----:B------:R0:W-:Y:S03]  /*eb10*/  STL [R1+0xd0], R108 ;  /* 0x0000d06c01007387 */ /* 0x0001e60000100800 */
[----:B------:R-:W-:Y:S01]  /*eb20*/  LEA.HI.X.SX32 R116, R100, R84, 0x1, P2 ;  /* 0x0000005464747211 */ /* 0x000fe200010f0eff */
[----:B------:R1:W-:Y:S01]  /*eb30*/  STL [R1+0xcc], R109 ;  /* 0x0000cc6d01007387 */ /* 0x0003e20000100800 */
[----:B------:R-:W-:-:S03]  /*eb40*/  PRMT R100, RZ, 0x7610, R100 ;  /* 0x00007610ff647816 */ /* 0x000fc60000000064 */
[----:B------:R0:W2:Y:S04]  /*eb50*/  @P1 LDG.E.U8 R102, desc[UR26][R108.64] ;  /* 0x0000001a6c661981 */ /* 0x0000a8000c1e1100 */
[----:B------:R3:W-:Y:S01]  /*eb60*/  STL [R1+0xf0], R103 ;  /* 0x0000f06701007387 */ /* 0x0007e20000100800 */
[----:B0-----:R-:W-:Y:S02]  /*eb70*/  @P1 IMAD.MOV.U32 R108, RZ, RZ, R103 ;  /* 0x000000ffff6c1224 */ /* 0x001fe400078e0067 */
[----:B-1----:R-:W-:Y:S02]  /*eb80*/  @P1 IMAD.MOV.U32 R109, RZ, RZ, R116 ;  /* 0x000000ffff6d1224 */ /* 0x002fe400078e0074 */
[----:B---3--:R-:W-:-:S03]  /*eb90*/  IMAD R103, R110, UR8, RZ ;  /* 0x000000086e677c24 */ /* 0x008fc6000f8e02ff */
[----:B------:R0:W3:Y:S01]  /*eba0*/  @P1 LDG.E.U8 R100, desc[UR26][R108.64] ;  /* 0x0000001a6c641981 */ /* 0x0000e2000c1e1100 */
[----:B------:R-:W-:Y:S02]  /*ebb0*/  PRMT R107, RZ, 0x7610, R107 ;  /* 0x00007610ff6b7816 */ /* 0x000fe4000000006b */
[----:B0-----:R-:W-:-:S04]  /*ebc0*/  IADD3 R108, P2, PT, R103, R85, RZ ;  /* 0x00000055676c7210 */ /* 0x001fc80007f5e0ff */
[----:B------:R-:W-:Y:S01]  /*ebd0*/  LEA.HI.X.SX32 R109, R103, R84, 0x1, P2 ;  /* 0x00000054676d7211 */ /* 0x000fe200010f0eff */
[----:B------:R-:W-:Y:S01]  /*ebe0*/  IMAD R103, R124, UR8, RZ ;  /* 0x000000087c677c24 */ /* 0x000fe2000f8e02ff */
[----:B------:R-:W-:Y:S04]  /*ebf0*/  STS.U8 [R101+UR13+0x1100], R169 ;  /* 0x001100a965007988 */ /* 0x000fe8000800000d */
[----:B------:R-:W-:Y:S01]  /*ec00*/  STS.U8 [R101+UR13+0x1300], R167 ;  /* 0x001300a765007988 */ /* 0x000fe2000800000d */
[----:B------:R-:W-:-:S03]  /*ec10*/  IADD3 R110, P2, PT, R103, R85, RZ ;  /* 0x00000055676e7210 */ /* 0x000fc60007f5e0ff */
[----:B----4-:R-:W-:Y:S04]  /*ec20*/  STS.U8 [R101+UR13+0x1500], R165 ;  /* 0x001500a565007988 */ /* 0x010fe8000800000d */
        /* <DEDUP_REMOVED lines=21> */
[----:B--2---:R0:W-:Y:S01]  /*ed80*/  STS.U8 [R105+UR13+0x380], R86 ;  /* 0x0003805669007988 */ /* 0x0041e2000800000d */
[----:B------:R-:W-:-:S03]  /*ed90*/  LEA.HI.X.SX32 R114, R103, R84, 0x1, P2 ;  /* 0x0000005467727211 */ /* 0x000fc600010f0eff */
[----:B------:R-:W-:Y:S04]  /*eda0*/  STL [R1+0xec], R116 ;  /* 0x0000ec7401007387 */ /* 0x000fe80000100800 */
[----:B------:R1:W-:Y:S01]  /*edb0*/  STS.U8 [R105+UR13+0x3f80], R4 ;  /* 0x003f800469007988 */ /* 0x0003e2000800000d */
[----:B0-----:R-:W-:-:S03]  /*edc0*/  IMAD R86, R125, UR8, RZ ;  /* 0x000000087d567c24 */ /* 0x001fc6000f8e02ff */
[----:B------:R0:W2:Y:S04]  /*edd0*/  @P1 LDG.E.U8 R107, desc[UR26][R108.64] ;  /* 0x0000001a6c6b1981 */ /* 0x0000a8000c1e1100 */
[----:B-1----:R-:W5:Y:S04]  /*ede0*/  LDL.LU R4, [R1+0x368] ;  /* 0x0003680001047983 */ /* 0x002f680000300800 */
[----:B------:R0:W-:Y:S04]  /*edf0*/  STL [R1+0x110], R108 ;  /* 0x0001106c01007387 */ /* 0x0001e80000100800 */
[----:B------:R1:W-:Y:S04]  /*ee00*/  STL [R1+0x10c], R109 ;  /* 0x00010c6d01007387 */ /* 0x0003e80000100800 */
[----:B------:R4:W-:Y:S01]  /*ee10*/  STL [R1+0x138], R110 ;  /* 0x0001386e01007387 */ /* 0x0009e20000100800 */
[----:B0-----:R-:W-:-:S03]  /*ee20*/  @P1 IMAD.MOV.U32 R108, RZ, RZ, R110 ;  /* 0x000000ffff6c1224 */ /* 0x001fc600078e006e */
[----:B------:R0:W-:Y:S01]  /*ee30*/  STL [R1+0x134], R114 ;  /* 0x0001347201007387 */ /* 0x0001e20000100800 */
[----:B-1----:R-:W-:Y:S01]  /*ee40*/  @P1 IMAD.MOV.U32 R109, RZ, RZ, R114 ;  /* 0x000000ffff6d1224 */ /* 0x002fe200078e0072 */
[----:B----4-:R-:W-:-:S04]  /*ee50*/  IADD3 R110, P2, PT, R86, R85, RZ ;  /* 0x00000055566e7210 */ /* 0x010fc80007f5e0ff */
[----:B0-----:R-:W-:Y:S01]  /*ee60*/  LEA.HI.X.SX32 R114, R86, R84, 0x1, P2 ;  /* 0x0000005456727211 */ /* 0x001fe200010f0eff */
[----:B------:R0:W-:Y:S01]  /*ee70*/  STS.U8 [R105+UR13+0x780], R87 ;  /* 0x0007805769007988 */ /* 0x0001e2000800000d */
[----:B------:R-:W-:Y:S01]  /*ee80*/  PRMT R104, RZ, 0x7610, R104 ;  /* 0x00007610ff687816 */ /* 0x000fe20000000068 */
[----:B------:R-:W-:Y:S01]  /*ee90*/  @P1 IMAD.MOV.U32 R86, RZ, RZ, R110 ;  /* 0x000000ffff561224 */ /* 0x000fe200078e006e */
[----:B------:R-:W-:-:S06]  /*eea0*/  PRMT R103, RZ, 0x7610, R103 ;  /* 0x00007610ff677816 */ /* 0x000fcc0000000067 */
[----:B------:R-:W4:Y:S01]  /*eeb0*/  @P1 LDG.E.U8 R103, desc[UR26][R108.64] ;  /* 0x0000001a6c671981 */ /* 0x000f22000c1e1100 */
[----:B0-----:R-:W-:-:S05]  /*eec0*/  @P1 IMAD.MOV.U32 R87, RZ, RZ, R114 ;  /* 0x000000ffff571224 */ /* 0x001fca00078e0072 */
[----:B------:R0:W2:Y:S02]  /*eed0*/  @P1 LDG.E.U8 R104, desc[UR26][R86.64] ;  /* 0x0000001a56681981 */ /* 0x0000a4000c1e1100 */
[----:B0-----:R-:W-:-:S05]  /*eee0*/  IMAD R86, R126, UR8, RZ ;  /* 0x000000087e567c24 */ /* 0x001fca000f8e02ff */
[C---:B------:R-:W-:Y:S01]  /*eef0*/  IADD3 R108, P2, PT, R86.reuse, R85, RZ ;  /* 0x00000055566c7210 */ /* 0x040fe20007f5e0ff */
[----:B------:R0:W-:Y:S03]  /*ef00*/  STS.U8 [R105+UR13+0xb80], R89 ;  /* 0x000b805969007988 */ /* 0x0001e6000800000d */
[----:B------:R-:W-:Y:S01]  /*ef10*/  LEA.HI.X.SX32 R109, R86, R84, 0x1, P2 ;  /* 0x00000054566d7211 */ /* 0x000fe200010f0eff */
[----:B------:R-:W-:-:S04]  /*ef20*/  @P1 IMAD.MOV.U32 R86, RZ, RZ, R108 ;  /* 0x000000ffff561224 */ /* 0x000fc800078e006c */
[----:B------:R-:W-:Y:S01]  /*ef30*/  @P1 IMAD.MOV.U32 R87, RZ, RZ, R109 ;  /* 0x000000ffff571224 */ /* 0x000fe200078e006d */
[----:B0-----:R-:W-:Y:S01]  /*ef40*/  PRMT R89, RZ, 0x7610, R89 ;  /* 0x00007610ff597816 */ /* 0x001fe20000000059 */
[----:B------:R0:W-:Y:S05]  /*ef50*/  STS.U8 [R105+UR13+0x980], R90 ;  /* 0x0009805a69007988 */ /* 0x0001ea000800000d */
[----:B------:R1:W2:Y:S04]  /*ef60*/  @P1 LDG.E.U8 R89, desc[UR26][R86.64] ;  /* 0x0000001a56591981 */ /* 0x0002a8000c1e1100 */
[----:B------:R-:W-:Y:S01]  /*ef70*/  STL [R1+0x158], R110 ;  /* 0x0001586e01007387 */ /* 0x000fe20000100800 */
[----:B-1----:R-:W-:-:S03]  /*ef80*/  IMAD R86, R127, UR8, RZ ;  /* 0x000000087f567c24 */ /* 0x002fc6000f8e02ff */
[----:B------:R-:W-:Y:S02]  /*ef90*/  STL [R1+0x154], R114 ;  /* 0x0001547201007387 */ /* 0x000fe40000100800 */
[C---:B0-----:R-:W-:Y:S02]  /*efa0*/  IADD3 R90, P2, PT, R86.reuse, R85, RZ ;  /* 0x00000055565a7210 */ /* 0x041fe40007f5e0ff */
[----:B------:R0:W-:Y:S04]  /*efb0*/  STL [R1+0x178], R108 ;  /* 0x0001786c01007387 */ /* 0x0001e80000100800 */
[----:B------:R1:W-:Y:S01]  /*efc0*/  STS.U8 [R105+UR13+0xf80], R91 ;  /* 0x000f805b69007988 */ /* 0x0003e2000800000d */
[----:B0-----:R-:W-:Y:S01]  /*efd0*/  LEA.HI.X.SX32 R108, R86, R84, 0x1, P2 ;  /* 0x00000054566c7211 */ /* 0x001fe200010f0eff */
[----:B------:R-:W-:Y:S01]  /*efe0*/  @P1 IMAD.MOV.U32 R86, RZ, RZ, R90 ;  /* 0x000000ffff561224 */ /* 0x000fe200078e005a */
[----:B-1----:R-:W-:-:S03]  /*eff0*/  PRMT R91, RZ, 0x7610, R91 ;  /* 0x00007610ff5b7816 */ /* 0x002fc6000000005b */
[----:B------:R-:W-:Y:S01]  /*f000*/  @P1 IMAD.MOV.U32 R87, RZ, RZ, R108 ;  /* 0x000000ffff571224 */ /* 0x000fe200078e006c */
[----:B------:R-:W-:Y:S04]  /*f010*/  STL [R1+0x174], R109 ;  /* 0x0001746d01007387 */ /* 0x000fe80000100800 */
[----:B------:R0:W3:Y:S04]  /*f020*/  @P1 LDG.E.U8 R91, desc[UR26][R86.64] ;  /* 0x0000001a565b1981 */ /* 0x0000e8000c1e1100 */
[----:B------:R1:W-:Y:S01]  /*f030*/  STL [R1+0x198], R90 ;  /* 0x0001985a01007387 */ /* 0x0003e20000100800 */
[----:B0-----:R-:W-:-:S03]  /*f040*/  IMAD R86, R128, UR8, RZ ;  /* 0x0000000880567c24 */ /* 0x001fc6000f8e02ff */
[----:B------:R0:W-:Y:S02]  /*f050*/  STS.U8 [R105+UR13+0xd80], R92 ;  /* 0x000d805c69007988 */ /* 0x0001e4000800000d */
[C---:B-1----:R-:W-:Y:S02]  /*f060*/  IADD3 R90, P2, PT, R86.reuse, R85, RZ ;  /* 0x00000055565a7210 */ /* 0x042fe40007f5e0ff */
[----:B------:R1:W-:Y:S02]  /*f070*/  STS.U8 [R105+UR13+0x580], R88 ;  /* 0x0005805869007988 */ /* 0x0003e4000800000d */
[----:B0-----:R-:W-:Y:S01]  /*f080*/  LEA.HI.X.SX32 R92, R86, R84, 0x1, P2 ;  /* 0x00000054565c7211 */ /* 0x001fe200010f0eff */
[----:B------:R-:W-:Y:S01]  /*f090*/  @P1 IMAD.MOV.U32 R86, RZ, RZ, R90 ;  /* 0x000000ffff561224 */ /* 0x000fe200078e005a */
[----:B-1----:R-:W-:-:S03]  /*f0a0*/  PRMT R88, RZ, 0x7610, R88 ;  /* 0x00007610ff587816 */ /* 0x002fc60000000058 */
[----:B------:R-:W-:Y:S01]  /*f0b0*/  @P1 IMAD.MOV.U32 R87, RZ, RZ, R92 ;  /* 0x000000ffff571224 */ /* 0x000fe200078e005c */
[----:B------:R-:W-:Y:S04]  /*f0c0*/  STL [R1+0x194], R108 ;  /* 0x0001946c01007387 */ /* 0x000fe80000100800 */
[----:B------:R0:W4:Y:S04]  /*f0d0*/  @P1 LDG.E.U8 R88, desc[UR26][R86.64] ;  /* 0x0000001a56581981 */ /* 0x000128000c1e1100 */
[----:B------:R1:W-:Y:S01]  /*f0e0*/  STL [R1+0x1b8], R90 ;  /* 0x0001b85a01007387 */ /* 0x0003e20000100800 */
[----:B0-----:R-:W-:-:S03]  /*f0f0*/  IMAD R86, R129, UR8, RZ ;  /* 0x0000000881567c24 */ /* 0x001fc6000f8e02ff */
[----:B------:R0:W-:Y:S02]  /*f100*/  STL [R1+0x1b4], R92 ;  /* 0x0001b45c01007387 */ /* 0x0001e40000100800 */
[C---:B-1----:R-:W-:Y:S02]  /*f110*/  IADD3 R90, P2, PT, R86.reuse, R85, RZ ;  /* 0x00000055565a7210 */ /* 0x042fe40007f5e0ff */
[----:B------:R1:W-:Y:S02]  /*f120*/  STS.U8 [R105+UR13+0x1380], R94 ;  /* 0x0013805e69007988 */ /* 0x0003e4000800000d */
[----:B0-----:R-:W-:Y:S01]  /*f130*/  LEA.HI.X.SX32 R92, R86, R84, 0x1, P2 ;  /* 0x00000054565c7211 */ /* 0x001fe200010f0eff */
[----:B------:R-:W-:Y:S01]  /*f140*/  IMAD R86, R130, UR8, RZ ;  /* 0x0000000882567c24 */ /* 0x000fe2000f8e02ff */
[----:B------:R0:W-:Y:S01]  /*f150*/  STL [R1+0x1c8], R90 ;  /* 0x0001c85a01007387 */ /* 0x0001e20000100800 */
[----:B-1----:R-:W-:-:S03]  /*f160*/  @P1 IMAD.MOV.U32 R94, RZ, RZ, R90 ;  /* 0x000000ffff5e1224 */ /* 0x002fc600078e005a */
[----:B------:R1:W-:Y:S01]  /*f170*/  STS.U8 [R105+UR13+0x1180], R95 ;  /* 0x0011805f69007988 */ /* 0x0003e2000800000d */
[----:B------:R-:W-:Y:S02]  /*f180*/  PRMT R87, RZ, 0x7610, R87 ;  /* 0x00007610ff577816 */ /* 0x000fe40000000057 */
[----:B0-----:R-:W-:Y:S01]  /*f190*/  IADD3 R90, P2, PT, R86, R85, RZ ;  /* 0x00000055565a7210 */ /* 0x001fe20007f5e0ff */
[----:B------:R0:W-:Y:S01]  /*f1a0*/  STL [R1+0x1c4], R92 ;  /* 0x0001c45c01007387 */ /* 0x0001e20000100800 */
[----:B-1----:R-:W-:-:S05]  /*f1b0*/  @P1 IMAD.MOV.U32 R95, RZ, RZ, R92 ;  /* 0x000000ffff5f1224 */ /* 0x002fca00078e005c */
[----:B------:R1:W4:Y:S01]  /*f1c0*/  @P1 LDG.E.U8 R87, desc[UR26][R94.64] ;  /* 0x0000001a5e571981 */ /* 0x000322000c1e1100 */
[----:B0-----:R-:W-:Y:S02]  /*f1d0*/  LEA.HI.X.SX32 R92, R86, R84, 0x1, P2 ;  /* 0x00000054565c7211 */ /* 0x001fe400010f0eff */
[----:B------:R-:W-:Y:S01]  /*f1e0*/  PRMT R86, RZ, 0x7610, R86 ;  /* 0x00007610ff567816 */ /* 0x000fe20000000056 */
[----:B-1----:R-:W-:Y:S02]  /*f1f0*/  @P1 IMAD.MOV.U32 R94, RZ, RZ, R90 ;  /* 0x000000ffff5e1224 */ /* 0x002fe400078e005a */
[----:B------:R-:W-:-:S05]  /*f200*/  @P1 IMAD.MOV.U32 R95, RZ, RZ, R92 ;  /* 0x000000ffff5f1224 */ /* 0x000fca00078e005c */
[----:B------:R0:W4:Y:S04]  /*f210*/  @P1 LDG.E.U8 R86, desc[UR26][R94.64] ;  /* 0x0000001a5e561981 */ /* 0x000128000c1e1100 */
[----:B------:R1:W-:Y:S04]  /*f220*/  STL [R1+0x1d0], R90 ;  /* 0x0001d05a01007387 */ /* 0x0003e80000100800 */
[----:B------:R0:W-:Y:S01]  /*f230*/  STL [R1+0x1cc], R92 ;  /* 0x0001cc5c01007387 */ /* 0x0001e20000100800 */
[----:B-1----:R-:W-:-:S03]  /*f240*/  IMAD R90, R131, UR8, RZ ;  /* 0x00000008835a7c24 */ /* 0x002fc6000f8e02ff */
[----:B------:R1:W-:Y:S02]  /*f250*/  STS.U8 [R105+UR13+0x1780], R96 ;  /* 0x0017806069007988 */ /* 0x0003e4000800000d */
[----:B0-----:R-:W-:-:S05]  /*f260*/  IADD3 R92, P2, PT, R90, R85, RZ ;  /* 0x000000555a5c7210 */ /* 0x001fca0007f5e0ff */
[----:B------:R0:W-:Y:S01]  /*f270*/  STL [R1+0x1d8], R92 ;  /* 0x0001d85c01007387 */ /* 0x0001e20000100800 */
[----:B-1----:R-:W-:Y:S01]  /*f280*/  LEA.HI.X.SX32 R96, R90, R84, 0x1, P2 ;  /* 0x000000545a607211 */ /* 0x002fe200010f0eff */
[----:B------:R-:W-:Y:S01]  /*f290*/  @P1 IMAD.MOV.U32 R94, RZ, RZ, R92 ;  /* 0x000000ffff5e1224 */ /* 0x000fe200078e005c */
[----:B------:R-:W-:-:S03]  /*f2a0*/  PRMT R90, RZ, 0x7610, R90 ;  /* 0x00007610ff5a7816 */ /* 0x000fc6000000005a */
[----:B------:R1:W-:Y:S01]  /*f2b0*/  STL [R1+0x1d4], R96 ;  /* 0x0001d46001007387 */ /* 0x0003e20000100800 */
[----:B0-----:R-:W-:Y:S02]  /*f2c0*/  IMAD R92, R146, UR8, RZ ;  /* 0x00000008925c7c24 */ /* 0x001fe4000f8e02ff */
[----:B------:R-:W-:Y:S01]  /*f2d0*/  @P1 IMAD.MOV.U32 R95, RZ, RZ, R96 ;  /* 0x000000ffff5f1224 */ /* 0x000fe200078e0060 */
[----:B------:R0:W-:Y:S02]  /*f2e0*/  STS.U8 [R105+UR13+0x1580], R97 ;  /* 0x0015806169007988 */ /* 0x0001e4000800000d */
[C---:B-1----:R-:W-:Y:S02]  /*f2f0*/  IADD3 R96, P2, PT, R92.reuse, R85, RZ ;  /* 0x000000555c607210 */ /* 0x042fe40007f5e0ff */
[----:B------:R1:W4:Y:S02]  /*f300*/  @P1 LDG.E.U8 R90, desc[UR26][R94.64] ;  /* 0x0000001a5e5a1981 */ /* 0x000324000c1e1100 */
[----:B0-----:R-:W-:Y:S01]  /*f310*/  LEA.HI.X.SX32 R97, R92, R84, 0x1, P2 ;  /* 0x000000545c617211 */ /* 0x001fe200010f0eff */
[----:B------:R-:W-:Y:S01]  /*f320*/  IMAD R92, R147, UR8, RZ ;  /* 0x00000008935c7c24 */ /* 0x000fe2000f8e02ff */
[----:B------:R0:W-:Y:S01]  /*f330*/  STL [R1+0x1e0], R96 ;  /* 0x0001e06001007387 */ /* 0x0001e20000100800 */
[----:B-1----:R-:W-:-:S02]  /*f340*/  @P1 IMAD.MOV.U32 R94, RZ, RZ, R96 ;  /* 0x000000ffff5e1224 */ /* 0x002fc400078e0060 */
[----:B------:R-:W-:Y:S01]  /*f350*/  @P1 IMAD.MOV.U32 R95, RZ, RZ, R97 ;  /* 0x000000ffff5f1224 */ /* 0x000fe200078e0061 */
[----:B------:R1:W-:Y:S01]  /*f360*/  STL [R1+0x1dc], R97 ;  /* 0x0001dc6101007387 */ /* 0x0003e20000100800 */
[----:B0-----:R-:W-:-:S04]  /*f370*/  IADD3 R96, P2, PT, R92, R85, RZ ;  /* 0x000000555c607210 */ /* 0x001fc80007f5e0ff */
[----:B-1----:R-:W-:Y:S01]  /*f380*/  LEA.HI.X.SX32 R97, R92, R84, 0x1, P2 ;  /* 0x000000545c617211 */ /* 0x002fe200010f0eff */
[----:B------:R-:W-:Y:S04]  /*f390*/  STL [R1+0x1e8], R96 ;  /* 0x0001e86001007387 */ /* 0x000fe80000100800 */
[----:B--2---:R0:W-:Y:S02]  /*f3a0*/  STS.U8 [R105+UR13+0x2380], R89 ;  /* 0x0023805969007988 */ /* 0x0041e4000800000d */
[----:B0-----:R-:W-:-:S06]  /*f3b0*/  PRMT R89, RZ, 0x7610, R89 ;  /* 0x00007610ff597816 */ /* 0x001fcc0000000059 */
[----:B------:R0:W2:Y:S02]  /*f3c0*/  @P1 LDG.E.U8 R89, desc[UR26][R94.64] ;  /* 0x0000001a5e591981 */ /* 0x0000a4000c1e1100 */
[----:B0-----:R-:W-:Y:S02]  /*f3d0*/  @P1 IMAD.MOV.U32 R94, RZ, RZ, R96 ;  /* 0x000000ffff5e1224 */ /* 0x001fe400078e0060 */
[----:B---3--:R0:W-:Y:S01]  /*f3e0*/  STS.U8 [R105+UR13+0x2580], R91 ;  /* 0x0025805b69007988 */ /* 0x0081e2000800000d */
[----:B------:R-:W-:Y:S02]  /*f3f0*/  @P1 IMAD.MOV.U32 R95, RZ, RZ, R97 ;  /* 0x000000ffff5f1224 */ /* 0x000fe400078e0061 */
[----:B0-----:R-:W-:-:S05]  /*f400*/  IMAD R91, R148, UR8, RZ ;  /* 0x00000008945b7c24 */ /* 0x001fca000f8e02ff */
[----:B------:R-:W-:-:S04]  /*f410*/  IADD3 R92, P2, PT, R91, R85, RZ ;  /* 0x000000555b5c7210 */ /* 0x000fc80007f5e0ff */
[----:B------:R-:W-:Y:S01]  /*f420*/  LEA.HI.X.SX32 R96, R91, R84, 0x1, P2 ;  /* 0x000000545b607211 */ /* 0x000fe200010f0eff */
[----:B----4-:R0:W-:Y:S02]  /*f430*/  STS.U8 [R105+UR13+0x2780], R88 ;  /* 0x0027805869007988 */ /* 0x0101e4000800000d */
[----:B0-----:R-:W-:-:S06]  /*f440*/  PRMT R88, RZ, 0x7610, R88 ;  /* 0x00007610ff587816 */ /* 0x001fcc0000000058 */
[----:B------:R0:W3:Y:S02]  /*f450*/  @P1 LDG.E.U8 R88, desc[UR26][R94.64] ;  /* 0x0000001a5e581981 */ /* 0x0000e4000c1e1100 */
[----:B0-----:R-:W-:Y:S02]  /*f460*/  @P1 IMAD.MOV.U32 R94, RZ, RZ, R92 ;  /* 0x000000ffff5e1224 */ /* 0x001fe400078e005c */
[----:B------:R-:W-:Y:S01]  /*f470*/  @P1 IMAD.MOV.U32 R95, RZ, RZ, R96 ;  /* 0x000000ffff5f1224 */ /* 0x000fe200078e0060 */
[----:B------:R0:W-:Y:S02]  /*f480*/  STS.U8 [R105+UR13+0x2b80], R86 ;  /* 0x002b805669007988 */ /* 0x0001e4000800000d */
[----:B0-----:R-:W-:-:S06]  /*f490*/  PRMT R86, RZ, 0x7610, R86 ;  /* 0x00007610ff567816 */ /* 0x001fcc0000000056 */
[----:B------:R0:W4:Y:S04]  /*f4a0*/  @P1 LDG.E.U8 R86, desc[UR26][R94.64] ;  /* 0x0000001a5e561981 */ /* 0x000128000c1e1100 */
[----:B------:R1:W-:Y:S02]  /*f4b0*/  STS.U8 [R105+UR13+0x2980], R87 ;  /* 0x0029805769007988 */ /* 0x0003e4000800000d */
[----:B-1----:R-:W-:Y:S02]  /*f4c0*/  IMAD R87, R150, UR8, RZ ;  /* 0x0000000896577c24 */ /* 0x002fe4000f8e02ff */
[----:B------:R-:W-:Y:S03]  /*f4d0*/  STL [R1+0x1e4], R97 ;  /* 0x0001e46101007387 */ /* 0x000fe60000100800 */
[C---:B------:R-:W-:Y:S01]  /*f4e0*/  IADD3 R91, P2, PT, R87.reuse, R85, RZ ;  /* 0x00000055575b7210 */ /* 0x040fe20007f5e0ff */
[----:B------:R1:W-:Y:S04]  /*f4f0*/  STL [R1+0x1f0], R92 ;  /* 0x0001f05c01007387 */ /* 0x0003e80000100800 */
[----:B------:R-:W-:Y:S01]  /*f500*/  STL [R1+0x1ec], R96 ;  /* 0x0001ec6001007387 */ /* 0x000fe20000100800 */
[----:B-1----:R-:W-:-:S03]  /*f510*/  LEA.HI.X.SX32 R92, R87, R84, 0x1, P2 ;  /* 0x00000054575c7211 */ /* 0x002fc600010f0eff */
[----:B------:R1:W-:Y:S04]  /*f520*/  STS.U8 [R105+UR13+0x2d80], R90 ;  /* 0x002d805a69007988 */ /* 0x0003e8000800000d */
[----:B------:R0:W-:Y:S04]  /*f530*/  STL [R1+0x1f8], R91 ;  /* 0x0001f85b01007387 */ /* 0x0001e80000100800 */
[----:B------:R-:W-:Y:S01]  /*f540*/  STL [R1+0x1f4], R92 ;  /* 0x0001f45c01007387 */ /* 0x000fe20000100800 */
[----:B-1----:R-:W-:Y:S02]  /*f550*/  @P1 IMAD.MOV.U32 R90, RZ, RZ, R91 ;  /* 0x000000ffff5a1224 */ /* 0x002fe400078e005b */
[----:B0-----:R-:W-:Y:S01]  /*f560*/  @P1 IMAD.MOV.U32 R91, RZ, RZ, R92 ;  /* 0x000000ffff5b1224 */ /* 0x001fe200078e005c */
[----:B--2---:R0:W-:Y:S02]  /*f570*/  STS.U8 [R105+UR13+0x2f80], R89 ;  /* 0x002f805969007988 */ /* 0x0041e4000800000d */
[----:B0-----:R-:W-:-:S05]  /*f580*/  IMAD R89, R152, UR8, RZ ;  /* 0x0000000898597c24 */ /* 0x001fca000f8e02ff */
[----:B------:R-:W-:-:S04]  /*f590*/  IADD3 R92, P2, PT, R89, R85, RZ ;  /* 0x00000055595c7210 */ /* 0x000fc80007f5e0ff */
[----:B------:R-:W-:-:S05]  /*f5a0*/  LEA.HI.X.SX32 R94, R89, R84, 0x1, P2 ;  /* 0x00000054595e7211 */ /* 0x000fca00010f0eff */
[----:B------:R-:W-:Y:S01]  /*f5b0*/  @P1 IMAD.MOV.U32 R89, RZ, RZ, R94 ;  /* 0x000000ffff591224 */ /* 0x000fe200078e005e */
[----:B---3--:R0:W-:Y:S02]  /*f5c0*/  STS.U8 [R105+UR13+0x3180], R88 ;  /* 0x0031805869007988 */ /* 0x0081e4000800000d */
[----:B0-----:R-:W-:Y:S02]  /*f5d0*/  @P1 IMAD.MOV.U32 R88, RZ, RZ, R92 ;  /* 0x000000ffff581224 */ /* 0x001fe400078e005c */
[----:B----4-:R0:W-:Y:S02]  /*f5e0*/  STS.U8 [R105+UR13+0x3380], R86 ;  /* 0x0033805669007988 */ /* 0x0101e4000800000d */
[----:B0-----:R-:W-:-:S06]  /*f5f0*/  PRMT R86, RZ, 0x7610, R86 ;  /* 0x00007610ff567816 */ /* 0x001fcc0000000056 */
[----:B------:R0:W2:Y:S01]  /*f600*/  @P1 LDG.E.U8 R86, desc[UR26][R88.64] ;  /* 0x0000001a58561981 */ /* 0x0000a2000c1e1100 */
[----:B------:R-:W-:-:S06]  /*f610*/  PRMT R87, RZ, 0x7610, R87 ;  /* 0x00007610ff577816 */ /* 0x000fcc0000000057 */
[----:B------:R1:W3:Y:S01]  /*f620*/  @P1 LDG.E.U8 R87, desc[UR26][R90.64] ;  /* 0x0000001a5a571981 */ /* 0x0002e2000c1e1100 */
[----:B0-----:R-:W-:-:S05]  /*f630*/  IMAD R88, R153, UR8, RZ ;  /* 0x0000000899587c24 */ /* 0x001fca000f8e02ff */
[----:B-1----:R-:W-:-:S04]  /*f640*/  IADD3 R90, P2, PT, R88, R85, RZ ;  /* 0x00000055585a7210 */ /* 0x002fc80007f5e0ff */
[----:B------:R-:W-:Y:S01]  /*f650*/  LEA.HI.X.SX32 R91, R88, R84, 0x1, P2 ;  /* 0x00000054585b7211 */ /* 0x000fe200010f0eff */
[----:B------:R-:W-:-:S04]  /*f660*/  @P1 IMAD.MOV.U32 R88, RZ, RZ, R90 ;  /* 0x000000ffff581224 */ /* 0x000fc800078e005a */
[----:B------:R-:W-:Y:S01]  /*f670*/  @P1 IMAD.MOV.U32 R89, RZ, RZ, R91 ;  /* 0x000000ffff591224 */ /* 0x000fe200078e005b */
[----:B--2---:R0:W-:Y:S02]  /*f680*/  STS.U8 [R105+UR13+0x3780], R86 ;  /* 0x0037805669007988 */ /* 0x0041e4000800000d */
[----:B0-----:R-:W-:-:S06]  /*f690*/  PRMT R86, RZ, 0x7610, R86 ;  /* 0x00007610ff567816 */ /* 0x001fcc0000000056 */
[----:B------:R0:W2:Y:S04]  /*f6a0*/  @P1 LDG.E.U8 R86, desc[UR26][R88.64] ;  /* 0x0000001a58561981 */ /* 0x0000a8000c1e1100 */
[----:B---3--:R1:W-:Y:S04]  /*f6b0*/  STS.U8 [R105+UR13+0x3580], R87 ;  /* 0x0035805769007988 */ /* 0x0083e8000800000d */
[----:B------:R-:W-:Y:S01]  /*f6c0*/  STL [R1+0x200], R92 ;  /* 0x0002005c01007387 */ /* 0x000fe20000100800 */
[----:B-1----:R-:W-:-:S03]  /*f6d0*/  IMAD R87, R154, UR8, RZ ;  /* 0x000000089a577c24 */ /* 0x002fc6000f8e02ff */
[----:B------:R-:W-:Y:S04]  /*f6e0*/  STL [R1+0x1fc], R94 ;  /* 0x0001fc5e01007387 */ /* 0x000fe80000100800 */
[----:B------:R1:W-:Y:S04]  /*f6f0*/  STL [R1+0x208], R90 ;  /* 0x0002085a01007387 */ /* 0x0003e80000100800 */
[----:B------:R3:W-:Y:S01]  /*f700*/  STL [R1+0x204], R91 ;  /* 0x0002045b01007387 */ /* 0x0007e20000100800 */
[----:B-1----:R-:W-:-:S04]  /*f710*/  IADD3 R90, P2, PT, R87, R85, RZ ;  /* 0x00000055575a7210 */ /* 0x002fc80007f5e0ff */
[----:B---3--:R-:W-:Y:S01]  /*f720*/  LEA.HI.X.SX32 R91, R87, R84, 0x1, P2 ;  /* 0x00000054575b7211 */ /* 0x008fe200010f0eff */
[----:B0-----:R-:W-:-:S04]  /*f730*/  @P1 IMAD.MOV.U32 R88, RZ, RZ, R90 ;  /* 0x000000ffff581224 */ /* 0x001fc800078e005a */
[----:B------:R-:W-:Y:S01]  /*f740*/  @P1 IMAD.MOV.U32 R89, RZ, RZ, R91 ;  /* 0x000000ffff591224 */ /* 0x000fe200078e005b */
[----:B--2---:R0:W-:Y:S02]  /*f750*/  STS.U8 [R105+UR13+0x3980], R86 ;  /* 0x0039805669007988 */ /* 0x0041e4000800000d */
[----:B0-----:R-:W-:-:S06]  /*f760*/  PRMT R86, RZ, 0x7610, R86 ;  /* 0x00007610ff567816 */ /* 0x001fcc0000000056 */
[----:B------:R-:W2:Y:S01]  /*f770*/  @P1 LDG.E.U8 R86, desc[UR26][R88.64] ;  /* 0x0000001a58561981 */ /* 0x000ea2000c1e1100 */
[----:B------:R-:W-:-:S05]  /*f780*/  IMAD R87, R159, UR8, RZ ;  /* 0x000000089f577c24 */ /* 0x000fca000f8e02ff */
[C---:B------:R-:W-:Y:S01]  /*f790*/  IADD3 R85, P2, PT, R87.reuse, R85, RZ ;  /* 0x0000005557557210 */ /* 0x040fe20007f5e0ff */
[----:B------:R0:W-:Y:S03]  /*f7a0*/  STL [R1+0x210], R90 ;  /* 0x0002105a01007387 */ /* 0x0001e60000100800 */
[----:B0-----:R-:W-:Y:S02]  /*f7b0*/  LEA.HI.X.SX32 R90, R87, R84, 0x1, P2 ;  /* 0x00000054575a7211 */ /* 0x001fe400010f0eff */
[----:B------:R-:W-:-:S03]  /*f7c0*/  PRMT R84, RZ, 0x7610, R84 ;  /* 0x00007610ff547816 */ /* 0x000fc60000000054 */
[----:B------:R-:W-:Y:S01]  /*f7d0*/  @P1 IMAD.MOV.U32 R87, RZ, RZ, R90 ;  /* 0x000000ffff571224 */ /* 0x000fe200078e005a */
[----:B--2---:R0:W-:Y:S02]  /*f7e0*/  STS.U8 [R105+UR13+0x3b80], R86 ;  /* 0x003b805669007988 */ /* 0x0041e4000800000d */
[----:B0-----:R-:W-:-:S05]  /*f7f0*/  @P1 IMAD.MOV.U32 R86, RZ, RZ, R85 ;  /* 0x000000ffff561224 */ /* 0x001fca00078e0055 */
[----:B------:R-:W2:Y:S04]  /*f800*/  @P1 LDG.E.U8 R84, desc[UR26][R86.64] ;  /* 0x0000001a56541981 */ /* 0x000ea8000c1e1100 */
[----:B------:R0:W-:Y:S04]  /*f810*/  STS.U8 [R105+UR13+0x180], R123 ;  /* 0x0001807b69007988 */ /* 0x0001e8000800000d */
[----:B------:R0:W-:Y:S04]  /*f820*/  STS.U8 [R105+UR13+0x1980], R102 ;  /* 0x0019806669007988 */ /* 0x0001e8000800000d */
[----:B------:R0:W-:Y:S04]  /*f830*/  STS.U8 [R105+UR13+0x1b80], R100 ;  /* 0x001b806469007988 */ /* 0x0001e8000800000d */
[----:B------:R0:W-:Y:S04]  /*f840*/  STS.U8 [R105+UR13+0x1d80], R107 ;  /* 0x001d806b69007988 */ /* 0x0001e8000800000d */
[----:B------:R0:W-:Y:S04]  /*f850*/  STS.U8 [R105+UR13+0x1f80], R103 ;  /* 0x001f806769007988 */ /* 0x0001e8000800000d */
[----:B------:R0:W-:Y:S01]  /*f860*/  STS.U8 [R105+UR13+0x2180], R104 ;  /* 0x0021806869007988 */ /* 0x0001e2000800000d */
[----:B------:R-:W-:-:S03]  /*f870*/  VIADD R168, R168, 0x3f ;  /* 0x0000003fa8a87836 */ /* 0x000fc60000000000 */
[----:B------:R0:W-:Y:S01]  /*f880*/  STL [R1+0x20c], R91 ;  /* 0x00020c5b01007387 */ /* 0x0001e20000100800 */
[----:B------:R-:W-:-:S03]  /*f890*/  ISETP.NE.U32.AND P1, PT, RZ, UR7, PT ;  /* 0x00000007ff007c0c */ /* 0x000fc6000bf25070 */
[----:B------:R0:W-:Y:S04]  /*f8a0*/  STL [R1+0x12c], R85 ;  /* 0x00012c5501007387 */ /* 0x0001e80000100800 */
[----:B------:R0:W-:Y:S01]  /*f8b0*/  STL [R1+0x128], R90 ;  /* 0x0001285a01007387 */ /* 0x0001e20000100800 */
[C---:B------:R-:W-:Y:S02]  /*f8c0*/  ISETP.LT.OR P2, PT, R168.reuse, 0x40, P1 ;  /* 0x00000040a800780c */ /* 0x040fe40000f41670 */
[----:B------:R-:W-:Y:S01]  /*f8d0*/  ISETP.GE.AND P3, PT, R168, 0x80, PT ;  /* 0x00000080a800780c */ /* 0x000fe20003f66270 */
[----:B--2---:R0:W-:Y:S01]  /*f8e0*/  STS.U8 [R105+UR13+0x3d80], R84 ;  /* 0x003d805469007988 */ /* 0x0041e2000800000d */
[----:B------:R1:W-:Y:S06]  /*f8f0*/  MEMBAR.ALL.CTA ;  /* 0x0000000000007992 */ /* 0x0003ec0000008000 */
[----:B-1----:R-:W1:Y:S02]  /*f900*/  FENCE.VIEW.ASYNC.S ;  /* 0x00000000000073c6 */ /* 0x002e640000000000 */
[----:B-1----:R-:W-:Y:S06]  /*f910*/  BAR.SYNC.DEFER_BLOCKING 0x0 ;  /* 0x0000000000007b1d */ /* 0x002fec0000010000 */
[----:B------:R-:W-:Y:S05]  /*f920*/  @P2 BRA `(.L_x_6) ;  /* 0x0000000000682947 */ /* 0x000fea0003800000 */
[----:B------:R-:W-:Y:S02]  /*f930*/  UIADD3 UR4, UPT, UPT, UR13, 0x8000, URZ ;  /* 0x000080000d047890 */ /* 0x000fe4000fffe0ff */
[----:B------:R-:W-:Y:S02]  /*f940*/  USHF.R.U32.HI UR8, URZ, 0x4, UR13 ;  /* 0x00000004ff087899 */ /* 0x000fe4000801160d */
[----:B------:R-:W-:Y:S02]  /*f950*/  USHF.R.U32.HI UR4, URZ, 0x4, UR4 ;  /* 0x00000004ff047899 */ /* 0x000fe40008011604 */
[----:B------:R-:W-:Y:S02]  /*f960*/  USGXT.U32 UR8, UR8, 0xe ;  /* 0x0000000e0808789a */ /* 0x000fe40008000000 */
[----:B------:R-:W-:Y:S01]  /*f970*/  USGXT.U32 UR6, UR4, 0xe ;  /* 0x0000000e0406789a */ /* 0x000fe20008000000 */
[----:B------:R-:W-:Y:S01]  /*f980*/  UMOV UR16, 0x100 ;  /* 0x0000010000107882 */ /* 0x000fe20000000000 */
[----:B------:R-:W-:Y:S01]  /*f990*/  UMOV UR17, 0x40004040 ;  /* 0x4000404000117882 */ /* 0x000fe20000000000 */
[----:B------:R-:W-:Y:S01]  /*f9a0*/  UMOV UR18, 0xfffffffe ;  /* 0xfffffffe00127882 */ /* 0x000fe20000000000 */
[----:B------:R-:W-:Y:S01]  /*f9b0*/  UMOV UR19, 0x7fffbfdf ;  /* 0x7fffbfdf00137882 */ /* 0x000fe20000000000 */
[----:B------:R-:W-:Y:S01]  /*f9c0*/  UMOV UR9, URZ ;  /* 0x000000ff00097c82 */ /* 0x000fe20008000000 */
[----:B------:R-:W-:Y:S01]  /*f9d0*/  UMOV UR7, URZ ;  /* 0x000000ff00077c82 */ /* 0x000fe20008000000 */
[----:B------:R-:W-:-:S02]  /*f9e0*/  UIADD3.64 UR18, UPT, UPT, UR8, -UR18, URZ ;  /* 0x8000001208127297 */ /* 0x000fc4000fffe0ff */
[----:B------:R-:W-:Y:S01]  /*f9f0*/  UIADD3.64 UR16, UPT, UPT, UR6, UR16, URZ ;  /* 0x0000001006107297 */ /* 0x000fe2000fffe0ff */
[----:B------:R-:W-:Y:S01]  /*fa00*/  UMOV UR20, 0x0 ;  /* 0x0000000000147882 */ /* 0x000fe20000000000 */
[----:B------:R-:W-:Y:S01]  /*fa10*/  UMOV UR21, 0x8408490 ;  /* 0x0840849000157882 */ /* 0x000fe20000000000 */
[----:B------:R-:W-:Y:S01]  /*fa20*/  UMOV UR4, UR10 ;  /* 0x0000000a00047c82 */ /* 0x000fe20008000000 */
[----:B------:R-:W-:Y:S01]  /*fa30*/  UMOV UR5, URZ ;  /* 0x000000ff00057c82 */ /* 0x000fe20008000000 */
[----:B------:R-:W-:Y:S01]  /*fa40*/  UMOV UR9, 0x80004020 ;  /* 0x8000402000097882 */ /* 0x000fe20000000000 */
[----:B------:R-:W-:Y:S01]  /*fa50*/  UMOV UR7, 0x40004040 ;  /* 0x4000404000077882 */ /* 0x000fe20000000000 */
[----:B------:R-:W-:Y:S01]  /*fa60*/  UMOV UR22, 0x0 ;  /* 0x0000000000167882 */ /* 0x000fe20000000000 */
[----:B------:R-:W-:Y:S01]  /*fa70*/  UMOV UR23, 0x8408490 ;  /* 0x0840849000177882 */ /* 0x000fe20000000000 */
[----:B------:R-:W-:Y:S01]  /*fa80*/  UMOV UR4, UR4 ;  /* 0x0000000400047c82 */ /* 0x000fe20008000000 */
[----:B------:R1:W-:Y:S01]  /*fa90*/  UTCQMMA gdesc[UR6], gdesc[UR8], tmem[UR12], tmem[UR20], idesc[UR21], !UPT ;  /* 0x00ff1408060075ea */ /* 0x0003e2000f80030c */
[----:B------:R1:W-:Y:S01]  /*faa0*/  UTCQMMA gdesc[UR16], gdesc[UR18], tmem[UR12], tmem[UR22], idesc[UR23], UPT ;  /* 0x00ff1612100075ea */ /* 0x0003e2000b80030c */
[----:B------:R1:W-:Y:S01]  /*fab0*/  UTCBAR [UR4], URZ ;  /* 0x000000ff040073e9 */ /* 0x0003e200080000ff */
[----:B------:R-:W-:Y:S01]  /*fac0*/  NOP ;  /* 0x0000000000007918 */ /* 0x000fe20000000000 */
.L_x_6:
[----:B-1----:R-:W-:Y:S01]  /*fad0*/  UMOV UR4, URZ ;  /* 0x000000ff00047c82 */ /* 0x002fe20008000000 */
[----:B------:R-:W-:Y:S05]  /*fae0*/  @!P3 BRA `(.L_x_7) ;  /* 0x0000007c0008b947 */ /* 0x000fea0003800000 */
[----:B0-----:R-:W-:Y:S01]  /*faf0*/  SHF.R.S32.HI R84, RZ, 0x1f, R168 ;  /* 0x0000001fff547819 */ /* 0x001fe200000114a8 */
[----:B------:R-:W-:Y:S01]  /*fb00*/  UIADD3 UR4, UPT, UPT, UR13, 0xa000, URZ ;  /* 0x0000a0000d047890 */ /* 0x000fe2000fffe0ff */
[----:B------:R-:W-:Y:S01]  /*fb10*/  IMAD.SHL.U32 R112, R112, 0x40, RZ ;  /* 0x0000004070707824 */ /* 0x000fe200078e00ff */
[----:B------:R-:W-:Y:S01]  /*fb20*/  UIADD3 UR5, UPT, UPT, UR13, 0x4000, URZ ;  /* 0x000040000d057890 */ /* 0x000fe2000fffe0ff */
[----:B------:R-:W-:Y:S01]  /*fb30*/  LEA.HI R84, R84, R168, RZ, 0x6 ;  /* 0x000000a854547211 */ /* 0x000fe200078f30ff */
[----:B------:R-:W-:Y:S01]  /*fb40*/  USHF.R.U32.HI UR4, URZ, 0x4, UR4 ;  /* 0x00000004ff047899 */ /* 0x000fe20008011604 */
[----:B------:R-:W-:Y:S01]  /*fb50*/  IMAD.SHL.U32 R113, R113, 0x40, RZ ;  /* 0x0000004071717824 */ /* 0x000fe200078e00ff */
[----:B------:R-:W-:Y:S01]  /*fb60*/  USHF.R.U32.HI UR5, URZ, 0x4, UR5 ;  /* 0x00000004ff057899 */ /* 0x000fe20008011605 */
[----:B------:R-:W-:Y:S01]  /*fb70*/  SHF.R.S32.HI R84, RZ, 0x6, R84 ;  /* 0x00000006ff547819 */ /* 0x000fe20000011454 */
[----:B------:R-:W-:Y:S02]  /*fb80*/  USGXT.U32 UR6, UR4, 0xe ;  /* 0x0000000e0406789a */ /* 0x000fe40008000000 */
[----:B------:R-:W-:Y:S01]  /*fb90*/  USGXT.U32 UR8, UR5, 0xe ;  /* 0x0000000e0508789a */ /* 0x000fe20008000000 */
[----:B------:R-:W-:Y:S01]  /*fba0*/  VIMNMX R84, PT, PT, R84, 0x2, !PT ;  /* 0x0000000254547848 */ /* 0x000fe20007fe0100 */
[----:B------:R-:W-:Y:S01]  /*fbb0*/  UMOV UR16, 0x100 ;  /* 0x0000010000107882 */ /* 0x000fe20000000000 */
[----:B------:R-:W-:Y:S01]  /*fbc0*/  SHF.R.S32.HI R114, RZ, 0x1f, R113 ;  /* 0x0000001fff727819 */ /* 0x000fe20000011471 */
[----:B------:R-:W-:Y:S01]  /*fbd0*/  UMOV UR17, 0x40004040 ;  /* 0x4000404000117882 */ /* 0x000fe20000000000 */
[----:B------:R-:W-:Y:S01]  /*fbe0*/  UMOV UR18, 0xfffffffe ;  /* 0xfffffffe00127882 */ /* 0x000fe20000000000 */
[----:B------:R-:W-:Y:S01]  /*fbf0*/  VIADD R85, R84, 0xfffffffe ;  /* 0xfffffffe54557836 */ /* 0x000fe20000000000 */
[----:B------:R-:W-:Y:S01]  /*fc00*/  UMOV UR19, 0x7fffbfdf ;  /* 0x7fffbfdf00137882 */ /* 0x000fe20000000000 */
[----:B------:R-:W-:Y:S01]  /*fc10*/  IMAD.MOV.U32 R84, RZ, RZ, RZ ;  /* 0x000000ffff547224 */ /* 0x000fe200078e00ff */
[----:B------:R-:W-:Y:S01]  /*fc20*/  UMOV UR7, URZ ;  /* 0x000000ff00077c82 */ /* 0x000fe20008000000 */
[----:B------:R-:W-:Y:S01]  /*fc30*/  UMOV UR9, URZ ;  /* 0x000000ff00097c82 */ /* 0x000fe20008000000 */
[----:B------:R0:W-:Y:S01]  /*fc40*/  STL [R1+0x360], R85 ;  /* 0x0003605501007387 */ /* 0x0001e20000100800 */
[----:B------:R-:W-:Y:S01]  /*fc50*/  UMOV UR15, 0x1 ;  /* 0x00000001000f7882 */ /* 0x000fe20000000000 */
[----:B------:R-:W-:-:S02]  /*fc60*/  UIADD3.64 UR16, UPT, UPT, UR6, UR16, URZ ;  /* 0x0000001006107297 */ /* 0x000fc4000fffe0ff */
[----:B------:R1:W-:Y:S01]  /*fc70*/  STL [R1+0x358], RZ ;  /* 0x000358ff01007387 */ /* 0x0003e20000100800 */
[----:B------:R-:W-:Y:S01]  /*fc80*/  UIADD3.64 UR18, UPT, UPT, UR8, -UR18, URZ ;  /* 0x8000001208127297 */ /* 0x000fe2000fffe0ff */
[----:B------:R-:W-:Y:S01]  /*fc90*/  UMOV UR5, URZ ;  /* 0x000000ff00057c82 */ /* 0x000fe20008000000 */
[----:B0-----:R-:W-:-:S10]  /*fca0*/  SHF.R.S32.HI R85, RZ, 0x1f, R112 ;  /* 0x0000001fff557819 */ /* 0x001fd40000011470 */
.L_x_10:
[----:B--2---:R-:W2:Y:S01]  /*fcb0*/  LDL R85, [R1+0x358] ;  /* 0x0003580001557983 */ /* 0x004ea20000100800 */
[----:B------:R-:W-:Y:S01]  /*fcc0*/  IMAD.U32 R84, R84, -0x80000000, RZ ;  /* 0x8000000054547824 */ /* 0x000fe200078e00ff */
[----:B------:R-:W0:Y:S01]  /*fcd0*/  LDC R149, c[0x0][0x3a0] ;  /* 0x0000e800ff957b82 */ /* 0x000e220000000800 */
[C---:B-----5:R-:W-:Y:S02]  /*fce0*/  IADD3 R23, P5, PT, R112.reuse, R23, RZ ;  /* 0x0000001770177210 */ /* 0x060fe40007fbe0ff */
[----:B------:R-:W-:Y:S01]  /*fcf0*/  IADD3 R21, P4, PT, R112, R21, RZ ;  /* 0x0000001570157210 */ /* 0x000fe20007f9e0ff */
[----:B------:R-:W3:Y:S01]  /*fd00*/  SYNCS.PHASECHK.TRANS64.TRYWAIT P6, [UR10], R84 ;  /* 0x00000054ff0075a7 */ /* 0x000ee200080c110a */
[----:B--2---:R-:W-:-:S04]  /*fd10*/  VIADD R85, R85, 0x1 ;  /* 0x0000000155557836 */ /* 0x004fc80000000000 */
[----:B0-----:R-:W-:Y:S01]  /*fd20*/  IMAD R149, R85, -0x40, R149 ;  /* 0xffffffc055957824 */ /* 0x001fe200078e0295 */
[----:B------:R0:W-:Y:S04]  /*fd30*/  STL [R1+0x35c], R85 ;  /* 0x00035c5501007387 */ /* 0x0001e80000100800 */
[C---:B------:R-:W-:Y:S02]  /*fd40*/  ISETP.GT.AND P2, PT, R149.reuse, 0x1, PT ;  /* 0x000000019500780c */ /* 0x040fe40003f44270 */
[----:B------:R-:W-:Y:S01]  /*fd50*/  ISETP.GT.AND P3, PT, R149, 0x2, PT ;  /* 0x000000029500780c */ /* 0x000fe20003f64270 */
[----:B---3--:R-:W-:-:S12]  /*fd60*/  @!P6 BRA `(.L_x_8) ;  /* 0x000001100040e947 */ /* 0x008fd80003800000 */
.L_x_16:
[----:B------:R-:W-:Y:S01]  /*fd70*/  SHF.R.S32.HI R101, RZ, 0x1f, R112 ;  /* 0x0000001fff657819 */ /* 0x000fe20000011470 */
[----:B------:R-:W-:Y:S01]  /*fd80*/  @P2 IMAD.MOV.U32 R84, RZ, RZ, R21 ;  /* 0x000000ffff542224 */ /* 0x000fe200078e0015 */
[----:B------:R-:W-:Y:S01]  /*fd90*/  PRMT R137, RZ, 0x7610, R137 ;  /* 0x00007610ff897816 */ /* 0x000fe20000000089 */
[----:B------:R-:W2:Y:S02]  /*fda0*/  LDL.LU R105, [R1+0x334] ;  /* 0x0003340001697983 */ /* 0x000ea40000300800 */
[C---:B------:R-:W-:Y:S02]  /*fdb0*/  IMAD.X R22, R101.reuse, 0x1, R22, P4 ;  /* 0x0000000165167824 */ /* 0x040fe400020e0616 */
[----:B------:R-:W-:Y:S01]  /*fdc0*/  IMAD.X R24, R101, 0x1, R24, P5 ;  /* 0x0000000165187824 */ /* 0x000fe200028e0618 */
[----:B------:R-:W-:Y:S01]  /*fdd0*/  PRMT R131, RZ, 0x7610, R131 ;  /* 0x00007610ff837816 */ /* 0x000fe20000000083 */
[----:B0-----:R-:W-:Y:S01]  /*fde0*/  @P2 IMAD.MOV.U32 R85, RZ, RZ, R22 ;  /* 0x000000ffff552224 */ /* 0x001fe200078e0016 */
[----:B------:R-:W-:Y:S01]  /*fdf0*/  ISETP.GT.AND P5, PT, R149, 0x4, PT ;  /* 0x000000049500780c */ /* 0x000fe20003fa4270 */
[----:B------:R-:W3:Y:S01]  /*fe00*/  LDL.LU R99, [R1+0x33c] ;  /* 0x00033c0001637983 */ /* 0x000ee20000300800 */
[----:B------:R-:W-:-:S02]  /*fe10*/  IADD3 R45, P6, PT, R112, R45, RZ ;  /* 0x0000002d702d7210 */ /* 0x000fc40007fde0ff */
[----:B------:R-:W-:Y:S01]  /*fe20*/  PRMT R89, RZ, 0x7610, R89 ;  /* 0x00007610ff597816 */ /* 0x000fe20000000059 */
[----:B------:R0:W4:Y:S01]  /*fe30*/  @P2 LDG.E.U8 R137, desc[UR26][R84.64] ;  /* 0x0000001a54892981 */ /* 0x000122000c1e1100 */
[----:B------:R-:W-:Y:S01]  /*fe40*/  IADD3 R34, P2, PT, R112, R34, RZ ;  /* 0x0000002270227210 */ /* 0x000fe20007f5e0ff */
[----:B------:R-:W-:Y:S01]  /*fe50*/  IMAD.X R46, R101, 0x1, R46, P6 ;  /* 0x00000001652e7824 */ /* 0x000fe200030e062e */
[----:B------:R-:W-:Y:S01]  /*fe60*/  ISETP.GT.AND P4, PT, R149, 0x3, PT ;  /* 0x000000039500780c */ /* 0x000fe20003f84270 */
[----:B0-----:R-:W-:Y:S02]  /*fe70*/  @P3 IMAD.MOV.U32 R84, RZ, RZ, R23 ;  /* 0x000000ffff543224 */ /* 0x001fe400078e0017 */
[----:B------:R-:W-:-:S05]  /*fe80*/  @P3 IMAD.MOV.U32 R85, RZ, RZ, R24 ;  /* 0x000000ffff553224 */ /* 0x000fca00078e0018 */
[----:B------:R0:W5:Y:S01]  /*fe90*/  @P3 LDG.E.U8 R131, desc[UR26][R84.64] ;  /* 0x0000001a54833981 */ /* 0x000162000c1e1100 */
[C---:B------:R-:W-:Y:S01]  /*fea0*/  IADD3 R54, P3, PT, R112.reuse, R54, RZ ;  /* 0x0000003670367210 */ /* 0x040fe20007f7e0ff */
[----:B------:R-:W-:Y:S01]  /*feb0*/  IMAD.X R35, R101, 0x1, R35, P2 ;  /* 0x0000000165237824 */ /* 0x000fe200010e0623 */
[----:B------:R-:W-:Y:S01]  /*fec0*/  ISETP.GT.AND P2, PT, R149, 0x5, PT ;  /* 0x000000059500780c */ /* 0x000fe20003f44270 */
[----:B------:R-:W-:Y:S02]  /*fed0*/  @P5 IMAD.MOV.U32 R86, RZ, RZ, R45 ;  /* 0x000000ffff565224 */ /* 0x000fe400078e002d */
[----:B------:R-:W-:Y:S02]  /*fee0*/  @P5 IMAD.MOV.U32 R87, RZ, RZ, R46 ;  /* 0x000000ffff575224 */ /* 0x000fe400078e002e */
[----:B------:R-:W-:Y:S01]  /*fef0*/  IMAD.X R55, R101, 0x1, R55, P3 ;  /* 0x0000000165377824 */ /* 0x000fe200018e0637 */
[----:B------:R-:W-:Y:S02]  /*ff00*/  ISETP.GT.AND P3, PT, R149, 0x6, PT ;  /* 0x000000069500780c */ /* 0x000fe40003f64270 */
[----:B------:R1:W2:Y:S01]  /*ff10*/  @P5 LDG.E.U8 R89, desc[UR26][R86.64] ;  /* 0x0000001a56595981 */ /* 0x0002a2000c1e1100 */
[----:B------:R-:W-:-:S02]  /*ff20*/  IADD3 R63, P5, PT, R112, R63, RZ ;  /* 0x0000003f703f7210 */ /* 0x000fc40007fbe0ff */
[----:B0-----:R-:W-:Y:S02]  /*ff30*/  PRMT R84, RZ, 0x7610, R84 ;  /* 0x00007610ff547816 */ /* 0x001fe40000000054 */
[----:B------:R-:W-:Y:S01]  /*ff40*/  PRMT R94, RZ, 0x7610, R94 ;  /* 0x00007610ff5e7816 */ /* 0x000fe2000000005e */
[----:B------:R-:W-:Y:S01]  /*ff50*/  IMAD.X R64, R101, 0x1, R64, P5 ;  /* 0x0000000165407824 */ /* 0x000fe200028e0640 */
[----:B------:R-:W-:Y:S02]  /*ff60*/  PRMT R100, RZ, 0x7610, R100 ;  /* 0x00007610ff647816 */ /* 0x000fe40000000064 */
[----:B------:R-:W2:Y:S01]  /*ff70*/  @P4 LDG.E.U8 R84, desc[UR26][R34.64] ;  /* 0x0000001a22544981 */ /* 0x000ea2000c1e1100 */
[C---:B------:R-:W-:Y:S01]  /*ff80*/  ISETP.GT.AND P4, PT, R149.reuse, 0x7, PT ;  /* 0x000000079500780c */ /* 0x040fe20003f84270 */
[----:B-1----:R-:W-:Y:S02]  /*ff90*/  @P3 IMAD.MOV.U32 R86, RZ, RZ, R63 ;  /* 0x000000ffff563224 */ /* 0x002fe400078e003f */
[----:B------:R-:W2:Y:S01]  /*ffa0*/  @P2 LDG.E.U8 R94, desc[UR26][R54.64] ;  /* 0x0000001a365e2981 */ /* 0x000ea2000c1e1100 */
[----:B------:R-:W-:Y:S01]  /*ffb0*/  ISETP.GT.AND P2, PT, R149, 0x8, PT ;  /* 0x000000089500780c */ /* 0x000fe20003f44270 */
[----:B------:R-:W-:Y:S01]  /*ffc0*/  @P3 IMAD.MOV.U32 R87, RZ, RZ, R64 ;  /* 0x000000ffff573224 */ /* 0x000fe200078e0040 */
[----:B------:R-:W-:-:S02]  /*ffd0*/  IADD3 R72, P6, PT, R112, R72, RZ ;  /* 0x0000004870487210 */ /* 0x000fc40007fde0ff */
[C---:B------:R-:W-:Y:S02]  /*ffe0*/  IADD3 R3, P5, PT, R112.reuse, R3, RZ ;  /* 0x0000000370037210 */ /* 0x040fe40007fbe0ff */
[----:B------:R0:W2:Y:S01]  /*fff0*/  @P3 LDG.E.U8 R100, desc[UR26][R86.64] ;  /* 0x0000001a56643981 */ /* 0x0000a2000c1e1100 */
[----:B------:R-:W-:Y:S01]  /*10000*/  PRMT R107, RZ, 0x7610, R107 ;  /* 0x00007610ff6b7816 */ /* 0x000fe2000000006b */
[----:B------:R-:W-:Y:S01]  /*10010*/  IMAD.X R73, R101, 0x1, R73, P6 ;  /* 0x0000000165497824 */ /* 0x000fe200030e0649 */
[----:B------:R-:W-:Y:S01]  /*10020*/  ISETP.GT.AND P3, PT, R149, 0x9, PT ;  /* 0x000000099500780c */ /* 0x000fe20003f64270 */
[----:B------:R-:W-:Y:S01]  /*10030*/  IMAD.X R4, R101, 0x1, R4, P5 ;  /* 0x0000000165047824 */ /* 0x000fe200028e0604 */
[----:B------:R-:W-:Y:S02]  /*10040*/  IADD3 R12, P5, PT, R112, R12, RZ ;  /* 0x0000000c700c7210 */ /* 0x000fe40007fbe0ff */
[----:B------:R-:W-:Y:S01]  /*10050*/  PRMT R159, RZ, 0x7610, R159 ;  /* 0x00007610ff9f7816 */ /* 0x000fe2000000009f */
[----:B------:R-:W2:Y:S01]  /*10060*/  @P4 LDG.E.U8 R107, desc[UR26][R72.64] ;  /* 0x0000001a486b4981 */ /* 0x000ea2000c1e1100 */
[----:B------:R-:W-:Y:S01]  /*10070*/  ISETP.GT.AND P4, PT, R149, 0xa, PT ;  /* 0x0000000a9500780c */ /* 0x000fe20003f84270 */
[----:B0-----:R-:W-:Y:S01]  /*10080*/  @P2 IMAD.MOV.U32 R86, RZ, RZ, R3 ;  /* 0x000000ffff562224 */ /* 0x001fe200078e0003 */
[----:B------:R-:W-:Y:S01]  /*10090*/  PRMT R136, RZ, 0x7610, R136 ;  /* 0x00007610ff887816 */ /* 0x000fe20000000088 */
[----:B------:R-:W-:-:S02]  /*100a0*/  @P2 IMAD.MOV.U32 R87, RZ, RZ, R4 ;  /* 0x000000ffff572224 */ /* 0x000fc400078e0004 */
[----:B------:R-:W-:Y:S01]  /*100b0*/  IMAD.X R13, R101, 0x1, R13, P5 ;  /* 0x00000001650d7824 */ /* 0x000fe200028e060d */
[C---:B------:R-:W-:Y:S02]  /*100c0*/  IADD3 R25, P6, PT, R112.reuse, R25, RZ ;  /* 0x0000001970197210 */ /* 0x040fe40007fde0ff */
[----:B------:R0:W2:Y:S01]  /*100d0*/  @P2 LDG.E.U8 R159, desc[UR26][R86.64] ;  /* 0x0000001a569f2981 */ /* 0x0000a2000c1e1100 */
[C---:B------:R-:W-:Y:S02]  /*100e0*/  ISETP.GT.AND P2, PT, R149.reuse, 0xb, PT ;  /* 0x0000000b9500780c */ /* 0x040fe40003f44270 */
[C---:B------:R-:W-:Y:S01]  /*100f0*/  IADD3 R36, P5, PT, R112.reuse, R36, RZ ;  /* 0x0000002470247210 */ /* 0x040fe20007fbe0ff */
[----:B------:R-:W2:Y:S01]  /*10100*/  @P3 LDG.E.U8 R136, desc[UR26][R12.64] ;  /* 0x0000001a0c883981 */ /* 0x000ea2000c1e1100 */
[----:B------:R-:W-:Y:S01]  /*10110*/  ISETP.GT.AND P3, PT, R149, 0xc, PT ;  /* 0x0000000c9500780c */ /* 0x000fe20003f64270 */
[C---:B------:R-:W-:Y:S02]  /*10120*/  IMAD.X R26, R101.reuse, 0x1, R26, P6 ;  /* 0x00000001651a7824 */ /* 0x040fe400030e061a */
[C---:B------:R-:W-:Y:S01]  /*10130*/  IMAD.X R37, R101.reuse, 0x1, R37, P5 ;  /* 0x0000000165257824 */ /* 0x040fe200028e0625 */
[----:B------:R-:W-:Y:S01]  /*10140*/  IADD3 R47, P5, PT, R112, R47, RZ ;  /* 0x0000002f702f7210 */ /* 0x000fe20007fbe0ff */
[----:B0-----:R-:W-:Y:S01]  /*10150*/  @P4 IMAD.MOV.U32 R86, RZ, RZ, R25 ;  /* 0x000000ffff564224 */ /* 0x001fe200078e0019 */
[----:B------:R-:W-:Y:S01]  /*10160*/  PRMT R128, RZ, 0x7610, R128 ;  /* 0x00007610ff807816 */ /* 0x000fe20000000080 */
[----:B------:R-:W-:Y:S01]  /*10170*/  @P4 IMAD.MOV.U32 R87, RZ, RZ, R26 ;  /* 0x000000ffff574224 */ /* 0x000fe200078e001a */
[----:B------:R-:W-:Y:S01]  /*10180*/  PRMT R85, RZ, 0x7610, R85 ;  /* 0x00007610ff557816 */ /* 0x000fe20000000055 */
[----:B------:R-:W-:Y:S01]  /*10190*/  IMAD.X R48, R101, 0x1, R48, P5 ;  /* 0x0000000165307824 */ /* 0x000fe200028e0630 */
[----:B------:R-:W-:-:S02]  /*101a0*/  PRMT R90, RZ, 0x7610, R90 ;  /* 0x00007610ff5a7816 */ /* 0x000fc4000000005a */
[----:B------:R0:W2:Y:S01]  /*101b0*/  @P4 LDG.E.U8 R128, desc[UR26][R86.64] ;  /* 0x0000001a56804981 */ /* 0x0000a2000c1e1100 */
[----:B------:R-:W-:-:S03]  /*101c0*/  ISETP.GT.AND P4, PT, R149, 0xd, PT ;  /* 0x0000000d9500780c */ /* 0x000fc60003f84270 */
[----:B------:R-:W2:Y:S01]  /*101d0*/  @P2 LDG.E.U8 R85, desc[UR26][R36.64] ;  /* 0x0000001a24552981 */ /* 0x000ea2000c1e1100 */
[----:B------:R-:W-:Y:S02]  /*101e0*/  ISETP.GT.AND P2, PT, R149, 0xe, PT ;  /* 0x0000000e9500780c */ /* 0x000fe40003f44270 */
[C---:B------:R-:W-:Y:S01]  /*101f0*/  IADD3 R56, P6, PT, R112.reuse, R56, RZ ;  /* 0x0000003870387210 */ /* 0x040fe20007fde0ff */
[----:B0-----:R-:W-:Y:S02]  /*10200*/  @P3 IMAD.MOV.U32 R86, RZ, RZ, R47 ;  /* 0x000000ffff563224 */ /* 0x001fe400078e002f */
[----:B------:R-:W-:Y:S01]  /*10210*/  @P3 IMAD.MOV.U32 R87, RZ, RZ, R48 ;  /* 0x000000ffff573224 */ /* 0x000fe200078e0030 */
[C---:B------:R-:W-:Y:S01]  /*10220*/  IADD3 R65, P5, PT, R112.reuse, R65, RZ ;  /* 0x0000004170417210 */ /* 0x040fe20007fbe0ff */
[----:B------:R-:W-:Y:S01]  /*10230*/  IMAD.X R57, R101, 0x1, R57, P6 ;  /* 0x0000000165397824 */ /* 0x000fe200030e0639 */
[----:B------:R-:W-:Y:S02]  /*10240*/  PRMT R95, RZ, 0x7610, R95 ;  /* 0x00007610ff5f7816 */ /* 0x000fe4000000005f */
[----:B------:R0:W2:Y:S01]  /*10250*/  @P3 LDG.E.U8 R90, desc[UR26][R86.64] ;  /* 0x0000001a565a3981 */ /* 0x0000a2000c1e1100 */
[----:B------:R-:W-:Y:S01]  /*10260*/  ISETP.GT.AND P3, PT, R149, 0xf, PT ;  /* 0x0000000f9500780c */ /* 0x000fe20003f64270 */
[----:B------:R-:W-:Y:S01]  /*10270*/  IMAD.X R66, R101, 0x1, R66, P5 ;  /* 0x0000000165427824 */ /* 0x000fe200028e0642 */
[----:B------:R-:W-:Y:S01]  /*10280*/  IADD3 R74, P5, PT, R112, R74, RZ ;  /* 0x0000004a704a7210 */ /* 0x000fe20007fbe0ff */
[----:B------:R-:W2:Y:S01]  /*10290*/  @P4 LDG.E.U8 R95, desc[UR26][R56.64] ;  /* 0x0000001a385f4981 */ /* 0x000ea2000c1e1100 */
[----:B------:R-:W-:-:S02]  /*102a0*/  PRMT R102, RZ, 0x7610, R102 ;  /* 0x00007610ff667816 */ /* 0x000fc40000000066 */
[----:B------:R-:W-:Y:S01]  /*102b0*/  ISETP.GT.AND P4, PT, R149, 0x10, PT ;  /* 0x000000109500780c */ /* 0x000fe20003f84270 */
[----:B------:R-:W-:Y:S01]  /*102c0*/  IMAD.X R75, R101, 0x1, R75, P5 ;  /* 0x00000001654b7824 */ /* 0x000fe200028e064b */
[----:B------:R-:W-:Y:S01]  /*102d0*/  PRMT R108, RZ, 0x7610, R108 ;  /* 0x00007610ff6c7816 */ /* 0x000fe2000000006c */
[----:B0-----:R-:W-:Y:S02]  /*102e0*/  @P2 IMAD.MOV.U32 R86, RZ, RZ, R65 ;  /* 0x000000ffff562224 */ /* 0x001fe400078e0041 */
[----:B------:R-:W-:Y:S01]  /*102f0*/  @P2 IMAD.MOV.U32 R87, RZ, RZ, R66 ;  /* 0x000000ffff572224 */ /* 0x000fe200078e0042 */
[C---:B------:R-:W-:Y:S02]  /*10300*/  IADD3 R5, P6, PT, R112.reuse, R5, RZ ;  /* 0x0000000570057210 */ /* 0x040fe40007fde0ff */
[----:B------:R-:W-:Y:S01]  /*10310*/  IADD3 R14, P5, PT, R112, R14, RZ ;  /* 0x0000000e700e7210 */ /* 0x000fe20007fbe0ff */
[----:B------:R-:W2:Y:S01]  /*10320*/  @P3 LDG.E.U8 R108, desc[UR26][R74.64] ;  /* 0x0000001a4a6c3981 */ /* 0x000ea2000c1e1100 */
[----:B------:R-:W-:-:S03]  /*10330*/  ISETP.GT.AND P3, PT, R149, 0x12, PT ;  /* 0x000000129500780c */ /* 0x000fc60003f64270 */
[----:B------:R0:W2:Y:S01]  /*10340*/  @P2 LDG.E.U8 R102, desc[UR26][R86.64] ;  /* 0x0000001a56662981 */ /* 0x0000a2000c1e1100 */
[----:B------:R-:W-:Y:S01]  /*10350*/  ISETP.GT.AND P2, PT, R149, 0x11, PT ;  /* 0x000000119500780c */ /* 0x000fe20003f44270 */
[C---:B------:R-:W-:Y:S02]  /*10360*/  IMAD.X R6, R101.reuse, 0x1, R6, P6 ;  /* 0x0000000165067824 */ /* 0x040fe400030e0606 */
[----:B------:R-:W-:Y:S01]  /*10370*/  IMAD.X R15, R101, 0x1, R15, P5 ;  /* 0x00000001650f7824 */ /* 0x000fe200028e060f */
[----:B------:R-:W-:Y:S02]  /*10380*/  IADD3 R27, P5, PT, R112, R27, RZ ;  /* 0x0000001b701b7210 */ /* 0x000fe40007fbe0ff */
[----:B------:R-:W-:Y:S02]  /*10390*/  PRMT R160, RZ, 0x7610, R160 ;  /* 0x00007610ffa07816 */ /* 0x000fe400000000a0 */
[----:B------:R-:W-:Y:S01]  /*103a0*/  PRMT R135, RZ, 0x7610, R135 ;  /* 0x00007610ff877816 */ /* 0x000fe20000000087 */
[----:B0-----:R-:W-:-:S02]  /*103b0*/  @P4 IMAD.MOV.U32 R86, RZ, RZ, R5 ;  /* 0x000000ffff564224 */ /* 0x001fc400078e0005 */
[----:B------:R-:W-:Y:S02]  /*103c0*/  @P4 IMAD.MOV.U32 R87, RZ, RZ, R6 ;  /* 0x000000ffff574224 */ /* 0x000fe400078e0006 */
[----:B------:R-:W-:Y:S01]  /*103d0*/  IMAD.X R28, R101, 0x1, R28, P5 ;  /* 0x00000001651c7824 */ /* 0x000fe200028e061c */
[----:B------:R-:W2:Y:S01]  /*103e0*/  @P2 LDG.E.U8 R135, desc[UR26][R14.64] ;  /* 0x0000001a0e872981 */ /* 0x000ea2000c1e1100 */
[----:B------:R-:W-:Y:S02]  /*103f0*/  PRMT R122, RZ, 0x7610, R122 ;  /* 0x00007610ff7a7816 */ /* 0x000fe4000000007a */
[C---:B------:R-:W-:Y:S01]  /*10400*/  ISETP.GT.AND P2, PT, R149.reuse, 0x14, PT ;  /* 0x000000149500780c */ /* 0x040fe20003f44270 */
[----:B------:R0:W2:Y:S01]  /*10410*/  @P4 LDG.E.U8 R160, desc[UR26][R86.64] ;  /* 0x0000001a56a04981 */ /* 0x0000a2000c1e1100 */
[----:B------:R-:W-:Y:S02]  /*10420*/  ISETP.GT.AND P4, PT, R149, 0x13, PT ;  /* 0x000000139500780c */ /* 0x000fe40003f84270 */
[----:B------:R-:W-:-:S02]  /*10430*/  IADD3 R38, P6, PT, R112, R38, RZ ;  /* 0x0000002670267210 */ /* 0x000fc40007fde0ff */
[----:B------:R-:W-:Y:S01]  /*10440*/  IADD3 R49, P5, PT, R112, R49, RZ ;  /* 0x0000003170317210 */ /* 0x000fe20007fbe0ff */
[----:B0-----:R-:W-:Y:S02]  /*10450*/  @P3 IMAD.MOV.U32 R86, RZ, RZ, R27 ;  /* 0x000000ffff563224 */ /* 0x001fe400078e001b */
[----:B------:R-:W-:Y:S02]  /*10460*/  @P3 IMAD.MOV.U32 R87, RZ, RZ, R28 ;  /* 0x000000ffff573224 */ /* 0x000fe400078e001c */
[----:B------:R-:W-:-:S03]  /*10470*/  IMAD.X R39, R101, 0x1, R39, P6 ;  /* 0x0000000165277824 */ /* 0x000fc600030e0627 */
[----:B------:R0:W2:Y:S01]  /*10480*/  @P3 LDG.E.U8 R122, desc[UR26][R86.64] ;  /* 0x0000001a567a3981 */ /* 0x0000a2000c1e1100 */
[----:B------:R-:W-:Y:S01]  /*10490*/  IMAD.X R50, R101, 0x1, R50, P5 ;  /* 0x0000000165327824 */ /* 0x000fe200028e0632 */
[----:B------:R-:W-:Y:S01]  /*104a0*/  ISETP.GT.AND P3, PT, R149, 0x15, PT ;  /* 0x000000159500780c */ /* 0x000fe20003f64270 */
[----:B------:R-:W-:Y:S01]  /*104b0*/  @P2 IMAD.MOV.U32 R96, RZ, RZ, R49 ;  /* 0x000000ffff602224 */ /* 0x000fe200078e0031 */
[----:B------:R-:W-:Y:S02]  /*104c0*/  PRMT R91, RZ, 0x7610, R91 ;  /* 0x00007610ff5b7816 */ /* 0x000fe4000000005b */
[----:B0-----:R-:W-:Y:S01]  /*104d0*/  PRMT R86, RZ, 0x7610, R86 ;  /* 0x00007610ff567816 */ /* 0x001fe20000000056 */
[----:B------:R-:W-:Y:S01]  /*104e0*/  @P2 IMAD.MOV.U32 R97, RZ, RZ, R50 ;  /* 0x000000ffff612224 */ /* 0x000fe200078e0032 */
[----:B------:R-:W-:-:S04]  /*104f0*/  IADD3 R58, P5, PT, R112, R58, RZ ;  /* 0x0000003a703a7210 */ /* 0x000fc80007fbe0ff */
[----:B------:R-:W2:Y:S01]  /*10500*/  @P4 LDG.E.U8 R86, desc[UR26][R38.64] ;  /* 0x0000001a26564981 */ /* 0x000ea2000c1e1100 */
[----:B------:R-:W-:Y:S02]  /*10510*/  ISETP.GT.AND P4, PT, R149, 0x16, PT ;  /* 0x000000169500780c */ /* 0x000fe40003f84270 */
[C---:B------:R-:W-:Y:S01]  /*10520*/  IADD3 R67, P6, PT, R112.reuse, R67, RZ ;  /* 0x0000004370437210 */ /* 0x040fe20007fde0ff */
[----:B------:R0:W2:Y:S01]  /*10530*/  @P2 LDG.E.U8 R91, desc[UR26][R96.64] ;  /* 0x0000001a605b2981 */ /* 0x0000a2000c1e1100 */
[C---:B------:R-:W-:Y:S01]  /*10540*/  IMAD.X R59, R101.reuse, 0x1, R59, P5 ;  /* 0x00000001653b7824 */ /* 0x040fe200028e063b */
[----:B------:R-:W-:Y:S02]  /*10550*/  IADD3 R76, P5, PT, R112, R76, RZ ;  /* 0x0000004c704c7210 */ /* 0x000fe40007fbe0ff */
[----:B------:R-:W-:Y:S01]  /*10560*/  IMAD.X R68, R101, 0x1, R68, P6 ;  /* 0x0000000165447824 */ /* 0x000fe200030e0644 */
[----:B0-----:R-:W-:-:S05]  /*10570*/  PRMT R96, RZ, 0x7610, R96 ;  /* 0x00007610ff607816 */ /* 0x001fca0000000060 */
[----:B------:R-:W-:Y:S01]  /*10580*/  @P4 IMAD.MOV.U32 R116, RZ, RZ, R67 ;  /* 0x000000ffff744224 */ /* 0x000fe200078e0043 */
[C---:B------:R-:W-:Y:S01]  /*10590*/  ISETP.GT.AND P2, PT, R149.reuse, 0x17, PT ;  /* 0x000000179500780c */ /* 0x040fe20003f44270 */
[----:B------:R-:W-:Y:S01]  /*105a0*/  @P4 IMAD.MOV.U32 R117, RZ, RZ, R68 ;  /* 0x000000ffff754224 */ /* 0x000fe200078e0044 */
[----:B------:R-:W-:Y:S01]  /*105b0*/  PRMT R103, RZ, 0x7610, R103 ;  /* 0x00007610ff677816 */ /* 0x000fe20000000067 */
[----:B------:R-:W2:Y:S01]  /*105c0*/  @P3 LDG.E.U8 R96, desc[UR26][R58.64] ;  /* 0x0000001a3a603981 */ /* 0x000ea2000c1e1100 */
[----:B------:R-:W-:Y:S01]  /*105d0*/  ISETP.GT.AND P3, PT, R149, 0x18, PT ;  /* 0x000000189500780c */ /* 0x000fe20003f64270 */
[----:B------:R-:W-:Y:S01]  /*105e0*/  IMAD.X R77, R101, 0x1, R77, P5 ;  /* 0x00000001654d7824 */ /* 0x000fe200028e064d */
[----:B------:R-:W-:Y:S02]  /*105f0*/  IADD3 R7, P5, PT, R112, R7, RZ ;  /* 0x0000000770077210 */ /* 0x000fe40007fbe0ff */
[----:B------:R0:W2:Y:S01]  /*10600*/  @P4 LDG.E.U8 R103, desc[UR26][R116.64] ;  /* 0x0000001a74674981 */ /* 0x0000a2000c1e1100 */
[----:B------:R-:W-:-:S02]  /*10610*/  PRMT R109, RZ, 0x7610, R109 ;  /* 0x00007610ff6d7816 */ /* 0x000fc4000000006d */
[----:B------:R-:W-:Y:S01]  /*10620*/  ISETP.GT.AND P4, PT, R149, 0x19, PT ;  /* 0x000000199500780c */ /* 0x000fe20003f84270 */
[----:B------:R-:W-:Y:S01]  /*10630*/  IMAD.X R8, R101, 0x1, R8, P5 ;  /* 0x0000000165087824 */ /* 0x000fe200028e0608 */
[C---:B------:R-:W-:Y:S02]  /*10640*/  IADD3 R16, P6, PT, R112.reuse, R16, RZ ;  /* 0x0000001070107210 */ /* 0x040fe40007fde0ff */
[----:B------:R-:W-:Y:S01]  /*10650*/  PRMT R161, RZ, 0x7610, R161 ;  /* 0x00007610ffa17816 */ /* 0x000fe200000000a1 */
[----:B------:R-:W2:Y:S01]  /*10660*/  @P2 LDG.E.U8 R109, desc[UR26][R76.64] ;  /* 0x0000001a4c6d2981 */ /* 0x000ea2000c1e1100 */
[----:B------:R-:W-:Y:S01]  /*10670*/  ISETP.GT.AND P2, PT, R149, 0x1a, PT ;  /* 0x0000001a9500780c */ /* 0x000fe20003f44270 */
[----:B0-----:R-:W-:Y:S01]  /*10680*/  @P3 IMAD.MOV.U32 R116, RZ, RZ, R7 ;  /* 0x000000ffff743224 */ /* 0x001fe200078e0007 */
[----:B------:R-:W-:Y:S01]  /*10690*/  PRMT R134, RZ, 0x7610, R134 ;  /* 0x00007610ff867816 */ /* 0x000fe20000000086 */
[----:B------:R-:W-:Y:S01]  /*106a0*/  @P3 IMAD.MOV.U32 R117, RZ, RZ, R8 ;  /* 0x000000ffff753224 */ /* 0x000fe200078e0008 */
[----:B------:R-:W-:Y:S01]  /*106b0*/  IADD3 R29, P5, PT, R112, R29, RZ ;  /* 0x0000001d701d7210 */ /* 0x000fe20007fbe0ff */
[----:B------:R-:W-:-:S03]  /*106c0*/  IMAD.X R17, R101, 0x1, R17, P6 ;  /* 0x0000000165117824 */ /* 0x000fc600030e0611 */
[----:B------:R0:W2:Y:S01]  /*106d0*/  @P3 LDG.E.U8 R161, desc[UR26][R116.64] ;  /* 0x0000001a74a13981 */ /* 0x0000a2000c1e1100 */
[----:B------:R-:W-:Y:S01]  /*106e0*/  ISETP.GT.AND P3, PT, R149, 0x1b, PT ;  /* 0x0000001b9500780c */ /* 0x000fe20003f64270 */
[----:B------:R-:W-:Y:S02]  /*106f0*/  IMAD.X R30, R101, 0x1, R30, P5 ;  /* 0x00000001651e7824 */ /* 0x000fe400028e061e */
[----:B------:R-:W2:Y:S01]  /*10700*/  @P4 LDG.E.U8 R134, desc[UR26][R16.64] ;  /* 0x0000001a10864981 */ /* 0x000ea2000c1e1100 */
[----:B------:R-:W-:Y:S02]  /*10710*/  ISETP.GT.AND P4, PT, R149, 0x1c, PT ;  /* 0x0000001c9500780c */ /* 0x000fe40003f84270 */
[C---:B------:R-:W-:Y:S02]  /*10720*/  IADD3 R40, P5, PT, R112.reuse, R40, RZ ;  /* 0x0000002870287210 */ /* 0x040fe40007fbe0ff */
[C---:B------:R-:W-:Y:S01]  /*10730*/  IADD3 R51, P6, PT, R112.reuse, R51, RZ ;  /* 0x0000003370337210 */ /* 0x040fe20007fde0ff */
[----:B0-----:R-:W-:Y:S01]  /*10740*/  @P2 IMAD.MOV.U32 R116, RZ, RZ, R29 ;  /* 0x000000ffff742224 */ /* 0x001fe200078e001d */
[----:B------:R-:W-:Y:S01]  /*10750*/  PRMT R120, RZ, 0x7610, R120 ;  /* 0x00007610ff787816 */ /* 0x000fe20000000078 */
[----:B------:R-:W-:Y:S01]  /*10760*/  @P2 IMAD.MOV.U32 R117, RZ, RZ, R30 ;  /* 0x000000ffff752224 */ /* 0x000fe200078e001e */
[----:B------:R-:W-:Y:S01]  /*10770*/  PRMT R87, RZ, 0x7610, R87 ;  /* 0x00007610ff577816 */ /* 0x000fe20000000057 */
[C---:B------:R-:W-:Y:S01]  /*10780*/  IMAD.X R41, R101.reuse, 0x1, R41, P5 ;  /* 0x0000000165297824 */ /* 0x040fe200028e0629 */
[----:B------:R-:W-:Y:S01]  /*10790*/  IADD3 R60, P5, PT, R112, R60, RZ ;  /* 0x0000003c703c7210 */ /* 0x000fe20007fbe0ff */
[----:B------:R-:W-:Y:S01]  /*107a0*/  IMAD.X R52, R101, 0x1, R52, P6 ;  /* 0x0000000165347824 */ /* 0x000fe200030e0634 */
[----:B------:R0:W2:Y:S01]  /*107b0*/  @P2 LDG.E.U8 R120, desc[UR26][R116.64] ;  /* 0x0000001a74782981 */ /* 0x0000a2000c1e1100 */
[----:B------:R-:W-:-:S02]  /*107c0*/  ISETP.GT.AND P2, PT, R149, 0x1d, PT ;  /* 0x0000001d9500780c */ /* 0x000fc40003f44270 */
[----:B------:R-:W-:Y:S01]  /*107d0*/  PRMT R92, RZ, 0x7610, R92 ;  /* 0x00007610ff5c7816 */ /* 0x000fe2000000005c */
[----:B------:R-:W2:Y:S01]  /*107e0*/  @P3 LDG.E.U8 R87, desc[UR26][R40.64] ;  /* 0x0000001a28573981 */ /* 0x000ea2000c1e1100 */
[----:B------:R-:W-:Y:S01]  /*107f0*/  ISETP.GT.AND P3, PT, R149, 0x1e, PT ;  /* 0x0000001e9500780c */ /* 0x000fe20003f64270 */
[C---:B------:R-:W-:Y:S01]  /*10800*/  IMAD.X R61, R101.reuse, 0x1, R61, P5 ;  /* 0x00000001653d7824 */ /* 0x040fe200028e063d */
[----:B------:R-:W-:Y:S01]  /*10810*/  IADD3 R69, P5, PT, R112, R69, RZ ;  /* 0x0000004570457210 */ /* 0x000fe20007fbe0ff */
[----:B0-----:R-:W-:Y:S02]  /*10820*/  @P4 IMAD.MOV.U32 R116, RZ, RZ, R51 ;  /* 0x000000ffff744224 */ /* 0x001fe400078e0033 */
[----:B------:R-:W-:Y:S01]  /*10830*/  @P4 IMAD.MOV.U32 R117, RZ, RZ, R52 ;  /* 0x000000ffff754224 */ /* 0x000fe200078e0034 */
[----:B------:R-:W-:Y:S01]  /*10840*/  PRMT R97, RZ, 0x7610, R97 ;  /* 0x00007610ff617816 */ /* 0x000fe20000000061 */
[----:B------:R-:W-:-:S03]  /*10850*/  IMAD.X R70, R101, 0x1, R70, P5 ;  /* 0x0000000165467824 */ /* 0x000fc600028e0646 */
[----:B------:R0:W2:Y:S01]  /*10860*/  @P4 LDG.E.U8 R92, desc[UR26][R116.64] ;  /* 0x0000001a745c4981 */ /* 0x0000a2000c1e1100 */
[C---:B------:R-:W-:Y:S02]  /*10870*/  ISETP.GT.AND P4, PT, R149.reuse, 0x1f, PT ;  /* 0x0000001f9500780c */ /* 0x040fe40003f84270 */
[----:B------:R-:W-:Y:S01]  /*10880*/  IADD3 R78, P6, PT, R112, R78, RZ ;  /* 0x0000004e704e7210 */ /* 0x000fe20007fde0ff */
[----:B------:R-:W2:Y:S01]  /*10890*/  @P2 LDG.E.U8 R97, desc[UR26][R60.64] ;  /* 0x0000001a3c612981 */ /* 0x000ea2000c1e1100 */
[----:B------:R-:W-:Y:S02]  /*108a0*/  PRMT R104, RZ, 0x7610, R104 ;  /* 0x00007610ff687816 */ /* 0x000fe40000000068 */
[----:B------:R-:W-:Y:S01]  /*108b0*/  ISETP.GT.AND P2, PT, R149, 0x20, PT ;  /* 0x000000209500780c */ /* 0x000fe20003f44270 */
[----:B------:R-:W-:Y:S01]  /*108c0*/  IMAD.X R79, R101, 0x1, R79, P6 ;  /* 0x00000001654f7824 */ /* 0x000fe200030e064f */
[----:B------:R-:W-:Y:S01]  /*108d0*/  PRMT R110, RZ, 0x7610, R110 ;  /* 0x00007610ff6e7816 */ /* 0x000fe2000000006e */
[----:B0-----:R-:W-:-:S02]  /*108e0*/  @P3 IMAD.MOV.U32 R116, RZ, RZ, R69 ;  /* 0x000000ffff743224 */ /* 0x001fc400078e0045 */
[----:B------:R-:W-:Y:S01]  /*108f0*/  @P3 IMAD.MOV.U32 R117, RZ, RZ, R70 ;  /* 0x000000ffff753224 */ /* 0x000fe200078e0046 */
[----:B------:R-:W-:Y:S02]  /*10900*/  IADD3 R9, P5, PT, R112, R9, RZ ;  /* 0x0000000970097210 */ /* 0x000fe40007fbe0ff */
[----:B------:R-:W2:Y:S01]  /*10910*/  @P4 LDG.E.U8 R110, desc[UR26][R78.64] ;  /* 0x0000001a4e6e4981 */ /* 0x000ea2000c1e1100 */
[----:B------:R-:W-:-:S03]  /*10920*/  ISETP.GT.AND P4, PT, R149, 0x22, PT ;  /* 0x000000229500780c */ /* 0x000fc60003f84270 */
[----:B------:R0:W2:Y:S01]  /*10930*/  @P3 LDG.E.U8 R104, desc[UR26][R116.64] ;  /* 0x0000001a74683981 */ /* 0x0000a2000c1e1100 */
[----:B------:R-:W-:Y:S01]  /*10940*/  ISETP.GT.AND P3, PT, R149, 0x21, PT ;  /* 0x000000219500780c */ /* 0x000fe20003f64270 */
[C---:B------:R-:W-:Y:S01]  /*10950*/  IMAD.X R10, R101.reuse, 0x1, R10, P5 ;  /* 0x00000001650a7824 */ /* 0x040fe200028e060a */
[C---:B------:R-:W-:Y:S02]  /*10960*/  IADD3 R18, P5, PT, R112.reuse, R18, RZ ;  /* 0x0000001270127210 */ /* 0x040fe40007fbe0ff */
[----:B------:R-:W-:Y:S02]  /*10970*/  IADD3 R31, P6, PT, R112, R31, RZ ;  /* 0x0000001f701f7210 */ /* 0x000fe40007fde0ff */
[----:B------:R-:W-:Y:S01]  /*10980*/  PRMT R162, RZ, 0x7610, R162 ;  /* 0x00007610ffa27816 */ /* 0x000fe200000000a2 */
[----:B------:R-:W-:Y:S01]  /*10990*/  IMAD.X R19, R101, 0x1, R19, P5 ;  /* 0x0000000165137824 */ /* 0x000fe200028e0613 */
[----:B------:R-:W-:Y:S01]  /*109a0*/  PRMT R133, RZ, 0x7610, R133 ;  /* 0x00007610ff857816 */ /* 0x000fe20000000085 */
[----:B0-----:R-:W-:-:S02]  /*109b0*/  @P2 IMAD.MOV.U32 R116, RZ, RZ, R9 ;  /* 0x000000ffff742224 */ /* 0x001fc400078e0009 */
[----:B------:R-:W-:Y:S01]  /*109c0*/  @P2 IMAD.MOV.U32 R117, RZ, RZ, R10 ;  /* 0x000000ffff752224 */ /* 0x000fe200078e000a */
[C---:B------:R-:W-:Y:S01]  /*109d0*/  IADD3 R42, P5, PT, R112.reuse, R42, RZ ;  /* 0x0000002a702a7210 */ /* 0x040fe20007fbe0ff */
[----:B------:R-:W-:Y:S01]  /*109e0*/  IMAD.X R32, R101, 0x1, R32, P6 ;  /* 0x0000000165207824 */ /* 0x000fe200030e0620 */
[----:B------:R-:W2:Y:S01]  /*109f0*/  @P3 LDG.E.U8 R133, desc[UR26][R18.64] ;  /* 0x0000001a12853981 */ /* 0x000ea2000c1e1100 */
[C---:B------:R-:W-:Y:S01]  /*10a00*/  ISETP.GT.AND P3, PT, R149.reuse, 0x24, PT ;  /* 0x000000249500780c */ /* 0x040fe20003f64270 */
[----:B------:R-:W-:Y:S02]  /*10a10*/  @P4 IMAD.MOV.U32 R118, RZ, RZ, R31 ;  /* 0x000000ffff764224 */ /* 0x000fe400078e001f */
[----:B------:R0:W2:Y:S01]  /*10a20*/  @P2 LDG.E.U8 R162, desc[UR26][R116.64] ;  /* 0x0000001a74a22981 */ /* 0x0000a2000c1e1100 */
[----:B------:R-:W-:Y:S01]  /*10a30*/  ISETP.GT.AND P2, PT, R149, 0x23, PT ;  /* 0x000000239500780c */ /* 0x000fe20003f44270 */
[----:B------:R-:W-:Y:S02]  /*10a40*/  @P4 IMAD.MOV.U32 R119, RZ, RZ, R32 ;  /* 0x000000ffff774224 */ /* 0x000fe400078e0020 */
[----:B------:R-:W-:Y:S01]  /*10a50*/  IMAD.X R43, R101, 0x1, R43, P5 ;  /* 0x00000001652b7824 */ /* 0x000fe200028e062b */
[----:B------:R-:W-:-:S02]  /*10a60*/  IADD3 R53, P5, PT, R112, R53, RZ ;  /* 0x0000003570357210 */ /* 0x000fc40007fbe0ff */
[----:B0-----:R-:W-:Y:S02]  /*10a70*/  PRMT R116, RZ, 0x7610, R116 ;  /* 0x00007610ff747816 */ /* 0x001fe40000000074 */
        /* <DEDUP_REMOVED lines=8> */
[----:B0-----:R-:W-:Y:S02]  /*10b00*/  @P3 IMAD.MOV.U32 R118, RZ, RZ, R53 ;  /* 0x000000ffff763224 */ /* 0x001fe400078e0035 */
[----:B------:R-:W-:-:S02]  /*10b10*/  @P3 IMAD.MOV.U32 R119, RZ, RZ, R115 ;  /* 0x000000ffff773224 */ /* 0x000fc400078e0073 */
[----:B------:R-:W-:Y:S01]  /*10b20*/  IMAD.X R71, R101, 0x1, R71, P6 ;  /* 0x0000000165477824 */ /* 0x000fe200030e0647 */
[----:B------:R-:W-:Y:S02]  /*10b30*/  IADD3 R62, P5, PT, R112, R62, RZ ;  /* 0x0000003e703e7210 */ /* 0x000fe40007fbe0ff */
[----:B------:R0:W2:Y:S01]  /*10b40*/  @P3 LDG.E.U8 R117, desc[UR26][R118.64] ;  /* 0x0000001a76753981 */ /* 0x0000a2000c1e1100 */
[----:B------:R-:W-:Y:S01]  /*10b50*/  ISETP.GT.AND P3, PT, R149, 0x27, PT ;  /* 0x000000279500780c */ /* 0x000fe20003f64270 */
[----:B------:R-:W-:Y:S02]  /*10b60*/  @P4 IMAD.MOV.U32 R124, RZ, RZ, R93 ;  /* 0x000000ffff7c4224 */ /* 0x000fe400078e005d */
[----:B------:R-:W-:Y:S02]  /*10b70*/  @P4 IMAD.MOV.U32 R125, RZ, RZ, R71 ;  /* 0x000000ffff7d4224 */ /* 0x000fe400078e0047 */
[----:B------:R-:W-:Y:S01]  /*10b80*/  IMAD.X R98, R101, 0x1, R98, P5 ;  /* 0x0000000165627824 */ /* 0x000fe200028e0662 */
[----:B0-----:R-:W-:-:S02]  /*10b90*/  PRMT R118, RZ, 0x7610, R118 ;  /* 0x00007610ff767816 */ /* 0x001fc40000000076 */
[C---:B------:R-:W-:Y:S02]  /*10ba0*/  IADD3 R106, P5, PT, R112.reuse, R106, RZ ;  /* 0x0000006a706a7210 */ /* 0x040fe40007fbe0ff */
[----:B------:R-:W-:Y:S02]  /*10bb0*/  PRMT R119, RZ, 0x7610, R119 ;  /* 0x00007610ff777816 */ /* 0x000fe40000000077 */
[----:B------:R0:W2:Y:S01]  /*10bc0*/  @P4 LDG.E.U8 R118, desc[UR26][R124.64] ;  /* 0x0000001a7c764981 */ /* 0x0000a2000c1e1100 */
[----:B------:R-:W-:Y:S01]  /*10bd0*/  ISETP.GT.AND P4, PT, R149, 0x28, PT ;  /* 0x000000289500780c */ /* 0x000fe20003f84270 */
[----:B------:R-:W-:Y:S01]  /*10be0*/  IMAD.X R80, R101, 0x1, R80, P5 ;  /* 0x0000000165507824 */ /* 0x000fe200028e0650 */
[----:B------:R-:W-:Y:S02]  /*10bf0*/  IADD3 R111, P6, PT, R112, R111, RZ ;  /* 0x0000006f706f7210 */ /* 0x000fe40007fde0ff */
[----:B------:R-:W-:Y:S01]  /*10c00*/  PRMT R121, RZ, 0x7610, R121 ;  /* 0x00007610ff797816 */ /* 0x000fe20000000079 */
[----:B0-----:R-:W-:-:S02]  /*10c10*/  @P2 IMAD.MOV.U32 R124, RZ, RZ, R62 ;  /* 0x000000ffff7c2224 */ /* 0x001fc400078e003e */
[----:B------:R-:W-:Y:S02]  /*10c20*/  @P2 IMAD.MOV.U32 R125, RZ, RZ, R98 ;  /* 0x000000ffff7d2224 */ /* 0x000fe400078e0062 */
[----:B------:R-:W-:-:S03]  /*10c30*/  IMAD.X R20, R101, 0x1, R20, P6 ;  /* 0x0000000165147824 */ /* 0x000fc600030e0614 */
[----:B------:R0:W2:Y:S01]  /*10c40*/  @P2 LDG.E.U8 R119, desc[UR26][R124.64] ;  /* 0x0000001a7c772981 */ /* 0x0000a2000c1e1100 */
[----:B------:R-:W-:Y:S02]  /*10c50*/  ISETP.GT.AND P2, PT, R149, 0x29, PT ;  /* 0x000000299500780c */ /* 0x000fe40003f44270 */
[----:B------:R-:W-:Y:S02]  /*10c60*/  IADD3 R11, P5, PT, R112, R11, RZ ;  /* 0x0000000b700b7210 */ /* 0x000fe40007fbe0ff */
[----:B------:R-:W-:Y:S01]  /*10c70*/  PRMT R163, RZ, 0x7610, R163 ;  /* 0x00007610ffa37816 */ /* 0x000fe200000000a3 */
[----:B0-----:R-:W-:Y:S02]  /*10c80*/  @P3 IMAD.MOV.U32 R124, RZ, RZ, R106 ;  /* 0x000000ffff7c3224 */ /* 0x001fe400078e006a */
[----:B------:R-:W-:-:S05]  /*10c90*/  @P3 IMAD.MOV.U32 R125, RZ, RZ, R80 ;  /* 0x000000ffff7d3224 */ /* 0x000fca00078e0050 */
[----:B------:R0:W2:Y:S01]  /*10ca0*/  @P3 LDG.E.U8 R121, desc[UR26][R124.64] ;  /* 0x0000001a7c793981 */ /* 0x0000a2000c1e1100 */
[----:B------:R-:W-:Y:S01]  /*10cb0*/  ISETP.GT.AND P3, PT, R149, 0x2a, PT ;  /* 0x0000002a9500780c */ /* 0x000fe20003f64270 */
[----:B------:R-:W-:Y:S01]  /*10cc0*/  IMAD.X R81, R101, 0x1, R81, P5 ;  /* 0x0000000165517824 */ /* 0x000fe200028e0651 */
[----:B------:R-:W-:Y:S01]  /*10cd0*/  PRMT R138, RZ, 0x7610, R138 ;  /* 0x00007610ff8a7816 */ /* 0x000fe2000000008a */
[----:B0-----:R-:W-:Y:S02]  /*10ce0*/  @P4 IMAD.MOV.U32 R124, RZ, RZ, R111 ;  /* 0x000000ffff7c4224 */ /* 0x001fe400078e006f */
[----:B------:R-:W-:-:S05]  /*10cf0*/  @P4 IMAD.MOV.U32 R125, RZ, RZ, R20 ;  /* 0x000000ffff7d4224 */ /* 0x000fca00078e0014 */
[----:B------:R0:W2:Y:S01]  /*10d00*/  @P4 LDG.E.U8 R163, desc[UR26][R124.64] ;  /* 0x0000001a7ca34981 */ /* 0x0000a2000c1e1100 */
[----:B------:R-:W-:-:S05]  /*10d10*/  IADD3 R82, P4, PT, R112, R82, RZ ;  /* 0x0000005270527210 */ /* 0x000fca0007f9e0ff */
[----:B------:R-:W-:Y:S02]  /*10d20*/  IMAD.X R33, R101, 0x1, R33, P4 ;  /* 0x0000000165217824 */ /* 0x000fe400020e0621 */
[----:B0-----:R-:W-:Y:S02]  /*10d30*/  @P2 IMAD.MOV.U32 R124, RZ, RZ, R11 ;  /* 0x000000ffff7c2224 */ /* 0x001fe400078e000b */
[----:B------:R-:W-:Y:S01]  /*10d40*/  @P2 IMAD.MOV.U32 R125, RZ, RZ, R81 ;  /* 0x000000ffff7d2224 */ /* 0x000fe200078e0051 */
[----:B------:R-:W-:Y:S01]  /*10d50*/  ISETP.GT.AND P5, PT, R149, 0x2b, PT ;  /* 0x0000002b9500780c */ /* 0x000fe20003fa4270 */
[----:B------:R-:W-:-:S03]  /*10d60*/  @P3 IMAD.MOV.U32 R126, RZ, RZ, R82 ;  /* 0x000000ffff7e3224 */ /* 0x000fc600078e0052 */
[----:B------:R0:W2:Y:S01]  /*10d70*/  @P2 LDG.E.U8 R138, desc[UR26][R124.64] ;  /* 0x0000001a7c8a2981 */ /* 0x0000a2000c1e1100 */
[----:B------:R-:W-:Y:S01]  /*10d80*/  @P3 IMAD.MOV.U32 R127, RZ, RZ, R33 ;  /* 0x000000ffff7f3224 */ /* 0x000fe200078e0021 */
[----:B------:R-:W-:Y:S02]  /*10d90*/  IADD3 R170, P2, PT, R112, R170, RZ ;  /* 0x000000aa70aa7210 */ /* 0x000fe40007f5e0ff */
[----:B0-----:R-:W-:-:S03]  /*10da0*/  PRMT R125, RZ, 0x7610, R125 ;  /* 0x00007610ff7d7816 */ /* 0x001fc6000000007d */
[----:B------:R-:W-:-:S03]  /*10db0*/  IMAD.X R44, R101, 0x1, R44, P2 ;  /* 0x00000001652c7824 */ /* 0x000fc600010e062c */
[----:B------:R0:W2:Y:S01]  /*10dc0*/  @P3 LDG.E.U8 R125, desc[UR26][R126.64] ;  /* 0x0000001a7e7d3981 */ /* 0x0000a2000c1e1100 */
[----:B------:R-:W-:Y:S02]  /*10dd0*/  ISETP.GT.AND P3, PT, R149, 0x2c, PT ;  /* 0x0000002c9500780c */ /* 0x000fe40003f64270 */
[----:B------:R-:W-:Y:S02]  /*10de0*/  IADD3 R172, P2, PT, R112, R172, RZ ;  /* 0x000000ac70ac7210 */ /* 0x000fe40007f5e0ff */
[----:B------:R-:W-:-:S03]  /*10df0*/  PRMT R123, RZ, 0x7610, R123 ;  /* 0x00007610ff7b7816 */ /* 0x000fc6000000007b */
[----:B------:R-:W-:Y:S02]  /*10e00*/  IMAD.X R171, R101, 0x1, R171, P2 ;  /* 0x0000000165ab7824 */ /* 0x000fe400010e06ab */
[----:B0-----:R-:W-:Y:S02]  /*10e10*/  @P5 IMAD.MOV.U32 R126, RZ, RZ, R170 ;  /* 0x000000ffff7e5224 */ /* 0x001fe400078e00aa */
[----:B------:R-:W-:Y:S01]  /*10e20*/  @P5 IMAD.MOV.U32 R127, RZ, RZ, R44 ;  /* 0x000000ffff7f5224 */ /* 0x000fe200078e002c */
[----:B------:R-:W-:-:S04]  /*10e30*/  PRMT R124, RZ, 0x7610, R124 ;  /* 0x00007610ff7c7816 */ /* 0x000fc8000000007c */
[----:B------:R0:W2:Y:S02]  /*10e40*/  @P5 LDG.E.U8 R123, desc[UR26][R126.64] ;  /* 0x0000001a7e7b5981 */ /* 0x0000a4000c1e1100 */
[----:B0-----:R-:W-:Y:S02]  /*10e50*/  @P3 IMAD.MOV.U32 R126, RZ, RZ, R172 ;  /* 0x000000ffff7e3224 */ /* 0x001fe400078e00ac */
[----:B------:R-:W-:-:S05]  /*10e60*/  @P3 IMAD.MOV.U32 R127, RZ, RZ, R171 ;  /* 0x000000ffff7f3224 */ /* 0x000fca00078e00ab */
[----:B------:R0:W2:Y:S01]  /*10e70*/  @P3 LDG.E.U8 R124, desc[UR26][R126.64] ;  /* 0x0000001a7e7c3981 */ /* 0x0000a2000c1e1100 */
[----:B------:R-:W-:Y:S02]  /*10e80*/  ISETP.GT.AND P3, PT, R149, 0x2d, PT ;  /* 0x0000002d9500780c */ /* 0x000fe40003f64270 */
[----:B------:R-:W-:Y:S02]  /*10e90*/  IADD3 R174, P2, PT, R112, R174, RZ ;  /* 0x000000ae70ae7210 */ /* 0x000fe40007f5e0ff */
[----:B------:R-:W-:-:S03]  /*10ea0*/  PRMT R129, RZ, 0x7610, R129 ;  /* 0x00007610ff817816 */ /* 0x000fc60000000081 */
[----:B------:R-:W-:-:S06]  /*10eb0*/  IMAD.X R173, R101, 0x1, R173, P2 ;  /* 0x0000000165ad7824 */ /* 0x000fcc00010e06ad */
[----:B0-----:R-:W-:Y:S02]  /*10ec0*/  @P3 IMAD.MOV.U32 R126, RZ, RZ, R174 ;  /* 0x000000ffff7e3224 */ /* 0x001fe400078e00ae */
[----:B------:R-:W-:-:S05]  /*10ed0*/  @P3 IMAD.MOV.U32 R127, RZ, RZ, R173 ;  /* 0x000000ffff7f3224 */ /* 0x000fca00078e00ad */
[----:B------:R0:W3:Y:S01]  /*10ee0*/  @P3 LDG.E.U8 R129, desc[UR26][R126.64] ;  /* 0x0000001a7e813981 */ /* 0x0000e2000c1e1100 */
        /* <DEDUP_REMOVED lines=13> */
[----:B------:R0:W4:Y:S01]  /*10fc0*/  @P3 LDG.E.U8 R132, desc[UR26][R126.64] ;  /* 0x0000001a7e843981 */ /* 0x000122000c1e1100 */
        /* <DEDUP_REMOVED lines=14> */
[----:B------:R-:W-:Y:S02]  /*110b0*/  ISETP.GT.AND P3, PT, R149, RZ, PT ;  /* 0x000000ff9500720c */ /* 0x000fe40003f64270 */
        /* <DEDUP_REMOVED lines=70> */
[----:B--2---:R-:W-:Y:S02]  /*11520*/  IADD3 R105, P2, PT, R112, R105, RZ ;  /* 0x0000006970697210 */ /* 0x004fe40007f5e0ff */
[----:B------:R-:W-:-:S03]  /*11530*/  PRMT R145, RZ, 0x7610, R145 ;  /* 0x00007610ff917816 */ /* 0x000fc60000000091 */
[----:B------:R-:W-:Y:S01]  /*11540*/  IMAD.X R201, R101, 0x1, R201, P2 ;  /* 0x0000000165c97824 */ /* 0x000fe200010e06c9 */
[----:B------:R1:W-:Y:S05]  /*11550*/  STL [R1+0x334], R105 ;  /* 0x0003346901007387 */ /* 0x0003ea0000100800 */
[----:B0-----:R-:W-:Y:S02]  /*11560*/  @P3 IMAD.MOV.U32 R126, RZ, RZ, R105 ;  /* 0x000000ffff7e3224 */ /* 0x001fe400078e0069 */
[----:B------:R-:W-:Y:S01]  /*11570*/  @P3 IMAD.MOV.U32 R127, RZ, RZ, R201 ;  /* 0x000000ffff7f3224 */ /* 0x000fe200078e00c9 */
[----:B-1----:R-:W2:Y:S04]  /*11580*/  LDL.LU R105, [R1+0x34c] ;  /* 0x00034c0001697983 */ /* 0x002ea80000300800 */
[----:B------:R0:W2:Y:S04]  /*11590*/  @P3 LDG.E.U8 R145, desc[UR26][R126.64] ;  /* 0x0000001a7e913981 */ /* 0x0000a8000c1e1100 */
[----:B------:R-:W2:Y:S01]  /*115a0*/  LDL.LU R127, [R1+0x338] ;  /* 0x00033800017f7983 */ /* 0x000ea20000300800 */
[----:B------:R-:W-:-:S02]  /*115b0*/  ISETP.GT.AND P3, PT, R149, 0x3c, PT ;  /* 0x0000003c9500780c */ /* 0x000fc40003f64270 */
[----:B---3--:R-:W-:Y:S02]  /*115c0*/  IADD3 R99, P2, PT, R112, R99, RZ ;  /* 0x0000006370637210 */ /* 0x008fe40007f5e0ff */
[----:B------:R-:W-:-:S03]  /*115d0*/  PRMT R146, RZ, 0x7610, R146 ;  /* 0x00007610ff927816 */ /* 0x000fc60000000092 */
[----:B------:R1:W-:Y:S06]  /*115e0*/  STL [R1+0x33c], R99 ;  /* 0x00033c6301007387 */ /* 0x0003ec0000100800 */
[----:B0-----:R-:W-:Y:S02]  /*115f0*/  @P3 IMAD.MOV.U32 R126, RZ, RZ, R99 ;  /* 0x000000ffff7e3224 */ /* 0x001fe400078e0063 */
[----:B--2---:R-:W-:-:S05]  /*11600*/  IMAD.X R127, R101, 0x1, R127, P2 ;  /* 0x00000001657f7824 */ /* 0x004fca00010e067f */
[----:B------:R0:W-:Y:S04]  /*11610*/  STL [R1+0x338], R127 ;  /* 0x0003387f01007387 */ /* 0x0001e80000100800 */
[----:B-1----:R-:W2:Y:S04]  /*11620*/  LDL.LU R99, [R1+0x330] ;  /* 0x0003300001637983 */ /* 0x002ea80000300800 */
[----:B------:R1:W3:Y:S04]  /*11630*/  @P3 LDG.E.U8 R146, desc[UR26][R126.64] ;  /* 0x0000001a7e923981 */ /* 0x0002e8000c1e1100 */
[----:B------:R-:W2:Y:S04]  /*11640*/  LDL.LU R126, [R1+0x340] ;  /* 0x00034000017e7983 */ /* 0x000ea80000300800 */
[----:B0-----:R-:W1:Y:S01]  /*11650*/  LDL.LU R127, [R1+0x344] ;  /* 0x00034400017f7983 */ /* 0x001e620000300800 */
[----:B------:R-:W-:-:S02]  /*11660*/  ISETP.GT.AND P3, PT, R149, 0x3d, PT ;  /* 0x0000003d9500780c */ /* 0x000fc40003f64270 */
[----:B------:R-:W-:Y:S02]  /*11670*/  PRMT R147, RZ, 0x7610, R147 ;  /* 0x00007610ff937816 */ /* 0x000fe40000000093 */
[----:B-1----:R-:W-:-:S05]  /*11680*/  IADD3 R127, P2, PT, R112, R127, RZ ;  /* 0x0000007f707f7210 */ /* 0x002fca0007f5e0ff */
[----:B--2---:R-:W-:Y:S01]  /*11690*/  IMAD.X R126, R101, 0x1, R126, P2 ;  /* 0x00000001657e7824 */ /* 0x004fe200010e067e */
[----:B------:R0:W-:Y:S04]  /*116a0*/  STL [R1+0x344], R127 ;  /* 0x0003447f01007387 */ /* 0x0001e80000100800 */
[----:B------:R1:W-:Y:S01]  /*116b0*/  STL [R1+0x340], R126 ;  /* 0x0003407e01007387 */ /* 0x0003e20000100800 */
[----:B0-----:R-:W-:-:S04]  /*116c0*/  @P3 LOP3.LUT R127, R127, R126, RZ, 0x3c, !PT ;  /* 0x0000007e7f7f3212 */ /* 0x001fc800078e3cff */
[----:B-1----:R-:W-:-:S04]  /*116d0*/  @P3 LOP3.LUT R126, R127, R126, RZ, 0x3c, !PT ;  /* 0x0000007e7f7e3212 */ /* 0x002fc800078e3cff */
[----:B------:R-:W-:-:S05]  /*116e0*/  @P3 LOP3.LUT R127, R127, R126, RZ, 0x3c, !PT ;  /* 0x0000007e7f7f3212 */ /* 0x000fca00078e3cff */
[----:B------:R0:W2:Y:S04]  /*116f0*/  @P3 LDG.E.U8 R147, desc[UR26][R126.64] ;  /* 0x0000001a7e933981 */ /* 0x0000a8000c1e1100 */
[----:B------:R-:W2:Y:S01]  /*11700*/  LDL.LU R127, [R1+0x348] ;  /* 0x00034800017f7983 */ /* 0x000ea20000300800 */
[----:B------:R-:W-:Y:S02]  /*11710*/  ISETP.GT.AND P3, PT, R149, 0x3e, PT ;  /* 0x0000003e9500780c */ /* 0x000fe40003f64270 */
[----:B------:R-:W-:Y:S02]  /*11720*/  IADD3 R105, P2, PT, R112, R105, RZ ;  /* 0x0000006970697210 */ /* 0x000fe40007f5e0ff */
[----:B------:R-:W-:-:S03]  /*11730*/  PRMT R148, RZ, 0x7610, R148 ;  /* 0x00007610ff947816 */ /* 0x000fc60000000094 */
[----:B------:R-:W-:Y:S06]  /*11740*/  STL [R1+0x34c], R105 ;  /* 0x00034c6901007387 */ /* 0x000fec0000100800 */
[----:B0-----:R-:W-:Y:S02]  /*11750*/  @P3 IMAD.MOV.U32 R126, RZ, RZ, R105 ;  /* 0x000000ffff7e3224 */ /* 0x001fe400078e0069 */
[----:B--2---:R-:W-:-:S05]  /*11760*/  IMAD.X R127, R101, 0x1, R127, P2 ;  /* 0x00000001657f7824 */ /* 0x004fca00010e067f */
[----:B------:R0:W-:Y:S04]  /*11770*/  STL [R1+0x348], R127 ;  /* 0x0003487f01007387 */ /* 0x0001e80000100800 */
[----:B------:R1:W2:Y:S04]  /*11780*/  @P3 LDG.E.U8 R148, desc[UR26][R126.64] ;  /* 0x0000001a7e943981 */ /* 0x0002a8000c1e1100 */
[----:B------:R-:W2:Y:S04]  /*11790*/  LDL.LU R126, [R1+0x350] ;  /* 0x00035000017e7983 */ /* 0x000ea80000300800 */
[----:B0-----:R-:W1:Y:S01]  /*117a0*/  LDL.LU R127, [R1+0x354] ;  /* 0x00035400017f7983 */ /* 0x001e620000300800 */
[----:B------:R-:W0:Y:S01]  /*117b0*/  S2R R105, SR_TID.X ;  /* 0x0000000000697919 */ /* 0x000e220000002100 */
[----:B------:R-:W-:-:S02]  /*117c0*/  ISETP.GT.AND P4, PT, R149, 0x3f, PT ;  /* 0x0000003f9500780c */ /* 0x000fc40003f84270 */
[----:B0-----:R-:W-:-:S04]  /*117d0*/  LOP3.LUT R105, R105, 0x3f, RZ, 0xc0, !PT ;  /* 0x0000003f69697812 */ /* 0x001fc800078ec0ff */
[----:B------:R-:W-:Y:S02]  /*117e0*/  ISETP.GE.AND P2, PT, R105, R149, PT ;  /* 0x000000956900720c */ /* 0x000fe40003f46270 */
        /* <DEDUP_REMOVED lines=10> */
[----:B------:R-:W-:Y:S02]  /*11890*/  IADD3 R99, P3, PT, R113, R99, RZ ;  /* 0x0000006371637210 */ /* 0x000fe40007f7e0ff */
[----:B------:R-:W-:-:S03]  /*118a0*/  PRMT R150, RZ, 0x7610, R150 ;  /* 0x00007610ff967816 */ /* 0x000fc60000000096 */
[----:B0-----:R-:W-:Y:S01]  /*118b0*/  @!P2 IMAD.MOV.U32 R126, RZ, RZ, R99 ;  /* 0x000000ffff7ea224 */ /* 0x001fe200078e0063 */
[----:B------:R-:W-:Y:S01]  /*118c0*/  STL [R1+0x330], R99 ;  /* 0x0003306301007387 */ /* 0x000fe20000100800 */
[----:B------:R-:W-:Y:S02]  /*118d0*/  PRMT R151, RZ, 0x7610, R151 ;  /* 0x00007610ff977816 */ /* 0x000fe40000000097 */
[----:B------:R-:W-:Y:S02]  /*118e0*/  PRMT R152, RZ, 0x7610, R152 ;  /* 0x00007610ff987816 */ /* 0x000fe40000000098 */
[----:B------:R-:W-:Y:S02]  /*118f0*/  PRMT R153, RZ, 0x7610, R153 ;  /* 0x00007610ff997816 */ /* 0x000fe40000000099 */
[----:B------:R-:W-:Y:S02]  /*11900*/  PRMT R154, RZ, 0x7610, R154 ;  /* 0x00007610ff9a7816 */ /* 0x000fe4000000009a */
[----:B------:R-:W-:-:S02]  /*11910*/  PRMT R155, RZ, 0x7610, R155 ;  /* 0x00007610ff9b7816 */ /* 0x000fc4000000009b */
[----:B------:R-:W-:Y:S02]  /*11920*/  PRMT R156, RZ, 0x7610, R156 ;  /* 0x00007610ff9c7816 */ /* 0x000fe4000000009c */
[----:B------:R-:W-:Y:S01]  /*11930*/  PRMT R157, RZ, 0x7610, R157 ;  /* 0x00007610ff9d7816 */ /* 0x000fe2000000009d */
[----:B------:R-:W-:Y:S01]  /*11940*/  BAR.SYNC.DEFER_BLOCKING 0x0 ;  /* 0x0000000000007b1d */ /* 0x000fe20000010000 */
[----:B--2---:R-:W-:Y:S01]  /*11950*/  IMAD.X R127, R114, 0x1, R127, P3 ;  /* 0x00000001727f7824 */ /* 0x004fe200018e067f */
[----:B------:R-:W-:-:S04]  /*11960*/  IADD3 R203, P3, PT, R113, R203, RZ ;  /* 0x000000cb71cb7210 */ /* 0x000fc80007f7e0ff */
[----:B------:R0:W2:Y:S01]  /*11970*/  @!P2 LDG.E.U8 R150, desc[UR26][R126.64] ;  /* 0x0000001a7e96a981 */ /* 0x0000a2000c1e1100 */
[C---:B------:R-:W-:Y:S01]  /*11980*/  IMAD.X R202, R114.reuse, 0x1, R202, P3 ;  /* 0x0000000172ca7824 */ /* 0x040fe200018e06ca */
[C---:B------:R-:W-:Y:S02]  /*11990*/  IADD3 R211, P3, PT, R113.reuse, R211, RZ ;  /* 0x000000d371d37210 */ /* 0x040fe40007f7e0ff */
[----:B------:R1:W-:Y:S03]  /*119a0*/  STL [R1+0x32c], R127 ;  /* 0x00032c7f01007387 */ /* 0x0003e60000100800 */
[----:B------:R-:W-:Y:S02]  /*119b0*/  IMAD.X R210, R114, 0x1, R210, P3 ;  /* 0x0000000172d27824 */ /* 0x000fe400018e06d2 */
[----:B0-----:R-:W-:Y:S01]  /*119c0*/  @!P2 IMAD.MOV.U32 R126, RZ, RZ, R203 ;  /* 0x000000ffff7ea224 */ /* 0x001fe200078e00cb */
[----:B------:R-:W-:Y:S01]  /*119d0*/  IADD3 R219, P3, PT, R113, R219, RZ ;  /* 0x000000db71db7210 */ /* 0x000fe20007f7e0ff */
[----:B-1----:R-:W-:-:S04]  /*119e0*/  @!P2 IMAD.MOV.U32 R127, RZ, RZ, R202 ;  /* 0x000000ffff7fa224 */ /* 0x002fc800078e00ca */
[C---:B------:R-:W-:Y:S01]  /*119f0*/  IMAD.X R218, R114.reuse, 0x1, R218, P3 ;  /* 0x0000000172da7824 */ /* 0x040fe200018e06da */
[----:B------:R0:W2:Y:S01]  /*11a00*/  @!P2 LDG.E.U8 R151, desc[UR26][R126.64] ;  /* 0x0000001a7e97a981 */ /* 0x0000a2000c1e1100 */
[----:B------:R-:W-:Y:S01]  /*11a10*/  IADD3 R227, P3, PT, R113, R227, RZ ;  /* 0x000000e371e37210 */ /* 0x000fe20007f7e0ff */
[----:B0-----:R-:W-:Y:S02]  /*11a20*/  @!P2 IMAD.MOV.U32 R126, RZ, RZ, R211 ;  /* 0x000000ffff7ea224 */ /* 0x001fe400078e00d3 */
[----:B------:R-:W-:Y:S02]  /*11a30*/  @!P2 IMAD.MOV.U32 R127, RZ, RZ, R210 ;  /* 0x000000ffff7fa224 */ /* 0x000fe400078e00d2 */
[----:B------:R-:W-:-:S03]  /*11a40*/  IMAD.X R226, R114, 0x1, R226, P3 ;  /* 0x0000000172e27824 */ /* 0x000fc600018e06e2 */
        /* <DEDUP_REMOVED lines=15> */
[----:B------:R0:W2:Y:S02]  /*11b40*/  @!P2 LDG.E.U8 R155, desc[UR26][R126.64] ;  /* 0x0000001a7e9ba981 */ /* 0x0000a4000c1e1100 */
[----:B0-----:R-:W-:Y:S02]  /*11b50*/  @!P2 IMAD.MOV.U32 R126, RZ, RZ, R243 ;  /* 0x000000ffff7ea224 */ /* 0x001fe400078e00f3 */
[----:B------:R-:W-:-:S05]  /*11b60*/  @!P2 IMAD.MOV.U32 R127, RZ, RZ, R242 ;  /* 0x000000ffff7fa224 */ /* 0x000fca00078e00f2 */
[----:B------:R0:W2:Y:S02]  /*11b70*/  @!P2 LDG.E.U8 R156, desc[UR26][R126.64] ;  /* 0x0000001a7e9ca981 */ /* 0x0000a4000c1e1100 */
[----:B0-----:R-:W-:Y:S02]  /*11b80*/  @!P2 IMAD.MOV.U32 R126, RZ, RZ, R251 ;  /* 0x000000ffff7ea224 */ /* 0x001fe400078e00fb */
[----:B------:R-:W-:-:S05]  /*11b90*/  @!P2 IMAD.MOV.U32 R127, RZ, RZ, R250 ;  /* 0x000000ffff7fa224 */ /* 0x000fca00078e00fa */
[----:B------:R0:W2:Y:S04]  /*11ba0*/  @!P2 LDG.E.U8 R157, desc[UR26][R126.64] ;  /* 0x0000001a7e9da981 */ /* 0x0000a8000c1e1100 */
[----:B------:R-:W2:Y:S04]  /*11bb0*/  LDL.LU R126, [R1+0x14] ;  /* 0x00001400017e7983 */ /* 0x000ea80000300800 */
[----:B------:R-:W0:Y:S01]  /*11bc0*/  LDL.LU R127, [R1+0x18] ;  /* 0x00001800017f7983 */ /* 0x000e220000300800 */
[----:B------:R-:W1:Y:S02]  /*11bd0*/  S2R R99, SR_TID.X ;  /* 0x0000000000637919 */ /* 0x000e640000002100 */
[----:B-1----:R-:W-:-:S05]  /*11be0*/  LOP3.LUT R99, R99, 0x7f, RZ, 0xc0, !PT ;  /* 0x0000007f63637812 */ /* 0x002fca00078ec0ff */
[----:B----4-:R1:W-:Y:S02]  /*11bf0*/  STS.U8 [R99+UR13+0xa000], R158 ;  /* 0x00a0009e63007988 */ /* 0x0103e4000800000d */
[----:B-1----:R-:W-:Y:S02]  /*11c00*/  PRMT R158, RZ, 0x7610, R158 ;  /* 0x00007610ff9e7816 */ /* 0x002fe4000000009e */
[----:B0-----:R-:W-:-:S05]  /*11c10*/  IADD3 R127, P3, PT, R113, R127, RZ ;  /* 0x0000007f717f7210 */ /* 0x001fca0007f7e0ff */
[----:B--2---:R-:W-:Y:S01]  /*11c20*/  IMAD.X R126, R114, 0x1, R126, P3 ;  /* 0x00000001727e7824 */ /* 0x004fe200018e067e */
[----:B------:R0:W-:Y:S04]  /*11c30*/  STL [R1+0x18], R127 ;  /* 0x0000187f01007387 */ /* 0x0001e80000100800 */
[----:B------:R1:W-:Y:S01]  /*11c40*/  STL [R1+0x14], R126 ;  /* 0x0000147e01007387 */ /* 0x0003e20000100800 */
[----:B0-----:R-:W-:-:S04]  /*11c50*/  @!P2 LOP3.LUT R127, R127, R126, RZ, 0x3c, !PT ;  /* 0x0000007e7f7fa212 */ /* 0x001fc800078e3cff */
[----:B-1----:R-:W-:-:S04]  /*11c60*/  @!P2 LOP3.LUT R126, R127, R126, RZ, 0x3c, !PT ;  /* 0x0000007e7f7ea212 */ /* 0x002fc800078e3cff */
[----:B------:R-:W-:-:S05]  /*11c70*/  @!P2 LOP3.LUT R127, R127, R126, RZ, 0x3c, !PT ;  /* 0x0000007e7f7fa212 */ /* 0x000fca00078e3cff */
[----:B------:R0:W2:Y:S04]  /*11c80*/  @!P2 LDG.E.U8 R158, desc[UR26][R126.64] ;  /* 0x0000001a7e9ea981 */ /* 0x0000a8000c1e1100 */
[----:B------:R-:W4:Y:S04]  /*11c90*/  LDL.LU R126, [R1+0x34] ;  /* 0x00003400017e7983 */ /* 0x000f280000300800 */
[----:B------:R-:W0:Y:S04]  /*11ca0*/  LDL.LU R127, [R1+0x38] ;  /* 0x00003800017f7983 */ /* 0x000e280000300800 */
[----:B------:R1:W-:Y:S02]  /*11cb0*/  STS.U8 [R99+UR13+0xa400], R159 ;  /* 0x00a4009f63007988 */ /* 0x0003e4000800000d */
[----:B-1----:R-:W-:-:S02]  /*11cc0*/  PRMT R159, RZ, 0x7610, R159 ;  /* 0x00007610ff9f7816 */ /* 0x002fc4000000009f */
[----:B0-----:R-:W-:-:S05]  /*11cd0*/  IADD3 R127, P3, PT, R113, R127, RZ ;  /* 0x0000007f717f7210 */ /* 0x001fca0007f7e0ff */
[----:B----4-:R-:W-:Y:S01]  /*11ce0*/  IMAD.X R126, R114, 0x1, R126, P3 ;  /* 0x00000001727e7824 */ /* 0x010fe200018e067e */
[----:B------:R0:W-:Y:S04]  /*11cf0*/  STL [R1+0x38], R127 ;  /* 0x0000387f01007387 */ /* 0x0001e80000100800 */
[----:B------:R1:W-:Y:S01]  /*11d00*/  STL [R1+0x34], R126 ;  /* 0x0000347e01007387 */ /* 0x0003e20000100800 */
[----:B0-----:R-:W-:-:S04]  /*11d10*/  @!P2 LOP3.LUT R127, R127, R126, RZ, 0x3c, !PT ;  /* 0x0000007e7f7fa212 */ /* 0x001fc800078e3cff */
[----:B-1----:R-:W-:-:S04]  /*11d20*/  @!P2 LOP3.LUT R126, R127, R126, RZ, 0x3c, !PT ;  /* 0x0000007e7f7ea212 */ /* 0x002fc800078e3cff */
[----:B------:R-:W-:-:S05]  /*11d30*/  @!P2 LOP3.LUT R127, R127, R126, RZ, 0x3c, !PT ;  /* 0x0000007e7f7fa212 */ /* 0x000fca00078e3cff */
[----:B------:R0:W4:Y:S04]  /*11d40*/  @!P2 LDG.E.U8 R159, desc[UR26][R126.64] ;  /* 0x0000001a7e9fa981 */ /* 0x000128000c1e1100 */
[----:B------:R-:W2:Y:S04]  /*11d50*/  LDL.LU R126, [R1+0x54] ;  /* 0x00005400017e7983 */ /* 0x000ea80000300800 */
[----:B------:R-:W0:Y:S04]  /*11d60*/  LDL.LU R127, [R1+0x58] ;  /* 0x00005800017f7983 */ /* 0x000e280000300800 */
[----:B------:R1:W-:Y:S02]  /*11d70*/  STS.U8 [R99+UR13+0xa800], R160 ;  /* 0x00a800a063007988 */ /* 0x0003e4000800000d */
[----:B-1----:R-:W-:-:S02]  /*11d80*/  PRMT R160, RZ, 0x7610, R160 ;  /* 0x00007610ffa07816 */ /* 0x002fc400000000a0 */
        /* <DEDUP_REMOVED lines=69> */
[----:B------:R-:W0:Y:S01]  /*121e0*/  LDL.LU R127, [R1+0x118] ;  /* 0x00011800017f7983 */ /* 0x000e220000300800 */
[----:B------:R-:W1:Y:S02]  /*121f0*/  S2R R99, SR_TID.X ;  /* 0x0000000000637919 */ /* 0x000e640000002100 */
[----:B-1----:R-:W-:-:S04]  /*12200*/  LOP3.LUT R99, R99, 0x7f, RZ, 0xc0, !PT ;  /* 0x0000007f63637812 */ /* 0x002fc800078ec0ff */
[----:B------:R-:W-:-:S05]  /*12210*/  LOP3.LUT R99, R99, 0x10, RZ, 0x3c, !PT ;  /* 0x0000001063637812 */ /* 0x000fca00078e3cff */
[----:B------:R1:W-:Y:S02]  /*12220*/  STS.U8 [R99+UR13+0xa080], R137 ;  /* 0x00a0808963007988 */ /* 0x0003e4000800000d */
        /* <DEDUP_REMOVED lines=83> */
[----:B------:R1:W-:Y:S04]  /*12760*/  STS.U8 [R99+UR13+0xbc80], R167 ;  /* 0x00bc80a763007988 */ /* 0x0003e8000800000d */
[----:B-1----:R-:W3:Y:S01]  /*12770*/  LDL.LU R99, [R1+0x258] ;  /* 0x0002580001637983 */ /* 0x002ee20000300800 */
[----:B------:R-:W-:Y:S01]  /*12780*/  PRMT R167, RZ, 0x7610, R167 ;  /* 0x00007610ffa77816 */ /* 0x000fe200000000a7 */
[----:B------:R-:W1:Y:S01]  /*12790*/  S2R R101, SR_TID.X ;  /* 0x0000000000657919 */ /* 0x000e620000002100 */
[----:B0-----:R-:W-:-:S05]  /*127a0*/  IADD3 R127, P3, PT, R113, R127, RZ ;  /* 0x0000007f717f7210 */ /* 0x001fca0007f7e0ff */
[----:B--2---:R-:W-:Y:S01]  /*127b0*/  IMAD.X R126, R114, 0x1, R126, P3 ;  /* 0x00000001727e7824 */ /* 0x004fe200018e067e */
[----:B------:R0:W-:Y:S04]  /*127c0*/  STL [R1+0x240], R127 ;  /* 0x0002407f01007387 */ /* 0x0001e80000100800 */
[----:B------:R2:W-:Y:S01]  /*127d0*/  STL [R1+0x23c], R126 ;  /* 0x00023c7e01007387 */ /* 0x0005e20000100800 */
[----:B0-----:R-:W-:-:S04]  /*127e0*/  @!P2 LOP3.LUT R127, R127, R126, RZ, 0x3c, !PT ;  /* 0x0000007e7f7fa212 */ /* 0x001fc800078e3cff */
[----:B--2---:R-:W-:-:S04]  /*127f0*/  @!P2 LOP3.LUT R126, R127, R126, RZ, 0x3c, !PT ;  /* 0x0000007e7f7ea212 */ /* 0x004fc800078e3cff */
[----:B------:R-:W-:-:S05]  /*12800*/  @!P2 LOP3.LUT R127, R127, R126, RZ, 0x3c, !PT ;  /* 0x0000007e7f7fa212 */ /* 0x000fca00078e3cff */
[----:B------:R0:W2:Y:S04]  /*12810*/  @!P2 LDG.E.U8 R167, desc[UR26][R126.64] ;  /* 0x0000001a7ea7a981 */ /* 0x0000a8000c1e1100 */
[----:B------:R-:W2:Y:S01]  /*12820*/  LDL.LU R127, [R1+0x254] ;  /* 0x00025400017f7983 */ /* 0x000ea20000300800 */
[----:B-1----:R-:W-:Y:S02]  /*12830*/  LOP3.LUT R101, R101, 0x7f, RZ, 0xc0, !PT ;  /* 0x0000007f65657812 */ /* 0x002fe400078ec0ff */
[----:B---3--:R-:W-:Y:S02]  /*12840*/  IADD3 R99, P3, PT, R113, R99, RZ ;  /* 0x0000006371637210 */ /* 0x008fe40007f7e0ff */
[----:B------:R-:W-:-:S03]  /*12850*/  LOP3.LUT R101, R101, 0x20, RZ, 0x3c, !PT ;  /* 0x0000002065657812 */ /* 0x000fc600078e3cff */
[----:B0-----:R-:W-:Y:S02]  /*12860*/  @!P2 IMAD.MOV.U32 R126, RZ, RZ, R99 ;  /* 0x000000ffff7ea224 */ /* 0x001fe400078e0063 */
[----:B-----5:R0:W-:Y:S04]  /*12870*/  STS.U8 [R101+UR13+0xa100], R131 ;  /* 0x00a1008365007988 */ /* 0x0201e8000800000d */
[----:B------:R1:W-:Y:S01]  /*12880*/  STL [R1+0x258], R99 ;  /* 0x0002586301007387 */ /* 0x0003e20000100800 */
[----:B0-----:R-:W-:Y:S01]  /*12890*/  PRMT R131, RZ, 0x7610, R131 ;  /* 0x00007610ff837816 */ /* 0x001fe20000000083 */
[----:B--2---:R-:W-:-:S05]  /*128a0*/  IMAD.X R127, R114, 0x1, R127, P3 ;  /* 0x00000001727f7824 */ /* 0x004fca00018e067f */
[----:B------:R0:W-:Y:S04]  /*128b0*/  STL [R1+0x254], R127 ;  /* 0x0002547f01007387 */ /* 0x0001e80000100800 */
[----:B-1----:R-:W2:Y:S04]  /*128c0*/  LDL.LU R99, [R1+0x2b8] ;  /* 0x0002b80001637983 */ /* 0x002ea80000300800 */
[----:B------:R1:W3:Y:S04]  /*128d0*/  @!P2 LDG.E.U8 R131, desc[UR26][R126.64] ;  /* 0x0000001a7e83a981 */ /* 0x0002e8000c1e1100 */
[----:B------:R-:W5:Y:S04]  /*128e0*/  LDL.LU R126, [R1+0x26c] ;  /* 0x00026c00017e7983 */ /* 0x000f680000300800 */
[----:B0-----:R-:W1:Y:S04]  /*128f0*/  LDL.LU R127, [R1+0x270] ;  /* 0x00027000017f7983 */ /* 0x001e680000300800 */
[----:B------:R0:W-:Y:S02]  /*12900*/  STS.U8 [R101+UR13+0xa500], R128 ;  /* 0x00a5008065007988 */ /* 0x0001e4000800000d */
[----:B0-----:R-:W-:-:S02]  /*12910*/  PRMT R128, RZ, 0x7610, R128 ;  /* 0x00007610ff807816 */ /* 0x001fc40000000080 */
[----:B-1----:R-:W-:-:S05]  /*12920*/  IADD3 R127, P3, PT, R113, R127, RZ ;  /* 0x0000007f717f7210 */ /* 0x002fca0007f7e0ff */
[----:B-----5:R-:W-:Y:S01]  /*12930*/  IMAD.X R126, R114, 0x1, R126, P3 ;  /* 0x00000001727e7824 */ /* 0x020fe200018e067e */
[----:B------:R0:W-:Y:S04]  /*12940*/  STL [R1+0x270], R127 ;  /* 0x0002707f01007387 */ /* 0x0001e80000100800 */
[----:B------:R1:W-:Y:S01]  /*12950*/  STL [R1+0x26c], R126 ;  /* 0x00026c7e01007387 */ /* 0x0003e20000100800 */
[----:B0-----:R-:W-:-:S04]  /*12960*/  @!P2 LOP3.LUT R127, R127, R126, RZ, 0x3c, !PT ;  /* 0x0000007e7f7fa212 */ /* 0x001fc800078e3cff */
[----:B-1----:R-:W-:-:S04]  /*12970*/  @!P2 LOP3.LUT R126, R127, R126, RZ, 0x3c, !PT ;  /* 0x0000007e7f7ea212 */ /* 0x002fc800078e3cff */
[----:B------:R-:W-:-:S05]  /*12980*/  @!P2 LOP3.LUT R127, R127, R126, RZ, 0x3c, !PT ;  /* 0x0000007e7f7fa212 */ /* 0x000fca00078e3cff */
[----:B------:R0:W5:Y:S04]  /*12990*/  @!P2 LDG.E.U8 R128, desc[UR26][R126.64] ;  /* 0x0000001a7e80a981 */ /* 0x000168000c1e1100 */
        /* <DEDUP_REMOVED lines=24> */
[----:B------:R-:W2:Y:S01]  /*12b20*/  LDL.LU R127, [R1+0x2b4] ;  /* 0x0002b400017f7983 */ /* 0x000ea20000300800 */
[----:B------:R-:W-:-:S03]  /*12b30*/  IADD3 R99, P3, PT, R113, R99, RZ ;  /* 0x0000006371637210 */ /* 0x000fc60007f7e0ff */
[----:B------:R1:W-:Y:S02]  /*12b40*/  STS.U8 [R101+UR13+0xb100], R116 ;  /* 0x00b1007465007988 */ /* 0x0003e4000800000d */
[----:B0-----:R-:W-:Y:S02]  /*12b50*/  @!P2 IMAD.MOV.U32 R126, RZ, RZ, R99 ;  /* 0x000000ffff7ea224 */ /* 0x001fe400078e0063 */
[----:B------:R0:W-:Y:S01]  /*12b60*/  STL [R1+0x2b8], R99 ;  /* 0x0002b86301007387 */ /* 0x0001e20000100800 */
[----:B-1----:R-:W-:Y:S01]  /*12b70*/  PRMT R116, RZ, 0x7610, R116 ;  /* 0x00007610ff747816 */ /* 0x002fe20000000074 */
[----:B--2---:R-:W-:-:S05]  /*12b80*/  IMAD.X R127, R114, 0x1, R127, P3 ;  /* 0x00000001727f7824 */ /* 0x004fca00018e067f */
[----:B------:R1:W-:Y:S04]  /*12b90*/  STL [R1+0x2b4], R127 ;  /* 0x0002b47f01007387 */ /* 0x0003e80000100800 */
[----:B0-----:R-:W2:Y:S04]  /*12ba0*/  LDL.LU R99, [R1+0x318] ;  /* 0x0003180001637983 */ /* 0x001ea80000300800 */
[----:B------:R0:W2:Y:S04]  /*12bb0*/  @!P2 LDG.E.U8 R116, desc[UR26][R126.64] ;  /* 0x0000001a7e74a981 */ /* 0x0000a8000c1e1100 */
[----:B------:R-:W2:Y:S04]  /*12bc0*/  LDL.LU R126, [R1+0x2cc] ;  /* 0x0002cc00017e7983 */ /* 0x000ea80000300800 */
[----:B-1----:R-:W0:Y:S04]  /*12bd0*/  LDL.LU R127, [R1+0x2d0] ;  /* 0x0002d000017f7983 */ /* 0x002e280000300800 */
        /* <DEDUP_REMOVED lines=35> */
[----:B------:R-:W1:Y:S01]  /*12e10*/  S2R R105, SR_TID.X ;  /* 0x0000000000697919 */ /* 0x000e620000002100 */
[----:B------:R-:W-:Y:S02]  /*12e20*/  IADD3 R99, P3, PT, R113, R99, RZ ;  /* 0x0000006371637210 */ /* 0x000fe40007f7e0ff */
[----:B------:R-:W-:-:S03]  /*12e30*/  PRMT R169, RZ, 0x7610, R169 ;  /* 0x00007610ffa97816 */ /* 0x000fc600000000a9 */
[----:B0-----:R-:W-:Y:S01]  /*12e40*/  @!P2 IMAD.MOV.U32 R126, RZ, RZ, R99 ;  /* 0x000000ffff7ea224 */ /* 0x001fe200078e0063 */
[----:B-1----:R-:W-:-:S04]  /*12e50*/  LOP3.LUT R105, R105, 0x7f, RZ, 0xc0, !PT ;  /* 0x0000007f69697812 */ /* 0x002fc800078ec0ff */
[----:B------:R-:W-:-:S05]  /*12e60*/  LOP3.LUT R105, R105, 0x30, RZ, 0x3c, !PT ;  /* 0x0000003069697812 */ /* 0x000fca00078e3cff */
[----:B------:R-:W-:Y:S04]  /*12e70*/  STS.U8 [R105+UR13+0xa180], R84 ;  /* 0x00a1805469007988 */ /* 0x000fe8000800000d */
[----:B------:R-:W-:Y:S04]  /*12e80*/  STS.U8 [R105+UR13+0xa580], R85 ;  /* 0x00a5805569007988 */ /* 0x000fe8000800000d */
[----:B------:R0:W-:Y:S04]  /*12e90*/  STS.U8 [R105+UR13+0xa980], R86 ;  /* 0x00a9805669007988 */ /* 0x0001e8000800000d */
[----:B------:R1:W-:Y:S01]  /*12ea0*/  STS.U8 [R105+UR13+0xad80], R87 ;  /* 0x00ad805769007988 */ /* 0x0003e2000800000d */
[----:B0-----:R-:W-:-:S02]  /*12eb0*/  PRMT R86, RZ, 0x7610, R86 ;  /* 0x00007610ff567816 */ /* 0x001fc40000000056 */
[----:B-1----:R-:W-:Y:S01]  /*12ec0*/  PRMT R87, RZ, 0x7610, R87 ;  /* 0x00007610ff577816 */ /* 0x002fe20000000057 */
[----:B------:R0:W-:Y:S04]  /*12ed0*/  STS.U8 [R105+UR13+0xb180], R88 ;  /* 0x00b1805869007988 */ /* 0x0001e8000800000d */
[----:B------:R1:W-:Y:S01]  /*12ee0*/  STS.U8 [R105+UR13+0xb580], R123 ;  /* 0x00b5807b69007988 */ /* 0x0003e2000800000d */
[----:B0-----:R-:W-:Y:S02]  /*12ef0*/  PRMT R88, RZ, 0x7610, R88 ;  /* 0x00007610ff587816 */ /* 0x001fe40000000058 */
[----:B-1----:R-:W-:Y:S01]  /*12f00*/  PRMT R123, RZ, 0x7610, R123 ;  /* 0x00007610ff7b7816 */ /* 0x002fe2000000007b */
[----:B------:R-:W-:Y:S01]  /*12f10*/  STL [R1+0x318], R99 ;  /* 0x0003186301007387 */ /* 0x000fe20000100800 */
[----:B--2---:R-:W-:Y:S01]  /*12f20*/  IMAD.X R127, R114, 0x1, R127, P3 ;  /* 0x00000001727f7824 */ /* 0x004fe200018e067f */
[----:B------:R-:W-:-:S04]  /*12f30*/  IADD3 R205, P3, PT, R113, R205, RZ ;  /* 0x000000cd71cd7210 */ /* 0x000fc80007f7e0ff */
[----:B------:R0:W2:Y:S01]  /*12f40*/  @!P2 LDG.E.U8 R169, desc[UR26][R126.64] ;  /* 0x0000001a7ea9a981 */ /* 0x0000a2000c1e1100 */
[C---:B------:R-:W-:Y:S01]  /*12f50*/  IMAD.X R204, R114.reuse, 0x1, R204, P3 ;  /* 0x0000000172cc7824 */ /* 0x040fe200018e06cc */
[C---:B------:R-:W-:Y:S01]  /*12f60*/  IADD3 R213, P3, PT, R113.reuse, R213, RZ ;  /* 0x000000d571d57210 */ /* 0x040fe20007f7e0ff */
[----:B------:R-:W-:Y:S02]  /*12f70*/  @!P2 IMAD.MOV.U32 R84, RZ, RZ, R205 ;  /* 0x000000ffff54a224 */ /* 0x000fe400078e00cd */
[----:B------:R-:W-:Y:S02]  /*12f80*/  @!P2 IMAD.MOV.U32 R85, RZ, RZ, R204 ;  /* 0x000000ffff55a224 */ /* 0x000fe400078e00cc */
[----:B------:R-:W-:Y:S01]  /*12f90*/  IMAD.X R212, R114, 0x1, R212, P3 ;  /* 0x0000000172d47824 */ /* 0x000fe200018e06d4 */
[----:B0-----:R-:W-:Y:S02]  /*12fa0*/  PRMT R126, RZ, 0x7610, R126 ;  /* 0x00007610ff7e7816 */ /* 0x001fe4000000007e */
[----:B------:R-:W-:-:S04]  /*12fb0*/  IADD3 R221, P3, PT, R113, R221, RZ ;  /* 0x000000dd71dd7210 */ /* 0x000fc80007f7e0ff */
[----:B------:R0:W2:Y:S01]  /*12fc0*/  @!P2 LDG.E.U8 R126, desc[UR26][R84.64] ;  /* 0x0000001a547ea981 */ /* 0x0000a2000c1e1100 */
[C---:B------:R-:W-:Y:S01]  /*12fd0*/  IMAD.X R220, R114.reuse, 0x1, R220, P3 ;  /* 0x0000000172dc7824 */ /* 0x040fe200018e06dc */
        /* <DEDUP_REMOVED lines=14> */
[----:B------:R0:W2:Y:S04]  /*130c0*/  @!P2 LDG.E.U8 R88, desc[UR26][R84.64] ;  /* 0x0000001a5458a981 */ /* 0x0000a8000c1e1100 */
[----:B------:R1:W-:Y:S01]  /*130d0*/  STL [R1+0x314], R127 ;  /* 0x0003147f01007387 */ /* 0x0003e20000100800 */
[----:B0-----:R-:W-:Y:S02]  /*130e0*/  @!P2 IMAD.MOV.U32 R84, RZ, RZ, R237 ;  /* 0x000000ffff54a224 */ /* 0x001fe400078e00ed */
[----:B------:R-:W-:Y:S01]  /*130f0*/  @!P2 IMAD.MOV.U32 R85, RZ, RZ, R236 ;  /* 0x000000ffff55a224 */ /* 0x000fe200078e00ec */
[----:B-1----:R-:W-:-:S04]  /*13100*/  PRMT R127, RZ, 0x7610, R127 ;  /* 0x00007610ff7f7816 */ /* 0x002fc8000000007f */
[----:B------:R0:W2:Y:S02]  /*13110*/  @!P2 LDG.E.U8 R123, desc[UR26][R84.64] ;  /* 0x0000001a547ba981 */ /* 0x0000a4000c1e1100 */
[----:B0-----:R-:W-:Y:S02]  /*13120*/  @!P2 IMAD.MOV.U32 R84, RZ, RZ, R245 ;  /* 0x000000ffff54a224 */ /* 0x001fe400078e00f5 */
[----:B------:R-:W-:-:S05]  /*13130*/  @!P2 IMAD.MOV.U32 R85, RZ, RZ, R244 ;  /* 0x000000ffff55a224 */ /* 0x000fca00078e00f4 */
[----:B------:R0:W2:Y:S04]  /*13140*/  @!P2 LDG.E.U8 R127, desc[UR26][R84.64] ;  /* 0x0000001a547fa981 */ /* 0x0000a8000c1e1100 */
[----:B------:R-:W0:Y:S04]  /*13150*/  LDL.LU R85, [R1] ;  /* 0x0000000001557983 */ /* 0x000e280000300800 */
[----:B------:R1:W-:Y:S02]  /*13160*/  STS.U8 [R105+UR13+0xb980], R139 ;  /* 0x00b9808b69007988 */ /* 0x0003e4000800000d */
[----:B-1----:R-:W-:-:S02]  /*13170*/  PRMT R139, RZ, 0x7610, R139 ;  /* 0x00007610ff8b7816 */ /* 0x002fc4000000008b */
[----:B0-----:R-:W-:-:S05]  /*13180*/  IADD3 R85, P3, PT, R113, R85, RZ ;  /* 0x0000005571557210 */ /* 0x001fca0007f7e0ff */
[----:B------:R-:W-:Y:S01]  /*13190*/  IMAD.X R252, R114, 0x1, R252, P3 ;  /* 0x0000000172fc7824 */ /* 0x000fe200018e06fc */
[----:B------:R0:W-:Y:S01]  /*131a0*/  STL [R1], R85 ;  /* 0x0000005501007387 */ /* 0x0001e20000100800 */
[----:B------:R-:W-:Y:S02]  /*131b0*/  @!P2 IMAD.MOV.U32 R84, RZ, RZ, R85 ;  /* 0x000000ffff54a224 */ /* 0x000fe400078e0055 */
[----:B0-----:R-:W-:-:S05]  /*131c0*/  @!P2 IMAD.MOV.U32 R85, RZ, RZ, R252 ;  /* 0x000000ffff55a224 */ /* 0x001fca00078e00fc */
[----:B------:R0:W2:Y:S04]  /*131d0*/  @!P2 LDG.E.U8 R139, desc[UR26][R84.64] ;  /* 0x0000001a548ba981 */ /* 0x0000a8000c1e1100 */
[----:B------:R-:W2:Y:S04]  /*131e0*/  LDL.LU R84, [R1+0x1c] ;  /* 0x00001c0001547983 */ /* 0x000ea80000300800 */
[----:B------:R-:W0:Y:S01]  /*131f0*/  LDL.LU R85, [R1+0x20] ;  /* 0x0000200001557983 */ /* 0x000e220000300800 */
[----:B------:R-:W1:Y:S03]  /*13200*/  S2R R99, SR_TID.X ;  /* 0x0000000000637919 */ /* 0x000e660000002100 */
[----:B------:R-:W-:Y:S01]  /*13210*/  STS.U8 [R105+UR13+0xbd80], R145 ;  /* 0x00bd809169007988 */ /* 0x000fe2000800000d */
        /* <DEDUP_REMOVED lines=86> */
[----:B------:R-:W-:Y:S02]  /*13780*/  PRMT R145, RZ, 0x7610, R145 ;  /* 0x00007610ff917816 */ /* 0x000fe40000000091 */
        /* <DEDUP_REMOVED lines=11> */
[----:B-1----:R-:W1:Y:S02]  /*13840*/  S2R R99, SR_TID.X ;  /* 0x0000000000637919 */ /* 0x002e640000002100 */
        /* <DEDUP_REMOVED lines=200> */
[----:B------:R1:W-:Y:S04]  /*144d0*/  STS.U8 [R99+UR13+0xa380], R107 ;  /* 0x00a3806b63007988 */ /* 0x0003e8000800000d */
[----:B------:R3:W-:Y:S01]  /*144e0*/  STS.U8 [R99+UR13+0xa780], R108 ;  /* 0x00a7806c63007988 */ /* 0x0007e2000800000d */
[----:B-1----:R-:W-:Y:S02]  /*144f0*/  PRMT R107, RZ, 0x7610, R107 ;  /* 0x00007610ff6b7816 */ /* 0x002fe4000000006b */
[----:B---3--:R-:W-:Y:S01]  /*14500*/  PRMT R108, RZ, 0x7610, R108 ;  /* 0x00007610ff6c7816 */ /* 0x008fe2000000006c */
[----:B------:R1:W-:Y:S04]  /*14510*/  STS.U8 [R99+UR13+0xab80], R109 ;  /* 0x00ab806d63007988 */ /* 0x0003e8000800000d */
[----:B------:R3:W-:Y:S01]  /*14520*/  STS.U8 [R99+UR13+0xaf80], R110 ;  /* 0x00af806e63007988 */ /* 0x0007e2000800000d */
[----:B-1----:R-:W-:-:S02]  /*14530*/  PRMT R109, RZ, 0x7610, R109 ;  /* 0x00007610ff6d7816 */ /* 0x002fc4000000006d */
[----:B---3--:R-:W-:Y:S01]  /*14540*/  PRMT R110, RZ, 0x7610, R110 ;  /* 0x00007610ff6e7816 */ /* 0x008fe2000000006e */
[----:B------:R1:W-:Y:S04]  /*14550*/  STS.U8 [R99+UR13+0xb380], R121 ;  /* 0x00b3807963007988 */ /* 0x0003e8000800000d */
[----:B------:R3:W-:Y:S01]  /*14560*/  STS.U8 [R99+UR13+0xb780], R132 ;  /* 0x00b7808463007988 */ /* 0x0007e2000800000d */
[----:B-1----:R-:W-:Y:S02]  /*14570*/  PRMT R121, RZ, 0x7610, R121 ;  /* 0x00007610ff797816 */ /* 0x002fe40000000079 */
[----:B---3--:R-:W-:Y:S01]  /*14580*/  PRMT R132, RZ, 0x7610, R132 ;  /* 0x00007610ff847816 */ /* 0x008fe20000000084 */
[----:B------:R1:W-:Y:S02]  /*14590*/  STS.U8 [R99+UR13+0xbb80], R143 ;  /* 0x00bb808f63007988 */ /* 0x0003e4000800000d */
[----:B-1----:R-:W-:-:S02]  /*145a0*/  PRMT R143, RZ, 0x7610, R143 ;  /* 0x00007610ff8f7816 */ /* 0x002fc4000000008f */
[----:B0-----:R-:W-:-:S05]  /*145b0*/  IADD3 R85, P3, PT, R113, R85, RZ ;  /* 0x0000005571557210 */ /* 0x001fca0007f7e0ff */
[----:B--2---:R-:W-:Y:S01]  /*145c0*/  IMAD.X R84, R114, 0x1, R84, P3 ;  /* 0x0000000172547824 */ /* 0x004fe200018e0654 */
[----:B------:R0:W-:Y:S01]  /*145d0*/  STL [R1+0x320], R85 ;  /* 0x0003205501007387 */ /* 0x0001e20000100800 */
[----:B------:R-:W-:-:S03]  /*145e0*/  IADD3 R207, P3, PT, R113, R207, RZ ;  /* 0x000000cf71cf7210 */ /* 0x000fc60007f7e0ff */
[----:B------:R1:W-:Y:S01]  /*145f0*/  STL [R1+0x31c], R84 ;  /* 0x00031c5401007387 */ /* 0x0003e20000100800 */
[----:B0-----:R-:W-:-:S04]  /*14600*/  @!P2 LOP3.LUT R85, R85, R84, RZ, 0x3c, !PT ;  /* 0x000000545555a212 */ /* 0x001fc800078e3cff */
[----:B-1----:R-:W-:Y:S01]  /*14610*/  @!P2 LOP3.LUT R84, R85, R84, RZ, 0x3c, !PT ;  /* 0x000000545554a212 */ /* 0x002fe200078e3cff */
[----:B------:R-:W-:-:S03]  /*14620*/  IMAD.X R206, R114, 0x1, R206, P3 ;  /* 0x0000000172ce7824 */ /* 0x000fc600018e06ce */
[----:B------:R-:W-:Y:S02]  /*14630*/  @!P2 LOP3.LUT R85, R85, R84, RZ, 0x3c, !PT ;  /* 0x000000545555a212 */ /* 0x000fe400078e3cff */
[----:B------:R-:W-:-:S03]  /*14640*/  IADD3 R215, P3, PT, R113, R215, RZ ;  /* 0x000000d771d77210 */ /* 0x000fc60007f7e0ff */
[----:B------:R0:W2:Y:S02]  /*14650*/  @!P2 LDG.E.U8 R107, desc[UR26][R84.64] ;  /* 0x0000001a546ba981 */ /* 0x0000a4000c1e1100 */
[C---:B------:R-:W-:Y:S01]  /*14660*/  IMAD.X R214, R114.reuse, 0x1, R214, P3 ;  /* 0x0000000172d67824 */ /* 0x040fe200018e06d6 */
[----:B------:R-:W-:Y:S01]  /*14670*/  IADD3 R223, P3, PT, R113, R223, RZ ;  /* 0x000000df71df7210 */ /* 0x000fe20007f7e0ff */
[----:B0-----:R-:W-:Y:S02]  /*14680*/  @!P2 IMAD.MOV.U32 R84, RZ, RZ, R207 ;  /* 0x000000ffff54a224 */ /* 0x001fe400078e00cf */
[----:B------:R-:W-:Y:S02]  /*14690*/  @!P2 IMAD.MOV.U32 R85, RZ, RZ, R206 ;  /* 0x000000ffff55a224 */ /* 0x000fe400078e00ce */
[----:B------:R-:W-:-:S03]  /*146a0*/  IMAD.X R222, R114, 0x1, R222, P3 ;  /* 0x0000000172de7824 */ /* 0x000fc600018e06de */
[----:B------:R0:W3:Y:S01]  /*146b0*/  @!P2 LDG.E.U8 R108, desc[UR26][R84.64] ;  /* 0x0000001a546ca981 */ /* 0x0000e2000c1e1100 */
        /* <DEDUP_REMOVED lines=47> */
[----:B-1----:R-:W-:-:S05]  /*149b0*/  LOP3.LUT R99, R99, 0x7f, RZ, 0xc0, !PT ;  /* 0x0000007f63637812 */ /* 0x002fca00078ec0ff */
        /* <DEDUP_REMOVED lines=96> */
[----:B----4-:R1:W-:Y:S02]  /*14fc0*/  STS.U8 [R99+UR13+0x5000], R159 ;  /* 0x0050009f63007988 */ /* 0x0103e4000800000d */
        /* <DEDUP_REMOVED lines=71> */
[----:B------:R-:W-:Y:S04]  /*15440*/  STS.U8 [R99+UR13+0x5c00], R165 ;  /* 0x005c00a563007988 */ /* 0x000fe8000800000d */
        /* <DEDUP_REMOVED lines=108> */
[----:B-----5:R1:W-:Y:S04]  /*15b10*/  STS.U8 [R99+UR13+0x7000], R128 ;  /* 0x0070008063007988 */ /* 0x0203e8000800000d */
[----:B------:R5:W-:Y:S01]  /*15b20*/  STS.U8 [R99+UR13+0x7200], R122 ;  /* 0x0072007a63007988 */ /* 0x000be2000800000d */
[----:B-1----:R-:W-:-:S02]  /*15b30*/  PRMT R128, RZ, 0x7610, R128 ;  /* 0x00007610ff807816 */ /* 0x002fc40000000080 */
[----:B-----5:R-:W-:Y:S01]  /*15b40*/  PRMT R122, RZ, 0x7610, R122 ;  /* 0x00007610ff7a7816 */ /* 0x020fe2000000007a */
[----:B------:R1:W-:Y:S04]  /*15b50*/  STS.U8 [R99+UR13+0x7400], R120 ;  /* 0x0074007863007988 */ /* 0x0003e8000800000d */
[----:B------:R5:W-:Y:S01]  /*15b60*/  STS.U8 [R99+UR13+0x7600], R116 ;  /* 0x0076007463007988 */ /* 0x000be2000800000d */
[----:B-1----:R-:W-:Y:S02]  /*15b70*/  PRMT R120, RZ, 0x7610, R120 ;  /* 0x00007610ff787816 */ /* 0x002fe40000000078 */
[----:B-----5:R-:W-:Y:S01]  /*15b80*/  PRMT R116, RZ, 0x7610, R116 ;  /* 0x00007610ff747816 */ /* 0x020fe20000000074 */
[----:B------:R1:W-:Y:S04]  /*15b90*/  STS.U8 [R99+UR13+0x7800], R125 ;  /* 0x0078007d63007988 */ /* 0x0003e8000800000d */
[----:B------:R5:W-:Y:S01]  /*15ba0*/  STS.U8 [R99+UR13+0x7a00], R144 ;  /* 0x007a009063007988 */ /* 0x000be2000800000d */
[----:B-1----:R-:W-:-:S02]  /*15bb0*/  PRMT R125, RZ, 0x7610, R125 ;  /* 0x00007610ff7d7816 */ /* 0x002fc4000000007d */
[----:B-----5:R-:W-:Y:S02]  /*15bc0*/  PRMT R144, RZ, 0x7610, R144 ;  /* 0x00007610ff907816 */ /* 0x020fe40000000090 */
[----:B------:R-:W-:Y:S02]  /*15bd0*/  PRMT R167, RZ, 0x7610, R167 ;  /* 0x00007610ffa77816 */ /* 0x000fe400000000a7 */
        /* <DEDUP_REMOVED lines=16> */
[----:B------:R0:W5:Y:S01]  /*15ce0*/  @!P2 LDG.E.U8 R122, desc[UR26][R84.64] ;  /* 0x0000001a547aa981 */ /* 0x000162000c1e1100 */
        /* <DEDUP_REMOVED lines=22> */
[----:B------:R-:W0:Y:S04]  /*15e50*/  LDL.LU R85, [R1+0x10] ;  /* 0x0000100001557983 */ /* 0x000e280000300800 */
[----:B------:R1:W-:Y:S04]  /*15e60*/  STS.U8 [R99+UR13+0x7c00], R168 ;  /* 0x007c00a863007988 */ /* 0x0003e8000800000d */
[----:B------:R0:W-:Y:S01]  /*15e70*/  STS.U8 [R99+UR13+0x7e00], R169 ;  /* 0x007e00a963007988 */ /* 0x0001e2000800000d */
[----:B-1----:R-:W-:-:S02]  /*15e80*/  PRMT R168, RZ, 0x7610, R168 ;  /* 0x00007610ffa87816 */ /* 0x002fc400000000a8 */
[----:B0-----:R-:W-:-:S05]  /*15e90*/  IADD3 R85, P3, PT, R113, R85, RZ ;  /* 0x0000005571557210 */ /* 0x001fca0007f7e0ff */
[----:B--2---:R-:W-:Y:S01]  /*15ea0*/  IMAD.X R84, R114, 0x1, R84, P3 ;  /* 0x0000000172547824 */ /* 0x004fe200018e0654 */
[----:B------:R0:W-:Y:S04]  /*15eb0*/  STL [R1+0x10], R85 ;  /* 0x0000105501007387 */ /* 0x0001e80000100800 */
[----:B------:R1:W-:Y:S04]  /*15ec0*/  STL [R1+0xc], R84 ;  /* 0x00000c5401007387 */ /* 0x0003e80000100800 */
[----:B------:R-:W2:Y:S01]  /*15ed0*/  LDL.LU R169, [R1+0x90] ;  /* 0x0000900001a97983 */ /* 0x000ea20000300800 */
        /* <DEDUP_REMOVED lines=276> */
[----:B0-----:R-:W-:Y:S01]  /*17020*/  @!P2 IMAD.MOV.U32 R84, RZ, RZ, R169 ;  /* 0x000000ffff54a224 */ /* 0x001fe200078e00a9 */
[----:B-1----:R-:W-:Y:S01]  /*17030*/  PRMT R100, RZ, 0x7610, R100 ;  /* 0x00007610ff647816 */ /* 0x002fe20000000064 */
[----:B--2---:R-:W-:-:S05]  /*17040*/  IMAD.X R85, R114, 0x1, R85, P3 ;  /* 0x0000000172557824 */ /* 0x004fca00018e0655 */
[----:B------:R-:W2:Y:S04]  /*17050*/  @!P2 LDG.E.U8 R100, desc[UR26][R84.64] ;  /* 0x0000001a5464a981 */ /* 0x000ea8000c1e1100 */
[----:B------:R0:W-:Y:S04]  /*17060*/  STS.U8 [R99+UR13+0x7080], R102 ;  /* 0x0070806663007988 */ /* 0x0001e8000800000d */
[----:B------:R0:W-:Y:S04]  /*17070*/  STS.U8 [R99+UR13+0x7280], R103 ;  /* 0x0072806763007988 */ /* 0x0001e8000800000d */
[----:B------:R0:W-:Y:S04]  /*17080*/  STS.U8 [R99+UR13+0x7480], R104 ;  /* 0x0074806863007988 */ /* 0x0001e8000800000d */
[----:B------:R0:W-:Y:S04]  /*17090*/  STS.U8 [R99+UR13+0x7680], R119 ;  /* 0x0076807763007988 */ /* 0x0001e8000800000d */
[----:B------:R0:W-:Y:S04]  /*170a0*/  STS.U8 [R99+UR13+0x7880], R130 ;  /* 0x0078808263007988 */ /* 0x0001e8000800000d */
[----:B------:R0:W-:Y:S04]  /*170b0*/  STS.U8 [R99+UR13+0x7a80], R142 ;  /* 0x007a808e63007988 */ /* 0x0001e8000800000d */
[----:B------:R0:W-:Y:S04]  /*170c0*/  STS.U8 [R99+UR13+0x7c80], R147 ;  /* 0x007c809363007988 */ /* 0x0001e8000800000d */
[----:B------:R0:W-:Y:S04]  /*170d0*/  STS.U8 [R99+UR13+0x7e80], R107 ;  /* 0x007e806b63007988 */ /* 0x0001e8000800000d */
[----:B---3--:R0:W-:Y:S04]  /*170e0*/  STS.U8 [R101+UR13+0x4100], R108 ;  /* 0x0041006c65007988 */ /* 0x0081e8000800000d */
        /* <DEDUP_REMOVED lines=16> */
[----:B----4-:R0:W-:Y:S04]  /*171f0*/  STS.U8 [R101+UR13+0x6300], R160 ;  /* 0x006300a065007988 */ /* 0x0101e8000800000d */
        /* <DEDUP_REMOVED lines=15> */
[----:B-----5:R0:W-:Y:S04]  /*172f0*/  STS.U8 [R105+UR13+0x4180], R122 ;  /* 0x0041807a69007988 */ /* 0x0201e8000800000d */
        /* <DEDUP_REMOVED lines=29> */
[----:B------:R0:W-:Y:S04]  /*174d0*/  STL [R1+0x12c], R169 ;  /* 0x00012ca901007387 */ /* 0x0001e80000100800 */
[----:B------:R0:W-:Y:S04]  /*174e0*/  STL [R1+0x128], R85 ;  /* 0x0001285501007387 */ /* 0x0001e80000100800 */
[----:B--2---:R0:W-:Y:S01]  /*174f0*/  STS.U8 [R105+UR13+0x7d80], R100 ;  /* 0x007d806469007988 */ /* 0x0041e2000800000d */
[----:B------:R1:W-:Y:S06]  /*17500*/  MEMBAR.ALL.CTA ;  /* 0x0000000000007992 */ /* 0x0003ec0000008000 */
[----:B-1----:R-:W1:Y:S01]  /*17510*/  FENCE.VIEW.ASYNC.S ;  /* 0x00000000000073c6 */ /* 0x002e620000000000 */
[----:B------:R-:W-:Y:S01]  /*17520*/  ULEA UR10, UR15, UR13, 0x3 ;  /* 0x0000000d0f0a7291 */ /* 0x000fe2000f8e18ff */
[----:B------:R-:W-:-:S03]  /*17530*/  UMOV UR4, UR5 ;  /* 0x0000000500047c82 */ /* 0x000fc60008000000 */
[----:B------:R-:W-:Y:S01]  /*17540*/  UIADD3 UR10, UPT, UPT, UR10, 0xc000, URZ ;  /* 0x0000c0000a0a7890 */ /* 0x000fe2000fffe0ff */
[----:B-1----:R-:W-:Y:S06]  /*17550*/  BAR.SYNC.DEFER_BLOCKING 0x0 ;  /* 0x0000000000007b1d */ /* 0x002fec0000010000 */
[----:B0-----:R-:W-:Y:S05]  /*17560*/  @P1 BRA `(.L_x_9) ;  /* 0x0000000000381947 */ /* 0x001fea0003800000 */
[----:B------:R-:W-:Y:S01]  /*17570*/  UMOV UR20, UR6 ;  /* 0x0000000600147c82 */ /* 0x000fe20008000000 */
[----:B------:R-:W-:Y:S01]  /*17580*/  UMOV UR21, 0x40004040 ;  /* 0x4000404000157882 */ /* 0x000fe20000000000 */
[----:B------:R-:W-:Y:S01]  /*17590*/  UMOV UR22, UR8 ;  /* 0x0000000800167c82 */ /* 0x000fe20008000000 */
[----:B------:R-:W-:Y:S01]  /*175a0*/  UMOV UR23, 0x80004020 ;  /* 0x8000402000177882 */ /* 0x000fe20000000000 */
[----:B------:R-:W-:Y:S01]  /*175b0*/  UMOV UR24, 0x0 ;  /* 0x0000000000187882 */ /* 0x000fe20000000000 */
[----:B------:R-:W-:Y:S01]  /*175c0*/  UMOV UR25, 0x8408490 ;  /* 0x0840849000197882 */ /* 0x000fe20000000000 */
[----:B------:R-:W-:Y:S01]  /*175d0*/  UMOV UR11, URZ ;  /* 0x000000ff000b7c82 */ /* 0x000fe20008000000 */
[----:B------:R-:W-:Y:S01]  /*175e0*/  UMOV UR28, 0x0 ;  /* 0x00000000001c7882 */ /* 0x000fe20000000000 */
[----:B------:R-:W-:Y:S01]  /*175f0*/  UMOV UR29, 0x8408490 ;  /* 0x08408490001d7882 */ /* 0x000fe20000000000 */
[----:B------:R0:W-:Y:S01]  /*17600*/  UTCQMMA gdesc[UR20], gdesc[UR22], tmem[UR12], tmem[UR24], idesc[UR25], UPT ;  /* 0x00ff1816140075ea */ /* 0x0001e2000b80030c */
[----:B------:R-:W-:Y:S01]  /*17610*/  UMOV UR5, UR10 ;  /* 0x0000000a00057c82 */ /* 0x000fe20008000000 */
[----:B------:R0:W-:Y:S01]  /*17620*/  UTCQMMA gdesc[UR16], gdesc[UR18], tmem[UR12], tmem[UR28], idesc[UR29], UPT ;  /* 0x00ff1c12100075ea */ /* 0x0001e2000b80030c */
[----:B------:R0:W-:Y:S01]  /*17630*/  UTCBAR [UR5], URZ ;  /* 0x000000ff050073e9 */ /* 0x0001e200080000ff */
[----:B------:R-:W-:-:S02]  /*17640*/  NOP ;  /* 0x0000000000007918 */ /* 0x000fc40000000000 */
.L_x_9:
[----:B------:R-:W2:Y:S04]  /*17650*/  LDL R85, [R1+0x360] ;  /* 0x0003600001557983 */ /* 0x000ea80000100800 */
[----:B------:R-:W2:Y:S01]  /*17660*/  LDL.LU R84, [R1+0x358] ;  /* 0x0003580001547983 */ /* 0x000ea20000300800 */
[----:B------:R-:W-:-:S04]  /*17670*/  UIADD3 UR15, UPT, UPT, UR15, 0x1, URZ ;  /* 0x000000010f0f7890 */ /* 0x000fc8000fffe0ff */
[----:B------:R-:W-:-:S04]  /*17680*/  UISETP.GT.AND UP1, UPT, UR15, 0x1, UPT ;  /* 0x000000010f00788c */ /* 0x000fc8000bf24270 */
[----:B0-----:R-:W-:Y:S02]  /*17690*/  USEL UR5, URZ, 0x1, !UP1 ;  /* 0x00000001ff057887 */ /* 0x001fe4000c800000 */
[----:B------:R-:W-:Y:S02]  /*176a0*/  USEL UR15, UR15, URZ, !UP1 ;  /* 0x000000ff0f0f7287 */ /* 0x000fe4000c800000 */
[----:B------:R-:W-:Y:S01]  /*176b0*/  ULOP3.LUT UR5, UR4, UR5, URZ, 0x3c, !UPT ;  /* 0x0000000504057292 */ /* 0x000fe2000f8e3cff */
[----:B--2---:R-:W-:Y:S02]  /*176c0*/  ISETP.NE.U32.AND P2, PT, R84, R85, PT ;  /* 0x000000555400720c */ /* 0x004fe40003f45070 */
[----:B------:R-:W2:Y:S01]  /*176d0*/  LDL.LU R85, [R1+0x35c] ;  /* 0x00035c0001557983 */ /* 0x000ea20000300800 */
[----:B------:R-:W-:-:S03]  /*176e0*/  IMAD.U32 R84, RZ, RZ, UR4 ;  /* 0x00000004ff547e24 */ /* 0x000fc6000f8e00ff */
[----:B--2---:R2:W-:Y:S07]  /*176f0*/  STL [R1+0x358], R85 ;  /* 0x0003585501007387 */ /* 0x0045ee0000100800 */
[----:B------:R-:W-:Y:S05]  /*17700*/  @P2 BRA `(.L_x_10) ;  /* 0xffffff8400682947 */ /* 0x000fea000383ffff */
.L_x_7:
[----:B0-2---:R-:W2:Y:S01]  /*17710*/  LDL.LU R85, [R1+0x364] ;  /* 0x0003640001557983 */ /* 0x005ea20000300800 */
[----:B------:R-:W0:Y:S01]  /*17720*/  LDCU UR5, c[0x0][0x3b8] ;  /* 0x00007700ff0577ac */ /* 0x000e220008000800 */
[----:B------:R-:W1:Y:S01]  /*17730*/  LDC R86, c[0x0][0x3a0] ;  /* 0x0000e800ff567b82 */ /* 0x000e620000000800 */
[C---:B------:R-:W-:Y:S01]  /*17740*/  VIADD R2, R0.reuse, 0x1 ;  /* 0x0000000100027836 */ /* 0x040fe20000000000 */
[----:B------:R-:W2:Y:S01]  /*17750*/  LDCU.128 UR16, c[0x0][0x390] ;  /* 0x00007200ff1077ac */ /* 0x000ea20008000c00 */
[C---:B-----5:R-:W-:Y:S02]  /*17760*/  VIADD R10, R0.reuse, 0x2 ;  /* 0x00000002000a7836 */ /* 0x060fe40000000000 */
[C---:B------:R-:W-:Y:S01]  /*17770*/  VIADD R9, R0.reuse, 0x3 ;  /* 0x0000000300097836 */ /* 0x040fe20000000000 */
[----:B------:R-:W3:Y:S01]  /*17780*/  LDCU UR7, c[0x0][0x39c] ;  /* 0x00007380ff0777ac */ /* 0x000ee20008000800 */
[----:B------:R-:W4:Y:S01]  /*17790*/  LDCU UR6, c[0x0][0x3b4] ;  /* 0x00007680ff0677ac */ /* 0x000f220008000800 */
[----:B------:R-:W1:Y:S01]  /*177a0*/  LDCU UR8, c[0x0][0x39c] ;  /* 0x00007380ff0877ac */ /* 0x000e620008000800 */
[----:B0-----:R-:W-:Y:S01]  /*177b0*/  IMAD R4, R0, UR5, RZ ;  /* 0x0000000500047c24 */ /* 0x001fe2000f8e02ff */
[----:B------:R-:W0:Y:S03]  /*177c0*/  LDCU UR9, c[0x0][0x39c] ;  /* 0x00007380ff0977ac */ /* 0x000e260008000800 */
[----:B------:R-:W-:-:S02]  /*177d0*/  VIADD R5, R4, UR5 ;  /* 0x0000000504057c36 */ /* 0x000fc40008000000 */
[----:B-1----:R-:W-:Y:S02]  /*177e0*/  VIADD R86, R86, 0x3f ;  /* 0x0000003f56567836 */ /* 0x002fe40000000000 */
[----:B------:R-:W-:-:S03]  /*177f0*/  VIADD R6, R5, UR5 ;  /* 0x0000000505067c36 */ /* 0x000fc60008000000 */
[----:B------:R-:W-:Y:S01]  /*17800*/  ISETP.GE.AND P4, PT, R86, 0x40, PT ;  /* 0x000000405600780c */ /* 0x000fe20003f86270 */
[----:B------:R-:W-:-:S04]  /*17810*/  VIADD R7, R6, UR5 ;  /* 0x0000000506077c36 */ /* 0x000fc80008000000 */
        /* <DEDUP_REMOVED lines=11> */
[----:B------:R-:W-:Y:S01]  /*178d0*/  VIADD R78, R77, UR5 ;  /* 0x000000054d4e7c36 */ /* 0x000fe20008000000 */
[----:B--2---:R-:W-:-:S04]  /*178e0*/  ISETP.GE.AND P1, PT, R85, UR18, PT ;  /* 0x0000001255007c0c */ /* 0x004fc8000bf26270 */
[----:B---3--:R-:W-:Y:S01]  /*178f0*/  ISETP.LT.AND P6, PT, R2, UR7, !P1 ;  /* 0x0000000702007c0c */ /* 0x008fe2000cfc1270 */
[----:B----4-:R-:W-:Y:S01]  /*17900*/  IMAD R2, R85, UR6, RZ ;  /* 0x0000000655027c24 */ /* 0x010fe2000f8e02ff */
[----:B------:R-:W1:Y:S01]  /*17910*/  LDCU UR6, c[0x0][0x39c] ;  /* 0x00007380ff0677ac */ /* 0x000e620008000800 */
[----:B------:R-:W-:Y:S02]  /*17920*/  ISETP.LT.AND P3, PT, R10, UR8, !P1 ;  /* 0x000000080a007c0c */ /* 0x000fe4000cf61270 */
[----:B0-----:R-:W-:Y:S01]  /*17930*/  ISETP.LT.AND P5, PT, R9, UR9, !P1 ;  /* 0x0000000909007c0c */ /* 0x001fe2000cfa1270 */
[----:B------:R-:W-:Y:S01]  /*17940*/  VIADD R9, R0, 0x4 ;  /* 0x0000000400097836 */ /* 0x000fe20000000000 */
[----:B------:R-:W-:-:S04]  /*17950*/  IADD3 R3, P2, PT, R2, UR16, RZ ;  /* 0x0000001002037c10 */ /* 0x000fc8000ff5e0ff */
[----:B------:R-:W-:Y:S02]  /*17960*/  LEA.HI.X.SX32 R2, R2, UR17, 0x1, P2 ;  /* 0x0000001102027c11 */ /* 0x000fe400090f0eff */
[----:B------:R-:W-:Y:S01]  /*17970*/  IADD3 R246, P2, PT, R4, R3, RZ ;  /* 0x0000000304f67210 */ /* 0x000fe20007f5e0ff */
[----:B------:R-:W-:-:S12]  /*17980*/  @!P4 BRA `(.L_x_11) ;  /* 0x000000000010c947 */ /* 0x000fd80003800000 */
[----:B------:R-:W-:-:S06]  /*17990*/  USHF.L.U32 UR4, UR4, 0x1f, URZ ;  /* 0x0000001f04047899 */ /* 0x000fcc00080006ff */
[----:B------:R-:W-:-:S04]  /*179a0*/  IMAD.U32 R10, RZ, RZ, UR4 ;  /* 0x00000004ff0a7e24 */ /* 0x000fc8000f8e00ff */
[----:B------:R-:W0:Y:S02]  /*179b0*/  SYNCS.PHASECHK.TRANS64.TRYWAIT P4, [UR10], R10 ;  /* 0x0000000aff0075a7 */ /* 0x000e24000808110a */
[----:B0-----:R-:W-:Y:S05]  /*179c0*/  @!P4 BRA `(.L_x_12) ;  /* 0x000000940034c947 */ /* 0x001fea0003800000 */
.L_x_11:
[----:B------:R-:W-:Y:S01]  /*179d0*/  BAR.SYNC.DEFER_BLOCKING 0x0 ;  /* 0x0000000000007b1d */ /* 0x000fe20000010000 */
[CC--:B------:R-:W-:Y:S01]  /*179e0*/  IADD3 R88, P4, PT, R5.reuse, R3.reuse, RZ ;  /* 0x0000000305587210 */ /* 0x0c0fe20007f9e0ff */
[----:B------:R-:W-:Y:S01]  /*179f0*/  VIADD R79, R78, UR5 ;  /* 0x000000054e4f7c36 */ /* 0x000fe20008000000 */
[-C--:B------:R-:W-:Y:S01]  /*17a00*/  LEA.HI.X.SX32 R247, R4, R2.reuse, 0x1, P2 ;  /* 0x0000000204f77211 */ /* 0x080fe200010f0eff */
[----:B------:R-:W-:Y:S01]  /*17a10*/  VIADD R86, R0, 0x5 ;  /* 0x0000000500567836 */ /* 0x000fe20000000000 */
[-C--:B------:R-:W-:Y:S01]  /*17a20*/  LEA.HI.X.SX32 R89, R5, R2.reuse, 0x1, P4 ;  /* 0x0000000205597211 */ /* 0x080fe200020f0eff */
[----:B------:R-:W-:Y:S01]  /*17a30*/  VIADD R80, R79, UR5 ;  /* 0x000000054f507c36 */ /* 0x000fe20008000000 */
[-C--:B------:R-:W-:Y:S01]  /*17a40*/  IADD3 R10, P4, PT, R6, R3.reuse, RZ ;  /* 0x00000003060a7210 */ /* 0x080fe20007f9e0ff */
[----:B------:R-:W0:Y:S01]  /*17a50*/  LDCU UR4, c[0x0][0x39c] ;  /* 0x00007380ff0477ac */ /* 0x000e220008000800 */
[----:B-1----:R-:W-:Y:S01]  /*17a60*/  ISETP.LT.AND P2, PT, R9, UR6, !P1 ;  /* 0x0000000609007c0c */ /* 0x002fe2000cf41270 */
[----:B------:R-:W-:Y:S01]  /*17a70*/  VIADD R81, R80, UR5 ;  /* 0x0000000550517c36 */ /* 0x000fe20008000000 */
[-C--:B------:R-:W-:Y:S01]  /*17a80*/  LEA.HI.X.SX32 R11, R6, R2.reuse, 0x1, P4 ;  /* 0x00000002060b7211 */ /* 0x080fe200020f0eff */
[----:B------:R-:W1:Y:S01]  /*17a90*/  LDCU UR6, c[0x0][0x39c] ;  /* 0x00007380ff0677ac */ /* 0x000e620008000800 */
[CC--:B------:R-:W-:Y:S01]  /*17aa0*/  IADD3 R4, P4, PT, R8.reuse, R3.reuse, RZ ;  /* 0x0000000308047210 */ /* 0x0c0fe20007f9e0ff */
[----:B------:R-:W-:Y:S01]  /*17ab0*/  VIADD R82, R81, UR5 ;  /* 0x0000000551527c36 */ /* 0x000fe20008000000 */
[----:B------:R-:W-:Y:S01]  /*17ac0*/  P2R R87, PR, RZ, 0x20 ;  /* 0x00000020ff577803 */ /* 0x000fe20000000000 */
[----:B------:R2:W-:Y:S01]  /*17ad0*/  STL.64 [R1+0x100], R10 ;  /* 0x0001000a01007387 */ /* 0x0005e20000100a00 */
[-C--:B------:R-:W-:Y:S01]  /*17ae0*/  LEA.HI.X.SX32 R5, R8, R2.reuse, 0x1, P4 ;  /* 0x0000000208057211 */ /* 0x080fe200020f0eff */
[----:B------:R-:W-:Y:S01]  /*17af0*/  VIADD R83, R82, UR5 ;  /* 0x0000000552537c36 */ /* 0x000fe20008000000 */
[C---:B------:R-:W-:Y:S01]  /*17b00*/  IADD3 R92, P4, PT, R68.reuse, R3, RZ ;  /* 0x00000003445c7210 */ /* 0x040fe20007f9e0ff */
[----:B------:R-:W3:Y:S02]  /*17b10*/  LDCU UR7, c[0x0][0x39c] ;  /* 0x00007380ff0777ac */ /* 0x000ee40008000800 */
[----:B------:R-:W-:Y:S01]  /*17b20*/  VIADD R84, R83, UR5 ;  /* 0x0000000553547c36 */ /* 0x000fe20008000000 */
[----:B------:R-:W-:Y:S01]  /*17b30*/  LEA.HI.X.SX32 R93, R68, R2, 0x1, P4 ;  /* 0x00000002445d7211 */ /* 0x000fe200020f0eff */
[----:B------:R-:W4:Y:S02]  /*17b40*/  @!P0 SYNCS.CCTL.IV [UR13+0xc000] ;  /* 0x00c00000ff0089b1 */ /* 0x000f24000800000d */
[----:B----4-:R-:W-:Y:S01]  /*17b50*/  BAR.SYNC.DEFER_BLOCKING 0x0 ;  /* 0x0000000000007b1d */ /* 0x010fe20000010000 */
[----:B------:R-:W-:-:S04]  /*17b60*/  VIADD R85, R84, UR5 ;  /* 0x0000000554557c36 */ /* 0x000fc80008000000 */
[----:B------:R-:W-:Y:S01]  /*17b70*/  VIADD R68, R85, UR5 ;  /* 0x0000000555447c36 */ /* 0x000fe20008000000 */
[----:B------:R-:W4:Y:S01]  /*17b80*/  LDCU UR8, c[0x0][0x39c] ;  /* 0x00007380ff0877ac */ /* 0x000f220008000800 */
[----:B------:R-:W5:Y:S01]  /*17b90*/  @!P0 SYNCS.CCTL.IV [UR13+0xc008] ;  /* 0x00c00800ff0089b1 */ /* 0x000f62000800000d */
[----:B--2---:R-:W-:-:S04]  /*17ba0*/  IADD3 R10, P0, PT, R7, R3, RZ ;  /* 0x00000003070a7210 */ /* 0x004fc80007f1e0ff */
[----:B------:R-:W-:Y:S02]  /*17bb0*/  LEA.HI.X.SX32 R11, R7, R2, 0x1, P0 ;  /* 0x00000002070b7211 */ /* 0x000fe400000f0eff */
[----:B------:R-:W-:-:S03]  /*17bc0*/  IADD3 R90, P0, PT, R69, R3, RZ ;  /* 0x00000003455a7210 */ /* 0x000fc60007f1e0ff */
[----:B------:R-:W-:Y:S01]  /*17bd0*/  STL.64 [R1+0xf8], R10 ;  /* 0x0000f80a01007387 */ /* 0x000fe20000100a00 */
[----:B------:R-:W-:Y:S01]  /*17be0*/  LEA.HI.X.SX32 R91, R69, R2, 0x1, P0 ;  /* 0x00000002455b7211 */ /* 0x000fe200000f0eff */
[----:B------:R-:W-:Y:S02]  /*17bf0*/  VIADD R69, R68, UR5 ;  /* 0x0000000544457c36 */ /* 0x000fe40008000000 */
[----:B------:R2:W-:Y:S04]  /*17c00*/  STL.64 [R1+0xf0], R4 ;  /* 0x0000f00401007387 */ /* 0x0005e80000100a00 */
[----:B------:R0:W-:Y:S04]  /*17c10*/  STL.64 [R1+0xe8], R92 ;  /* 0x0000e85c01007387 */ /* 0x0001e80000100a00 */
[----:B------:R1:W-:Y:S01]  /*17c20*/  STL.64 [R1+0xe0], R90 ;  /* 0x0000e05a01007387 */ /* 0x0003e20000100a00 */
[----:B--2---:R-:W2:Y:S01]  /*17c30*/  LDTM.x64 R4, tmem[UR14] ;  /* 0x0000000e000479ee */ /* 0x004ea20008340000 */
[----:B------:R-:W2:Y:S01]  /*17c40*/  LDTM.x64 R132, tmem[UR14+0x40] ;  /* 0x0000400e008479ee */ /* 0x000ea20008340000 */
[----:B0-----:R-:W-:-:S02]  /*17c50*/  IADD3 R92, P4, PT, R70, R3, RZ ;  /* 0x00000003465c7210 */ /* 0x001fc40007f9e0ff */
[----:B-1----:R-:W-:Y:S02]  /*17c60*/  IADD3 R90, P0, PT, R71, R3, RZ ;  /* 0x00000003475a7210 */ /* 0x002fe40007f1e0ff */
[-C--:B------:R-:W-:Y:S01]  /*17c70*/  LEA.HI.X.SX32 R93, R70, R2.reuse, 0x1, P4 ;  /* 0x00000002465d7211 */ /* 0x080fe200020f0eff */
[----:B------:R-:W-:Y:S01]  /*17c80*/  VIADD R70, R69, UR5 ;  /* 0x0000000545467c36 */ /* 0x000fe20008000000 */
[----:B------:R-:W-:-:S03]  /*17c90*/  LEA.HI.X.SX32 R91, R71, R2, 0x1, P0 ;  /* 0x00000002475b7211 */ /* 0x000fc600000f0eff */
[----:B------:R0:W-:Y:S01]  /*17ca0*/  STL.64 [R1+0xd8], R92 ;  /* 0x0000d85c01007387 */ /* 0x0001e20000100a00 */
[----:B------:R-:W-:-:S03]  /*17cb0*/  VIADD R71, R70, UR5 ;  /* 0x0000000546477c36 */ /* 0x000fc60008000000 */
[----:B------:R1:W-:Y:S01]  /*17cc0*/  STL.64 [R1+0xd0], R90 ;  /* 0x0000d05a01007387 */ /* 0x0003e20000100a00 */
[CC--:B0-----:R-:W-:Y:S02]  /*17cd0*/  IADD3 R92, P4, PT, R72.reuse, R3.reuse, RZ ;  /* 0x00000003485c7210 */ /* 0x0c1fe40007f9e0ff */
        /* <DEDUP_REMOVED lines=16> */
[C---:B-1----:R-:W-:Y:S02]  /*17de0*/  IADD3 R90, P0, PT, R77.reuse, R3, RZ ;  /* 0x000000034d5a7210 */ /* 0x042fe40007f1e0ff */
[-C--:B------:R-:W-:Y:S02]  /*17df0*/  LEA.HI.X.SX32 R93, R76, R2.reuse, 0x1, P4 ;  /* 0x000000024c5d7211 */ /* 0x080fe400020f0eff */
[----:B------:R-:W-:-:S03]  /*17e00*/  LEA.HI.X.SX32 R91, R77, R2, 0x1, P0 ;  /* 0x000000024d5b7211 */ /* 0x000fc600000f0eff */
[----:B------:R0:W-:Y:S04]  /*17e10*/  STL.64 [R1+0xa8], R92 ;  /* 0x0000a85c01007387 */ /* 0x0001e80000100a00 */
[----:B------:R1:W-:Y:S01]  /*17e20*/  STL.64 [R1+0xa0], R90 ;  /* 0x0000a05a01007387 */ /* 0x0003e20000100a00 */
[CC--:B0-----:R-:W-:Y:S02]  /*17e30*/  IADD3 R92, P4, PT, R78.reuse, R3.reuse, RZ ;  /* 0x000000034e5c7210 */ /* 0x0c1fe40007f9e0ff */
[C---:B-1----:R-:W-:Y:S02]  /*17e40*/  IADD3 R90, P0, PT, R79.reuse, R3, RZ ;  /* 0x000000034f5a7210 */ /* 0x042fe40007f1e0ff */
[-C--:B------:R-:W-:Y:S02]  /*17e50*/  LEA.HI.X.SX32 R93, R78, R2.reuse, 0x1, P4 ;  /* 0x000000024e5d7211 */ /* 0x080fe400020f0eff */
[----:B------:R-:W-:-:S02]  /*17e60*/  LEA.HI.X.SX32 R91, R79, R2, 0x1, P0 ;  /* 0x000000024f5b7211 */ /* 0x000fc400000f0eff */
[CC--:B------:R-:W-:Y:S01]  /*17e70*/  IADD3 R76, P4, PT, R80.reuse, R3.reuse, RZ ;  /* 0x00000003504c7210 */ /* 0x0c0fe20007f9e0ff */
[----:B------:R0:W-:Y:S03]  /*17e80*/  STL.64 [R1+0x98], R92 ;  /* 0x0000985c01007387 */ /* 0x0001e60000100a00 */
[----:B------:R-:W-:Y:S01]  /*17e90*/  LEA.HI.X.SX32 R77, R80, R2, 0x1, P4 ;  /* 0x00000002504d7211 */ /* 0x000fe200020f0eff */
[----:B------:R1:W-:Y:S04]  /*17ea0*/  STL.64 [R1+0x90], R90 ;  /* 0x0000905a01007387 */ /* 0x0003e80000100a00 */
[----:B------:R2:W-:Y:S01]  /*17eb0*/  STL.64 [R1+0x88], R76 ;  /* 0x0000884c01007387 */ /* 0x0005e20000100a00 */
[----:B0-----:R-:W-:-:S02]  /*17ec0*/  IADD3 R92, P0, PT, R81, R3, RZ ;  /* 0x00000003515c7210 */ /* 0x001fc40007f1e0ff */
[CC--:B-1----:R-:W-:Y:S02]  /*17ed0*/  IADD3 R90, P4, PT, R82.reuse, R3.reuse, RZ ;  /* 0x00000003525a7210 */ /* 0x0c2fe40007f9e0ff */
[-C--:B------:R-:W-:Y:S02]  /*17ee0*/  LEA.HI.X.SX32 R93, R81, R2.reuse, 0x1, P0 ;  /* 0x00000002515d7211 */ /* 0x080fe400000f0eff */
[-C--:B------:R-:W-:Y:S01]  /*17ef0*/  LEA.HI.X.SX32 R91, R82, R2.reuse, 0x1, P4 ;  /* 0x00000002525b7211 */ /* 0x080fe200020f0eff */
[----:B--2---:R-:W-:Y:S01]  /*17f00*/  VIADD R76, R75, UR5 ;  /* 0x000000054b4c7c36 */ /* 0x004fe20008000000 */
[CC--:B------:R-:W-:Y:S01]  /*17f10*/  IADD3 R78, P0, PT, R83.reuse, R3.reuse, RZ ;  /* 0x00000003534e7210 */ /* 0x0c0fe20007f1e0ff */
[----:B------:R-:W-:Y:S02]  /*17f20*/  STL.64 [R1+0x80], R92 ;  /* 0x0000805c01007387 */ /* 0x000fe40000100a00 */
[----:B------:R-:W-:Y:S01]  /*17f30*/  VIADD R77, R76, UR5 ;  /* 0x000000054c4d7c36 */ /* 0x000fe20008000000 */
[----:B------:R-:W-:Y:S01]  /*17f40*/  LEA.HI.X.SX32 R79, R83, R2, 0x1, P0 ;  /* 0x00000002534f7211 */ /* 0x000fe200000f0eff */
[----:B------:R0:W-:Y:S01]  /*17f50*/  STL.64 [R1+0x78], R90 ;  /* 0x0000785a01007387 */ /* 0x0001e20000100a00 */
[----:B------:R-:W-:-:S03]  /*17f60*/  IADD3 R80, P0, PT, R85, R3, RZ ;  /* 0x0000000355507210 */ /* 0x000fc60007f1e0ff */
[----:B------:R1:W-:Y:S01]  /*17f70*/  STL.64 [R1+0x70], R78 ;  /* 0x0000704e01007387 */ /* 0x0003e20000100a00 */
[----:B------:R-:W-:Y:S02]  /*17f80*/  LEA.HI.X.SX32 R81, R85, R2, 0x1, P0 ;  /* 0x0000000255517211 */ /* 0x000fe400000f0eff */
[----:B0-----:R-:W-:-:S04]  /*17f90*/  IADD3 R90, P4, PT, R84, R3, RZ ;  /* 0x00000003545a7210 */ /* 0x001fc80007f9e0ff */
[----:B------:R-:W-:Y:S01]  /*17fa0*/  LEA.HI.X.SX32 R91, R84, R2, 0x1, P4 ;  /* 0x00000002545b7211 */ /* 0x000fe200020f0eff */
[----:B-1----:R-:W-:Y:S01]  /*17fb0*/  VIADD R78, R77, UR5 ;  /* 0x000000054d4e7c36 */ /* 0x002fe20008000000 */
[----:B------:R-:W-:-:S03]  /*17fc0*/  IADD3 R82, P4, PT, R68, R3, RZ ;  /* 0x0000000344527210 */ /* 0x000fc60007f9e0ff */
[----:B------:R-:W-:Y:S01]  /*17fd0*/  STL.64 [R1+0x68], R90 ;  /* 0x0000685a01007387 */ /* 0x000fe20000100a00 */
[----:B------:R-:W-:Y:S01]  /*17fe0*/  LEA.HI.X.SX32 R83, R68, R2, 0x1, P4 ;  /* 0x0000000244537211 */ /* 0x000fe200020f0eff */
[----:B------:R-:W-:Y:S02]  /*17ff0*/  VIADD R79, R78, UR5 ;  /* 0x000000054e4f7c36 */ /* 0x000fe40008000000 */
[----:B------:R0:W-:Y:S02]  /*18000*/  STL.64 [R1+0x60], R80 ;  /* 0x0000605001007387 */ /* 0x0001e40000100a00 */
[----:B------:R-:W-:Y:S02]  /*18010*/  VIADD R68, R79, UR5 ;  /* 0x000000054f447c36 */ /* 0x000fe40008000000 */
[----:B------:R1:W-:Y:S01]  /*18020*/  STL.64 [R1+0x58], R82 ;  /* 0x0000585201007387 */ /* 0x0003e20000100a00 */
[----:B0-----:R-:W-:-:S04]  /*18030*/  IADD3 R80, P0, PT, R69, R3, RZ ;  /* 0x0000000345507210 */ /* 0x001fc80007f1e0ff */
[----:B------:R-:W-:Y:S01]  /*18040*/  LEA.HI.X.SX32 R81, R69, R2, 0x1, P0 ;  /* 0x0000000245517211 */ /* 0x000fe200000f0eff */
[----:B------:R-:W-:Y:S01]  /*18050*/  VIADD R69, R68, UR5 ;  /* 0x0000000544457c36 */ /* 0x000fe20008000000 */
[----:B-1----:R-:W-:-:S03]  /*18060*/  IADD3 R82, P4, PT, R70, R3, RZ ;  /* 0x0000000346527210 */ /* 0x002fc60007f9e0ff */
[----:B------:R0:W-:Y:S01]  /*18070*/  STL.64 [R1+0x50], R80 ;  /* 0x0000505001007387 */ /* 0x0001e20000100a00 */
[----:B------:R-:W-:Y:S01]  /*18080*/  LEA.HI.X.SX32 R83, R70, R2, 0x1, P4 ;  /* 0x0000000246537211 */ /* 0x000fe200020f0eff */
[----:B------:R-:W-:-:S04]  /*18090*/  VIADD R70, R69, UR5 ;  /* 0x0000000545467c36 */ /* 0x000fc80008000000 */
        /* <DEDUP_REMOVED lines=22> */
[----:B------:R-:W-:-:S05]  /*18200*/  LEA.HI.X.SX32 R83, R76, R2, 0x1, P4 ;  /* 0x000000024c537211 */ /* 0x000fca00020f0eff */
[----:B------:R1:W-:Y:S01]  /*18210*/  STL.64 [R1+0x18], R82 ;  /* 0x0000185201007387 */ /* 0x0003e20000100a00 */
[----:B0-----:R-:W-:-:S04]  /*18220*/  IADD3 R80, P0, PT, R77, R3, RZ ;  /* 0x000000034d507210 */ /* 0x001fc80007f1e0ff */
[----:B------:R-:W-:Y:S02]  /*18230*/  LEA.HI.X.SX32 R81, R77, R2, 0x1, P0 ;  /* 0x000000024d517211 */ /* 0x000fe400000f0eff */
[----:B-1----:R-:W-:-:S03]  /*18240*/  IADD3 R82, P4, PT, R78, R3, RZ ;  /* 0x000000034e527210 */ /* 0x002fc60007f9e0ff */
[----:B------:R0:W-:Y:S01]  /*18250*/  STL.64 [R1+0x10], R80 ;  /* 0x0000105001007387 */ /* 0x0001e20000100a00 */
[----:B------:R-:W-:Y:S02]  /*18260*/  LEA.HI.X.SX32 R83, R78, R2, 0x1, P4 ;  /* 0x000000024e537211 */ /* 0x000fe400020f0eff */
[----:B------:R-:W-:-:S03]  /*18270*/  IADD3 R250, P4, PT, R68, R3, RZ ;  /* 0x0000000344fa7210 */ /* 0x000fc60007f9e0ff */
[----:B------:R-:W-:Y:S01]  /*18280*/  STL.64 [R1+0x8], R82 ;  /* 0x0000085201007387 */ /* 0x000fe20000100a00 */
[-C--:B------:R-:W-:Y:S01]  /*18290*/  LEA.HI.X.SX32 R251, R68, R2.reuse, 0x1, P4 ;  /* 0x0000000244fb7211 */ /* 0x080fe200020f0eff */
[----:B------:R-:W-:Y:S01]  /*182a0*/  VIADD R68, R75, UR5 ;  /* 0x000000054b447c36 */ /* 0x000fe20008000000 */
[CC--:B------:R-:W-:Y:S02]  /*182b0*/  IADD3 R244, P4, PT, R70.reuse, R3.reuse, RZ ;  /* 0x0000000346f47210 */ /* 0x0c0fe40007f9e0ff */
[CC--:B0-----:R-:W-:Y:S02]  /*182c0*/  IADD3 R80, P0, PT, R79.reuse, R3.reuse, RZ ;  /* 0x000000034f507210 */ /* 0x0c1fe40007f1e0ff */
[-C--:B------:R-:W-:Y:S02]  /*182d0*/  LEA.HI.X.SX32 R245, R70, R2.reuse, 0x1, P4 ;  /* 0x0000000246f57211 */ /* 0x080fe400020f0eff */
[----:B------:R-:W-:Y:S02]  /*182e0*/  LEA.HI.X.SX32 R81, R79, R2, 0x1, P0 ;  /* 0x000000024f517211 */ /* 0x000fe400000f0eff */
[----:B------:R-:W-:-:S02]  /*182f0*/  IADD3 R248, P0, PT, R69, R3, RZ ;  /* 0x0000000345f87210 */ /* 0x000fc40007f1e0ff */
[-C--:B------:R-:W-:Y:S01]  /*18300*/  IADD3 R240, P4, PT, R72, R3.reuse, RZ ;  /* 0x0000000348f07210 */ /* 0x080fe20007f9e0ff */
[----:B------:R-:W-:Y:S01]  /*18310*/  STL.64 [R1], R80 ;  /* 0x0000005001007387 */ /* 0x000fe20000100a00 */
[-C--:B------:R-:W-:Y:S01]  /*18320*/  LEA.HI.X.SX32 R249, R69, R2.reuse, 0x1, P0 ;  /* 0x0000000245f97211 */ /* 0x080fe200000f0eff */
[----:B------:R-:W-:Y:S01]  /*18330*/  VIADD R69, R68, UR5 ;  /* 0x0000000544457c36 */ /* 0x000fe20008000000 */
[-C--:B------:R-:W-:Y:S01]  /*18340*/  IADD3 R242, P0, PT, R71, R3.reuse, RZ ;  /* 0x0000000347f27210 */ /* 0x080fe20007f1e0ff */
[----:B------:R-:W-:Y:S01]  /*18350*/  STL [R1+0x3a8], R250 ;  /* 0x0003a8fa01007387 */ /* 0x000fe20000100800 */
[-C--:B------:R-:W-:Y:S01]  /*18360*/  LEA.HI.X.SX32 R241, R72, R2.reuse, 0x1, P4 ;  /* 0x0000000248f17211 */ /* 0x080fe200020f0eff */
[----:B------:R-:W-:Y:S01]  /*18370*/  VIADD R70, R69, UR5 ;  /* 0x0000000545467c36 */ /* 0x000fe20008000000 */
[-C--:B------:R-:W-:Y:S01]  /*18380*/  LEA.HI.X.SX32 R243, R71, R2.reuse, 0x1, P0 ;  /* 0x0000000247f37211 */ /* 0x080fe200000f0eff */
[----:B------:R-:W-:Y:S01]  /*18390*/  STL [R1+0x39c], R251 ;  /* 0x00039cfb01007387 */ /* 0x000fe20000100800 */
[CC--:B------:R-:W-:Y:S01]  /*183a0*/  IADD3 R238, P0, PT, R73.reuse, R3.reuse, RZ ;  /* 0x0000000349ee7210 */ /* 0x0c0fe20007f1e0ff */
[----:B------:R-:W-:Y:S01]  /*183b0*/  VIADD R71, R70, UR5 ;  /* 0x0000000546477c36 */ /* 0x000fe20008000000 */
[CC--:B------:R-:W-:Y:S01]  /*183c0*/  IADD3 R236, P4, PT, R74.reuse, R3.reuse, RZ ;  /* 0x000000034aec7210 */ /* 0x0c0fe20007f9e0ff */
[----:B------:R-:W-:Y:S01]  /*183d0*/  STL [R1+0x3c0], R248 ;  /* 0x0003c0f801007387 */ /* 0x000fe20000100800 */
[-C--:B------:R-:W-:Y:S01]  /*183e0*/  LEA.HI.X.SX32 R239, R73, R2.reuse, 0x1, P0 ;  /* 0x0000000249ef7211 */ /* 0x080fe200000f0eff */
[----:B------:R-:W-:Y:S01]  /*183f0*/  VIADD R72, R71, UR5 ;  /* 0x0000000547487c36 */ /* 0x000fe20008000000 */
[----:B------:R-:W-:Y:S01]  /*18400*/  IADD3 R234, P0, PT, R75, R3, RZ ;  /* 0x000000034bea7210 */ /* 0x000fe20007f1e0ff */
[----:B------:R-:W-:Y:S01]  /*18410*/  STL [R1+0x398], R249 ;  /* 0x000398f901007387 */ /* 0x000fe20000100800 */
[----:B------:R-:W-:-:S02]  /*18420*/  LEA.HI.X.SX32 R237, R74, R2, 0x1, P4 ;  /* 0x000000024aed7211 */ /* 0x000fc400020f0eff */
[----:B------:R-:W-:Y:S01]  /*18430*/  LEA.HI.X.SX32 R235, R75, R2, 0x1, P0 ;  /* 0x000000024beb7211 */ /* 0x000fe200000f0eff */
[----:B------:R-:W-:Y:S01]  /*18440*/  STL.64 [R1+0x3a0], R244 ;  /* 0x0003a0f401007387 */ /* 0x000fe20000100a00 */
[----:B------:R-:W-:-:S03]  /*18450*/  IADD3 R232, P4, PT, R68, R3, RZ ;  /* 0x0000000344e87210 */ /* 0x000fc60007f9e0ff */
[----:B------:R-:W-:Y:S04]  /*18460*/  STL.64 [R1+0x3b0], R242 ;  /* 0x0003b0f201007387 */ /* 0x000fe80000100a00 */
[----:B------:R-:W-:Y:S04]  /*18470*/  STL [R1+0x3d8], R240 ;  /* 0x0003d8f001007387 */ /* 0x000fe80000100800 */
[----:B------:R-:W-:Y:S04]  /*18480*/  STL [R1+0x394], R241 ;  /* 0x000394f101007387 */ /* 0x000fe80000100800 */
[----:B------:R-:W-:Y:S04]  /*18490*/  STL.64 [R1+0x3b8], R238 ;  /* 0x0003b8ee01007387 */ /* 0x000fe80000100a00 */
[----:B------:R-:W-:Y:S04]  /*184a0*/  STL [R1+0x390], R237 ;  /* 0x000390ed01007387 */ /* 0x000fe80000100800 */
[----:B------:R0:W-:Y:S04]  /*184b0*/  STL.64 [R1+0x3c8], R234 ;  /* 0x0003c8ea01007387 */ /* 0x0001e80000100a00 */
[----:B0-----:R-:W2:Y:S01]  /*184c0*/  LDL.LU.64 R234, [R1+0x100] ;  /* 0x0001000001ea7983 */ /* 0x001ea20000300a00 */
[----:B------:R-:W-:-:S02]  /*184d0*/  IADD3 R230, P0, PT, R69, R3, RZ ;  /* 0x0000000345e67210 */ /* 0x000fc40007f1e0ff */
[-C--:B------:R-:W-:Y:S01]  /*184e0*/  LEA.HI.X.SX32 R233, R68, R2.reuse, 0x1, P4 ;  /* 0x0000000244e97211 */ /* 0x080fe200020f0eff */
[----:B------:R-:W-:Y:S01]  /*184f0*/  VIADD R68, R72, UR5 ;  /* 0x0000000548447c36 */ /* 0x000fe20008000000 */
[-C--:B------:R-:W-:Y:S02]  /*18500*/  IADD3 R228, P4, PT, R70, R3.reuse, RZ ;  /* 0x0000000346e47210 */ /* 0x080fe40007f9e0ff */
[-C--:B------:R-:W-:Y:S01]  /*18510*/  LEA.HI.X.SX32 R231, R69, R2.reuse, 0x1, P0 ;  /* 0x0000000245e77211 */ /* 0x080fe200000f0eff */
[----:B------:R-:W-:Y:S01]  /*18520*/  VIADD R69, R68, UR5 ;  /* 0x0000000544457c36 */ /* 0x000fe20008000000 */
[-C--:B------:R-:W-:Y:S02]  /*18530*/  IADD3 R226, P0, PT, R71, R3.reuse, RZ ;  /* 0x0000000347e27210 */ /* 0x080fe40007f1e0ff */
[----:B------:R-:W-:Y:S01]  /*18540*/  LEA.HI.X.SX32 R229, R70, R2, 0x1, P4 ;  /* 0x0000000246e57211 */ /* 0x000fe200020f0eff */
[----:B------:R-:W-:Y:S01]  /*18550*/  VIADD R70, R69, UR5 ;  /* 0x0000000545467c36 */ /* 0x000fe20008000000 */
[----:B------:R-:W-:-:S02]  /*18560*/  IADD3 R224, P4, PT, R72, R3, RZ ;  /* 0x0000000348e07210 */ /* 0x000fc40007f9e0ff */
[-C--:B------:R-:W-:Y:S01]  /*18570*/  LEA.HI.X.SX32 R227, R71, R2.reuse, 0x1, P0 ;  /* 0x0000000247e37211 */ /* 0x080fe200000f0eff */
[----:B------:R-:W-:Y:S01]  /*18580*/  VIADD R71, R70, UR5 ;  /* 0x0000000546477c36 */ /* 0x000fe20008000000 */
[-C--:B------:R-:W-:Y:S02]  /*18590*/  IADD3 R222, P0, PT, R68, R3.reuse, RZ ;  /* 0x0000000344de7210 */ /* 0x080fe40007f1e0ff */
[-C--:B------:R-:W-:Y:S02]  /*185a0*/  LEA.HI.X.SX32 R225, R72, R2.reuse, 0x1, P4 ;  /* 0x0000000248e17211 */ /* 0x080fe400020f0eff */
[-C--:B------:R-:W-:Y:S02]  /*185b0*/  IADD3 R220, P4, PT, R69, R3.reuse, RZ ;  /* 0x0000000345dc7210 */ /* 0x080fe40007f9e0ff */
[----:B------:R-:W-:Y:S01]  /*185c0*/  LEA.HI.X.SX32 R223, R68, R2, 0x1, P0 ;  /* 0x0000000244df7211 */ /* 0x000fe200000f0eff */
[----:B------:R-:W-:Y:S01]  /*185d0*/  VIADD R68, R71, UR5 ;  /* 0x0000000547447c36 */ /* 0x000fe20008000000 */
[----:B------:R-:W-:-:S02]  /*185e0*/  IADD3 R216, P0, PT, R70, R3, RZ ;  /* 0x0000000346d87210 */ /* 0x000fc40007f1e0ff */
[-C--:B------:R-:W-:Y:S01]  /*185f0*/  LEA.HI.X.SX32 R221, R69, R2.reuse, 0x1, P4 ;  /* 0x0000000245dd7211 */ /* 0x080fe200020f0eff */
[----:B------:R-:W-:Y:S01]  /*18600*/  VIADD R69, R68, UR5 ;  /* 0x0000000544457c36 */ /* 0x000fe20008000000 */
[CC--:B------:R-:W-:Y:S02]  /*18610*/  IADD3 R212, P4, PT, R71.reuse, R3.reuse, RZ ;  /* 0x0000000347d47210 */ /* 0x0c0fe40007f9e0ff */
[-C--:B------:R-:W-:Y:S02]  /*18620*/  LEA.HI.X.SX32 R217, R70, R2.reuse, 0x1, P0 ;  /* 0x0000000246d97211 */ /* 0x080fe400000f0eff */
[----:B------:R-:W-:Y:S02]  /*18630*/  LEA.HI.X.SX32 R213, R71, R2, 0x1, P4 ;  /* 0x0000000247d57211 */ /* 0x000fe400020f0eff */
[----:B------:R-:W-:Y:S02]  /*18640*/  IADD3 R208, P4, PT, R68, R3, RZ ;  /* 0x0000000344d07210 */ /* 0x000fe40007f9e0ff */
[----:B------:R-:W-:-:S02]  /*18650*/  F2FP.SATFINITE.E5M2.F32.PACK_AB_MERGE_C R245, R17, R16, RZ ;  /* 0x0000001011f5723e */ /* 0x000fc400048060ff */
[----:B------:R-:W-:Y:S02]  /*18660*/  LEA.HI.X.SX32 R209, R68, R2, 0x1, P4 ;  /* 0x0000000244d17211 */ /* 0x000fe400020f0eff */
[----:B------:R-:W-:Y:S02]  /*18670*/  IADD3 R204, P4, PT, R69, R3, RZ ;  /* 0x0000000345cc7210 */ /* 0x000fe40007f9e0ff */
[----:B------:R-:W-:Y:S02]  /*18680*/  F2FP.SATFINITE.E5M2.F32.PACK_AB_MERGE_C R244, R11, R10, RZ ;  /* 0x0000000a0bf4723e */ /* 0x000fe400048060ff */
[----:B------:R-:W-:Y:S02]  /*18690*/  LEA.HI.X.SX32 R205, R69, R2, 0x1, P4 ;  /* 0x0000000245cd7211 */ /* 0x000fe400020f0eff */
[----:B------:R-:W-:Y:S01]  /*186a0*/  ISETP.LT.AND P0, PT, R86, UR4, !P1 ;  /* 0x0000000456007c0c */ /* 0x000fe2000cf01270 */
[----:B------:R-:W0:Y:S01]  /*186b0*/  LDCU UR4, c[0x0][0x39c] ;  /* 0x00007380ff0477ac */ /* 0x000e220008000800 */
[----:B------:R-:W-:-:S02]  /*186c0*/  F2FP.SATFINITE.E5M2.F32.PACK_AB_MERGE_C R238, R23, R22, RZ ;  /* 0x0000001617ee723e */ /* 0x000fc400048060ff */
[----:B------:R-:W-:Y:S02]  /*186d0*/  F2FP.SATFINITE.E5M2.F32.PACK_AB_MERGE_C R239, R25, R24, RZ ;  /* 0x0000001819ef723e */ /* 0x000fe400048060ff */
[----:B------:R-:W-:Y:S02]  /*186e0*/  F2FP.SATFINITE.E5M2.F32.PACK_AB_MERGE_C R240, R27, R26, RZ ;  /* 0x0000001a1bf0723e */ /* 0x000fe400048060ff */
[----:B------:R-:W-:Y:S02]  /*186f0*/  F2FP.SATFINITE.E5M2.F32.PACK_AB_MERGE_C R242, R29, R28, RZ ;  /* 0x0000001c1df2723e */ /* 0x000fe400048060ff */
[----:B------:R-:W-:Y:S02]  /*18700*/  F2FP.SATFINITE.E5M2.F32.PACK_AB_MERGE_C R243, R31, R30, RZ ;  /* 0x0000001e1ff3723e */ /* 0x000fe400048060ff */
[----:B------:R-:W-:Y:S02]  /*18710*/  F2FP.SATFINITE.E5M2.F32.PACK_AB_MERGE_C R248, R33, R32, RZ ;  /* 0x0000002021f8723e */ /* 0x000fe400048060ff */
[----:B------:R-:W-:-:S02]  /*18720*/  F2FP.SATFINITE.E5M2.F32.PACK_AB_MERGE_C R251, R35, R34, RZ ;  /* 0x0000002223fb723e */ /* 0x000fc400048060ff */
[----:B------:R-:W-:Y:S02]  /*18730*/  F2FP.SATFINITE.E5M2.F32.PACK_AB_MERGE_C R250, R37, R36, RZ ;  /* 0x0000002425fa723e */ /* 0x000fe400048060ff */
[----:B------:R-:W-:Y:S02]  /*18740*/  F2FP.SATFINITE.E5M2.F32.PACK_AB_MERGE_C R249, R39, R38, RZ ;  /* 0x0000002627f9723e */ /* 0x000fe400048060ff */
[----:B------:R-:W-:Y:S02]  /*18750*/  F2FP.SATFINITE.E5M2.F32.PACK_AB_MERGE_C R241, R41, R40, RZ ;  /* 0x0000002829f1723e */ /* 0x000fe400048060ff */
[----:B------:R-:W-:Y:S01]  /*18760*/  F2FP.SATFINITE.E5M2.F32.PACK_AB_MERGE_C R237, R43, R42, RZ ;  /* 0x0000002a2bed723e */ /* 0x000fe200048060ff */
[----:B--2---:R1:W-:Y:S04]  /*18770*/  STL.64 [R1+0x428], R234 ;  /* 0x000428ea01007387 */ /* 0x0043e80000100a00 */
[----:B------:R2:W-:Y:S04]  /*18780*/  STL [R1+0x38c], R233 ;  /* 0x00038ce901007387 */ /* 0x0005e80000100800 */
[----:B------:R0:W-:Y:S04]  /*18790*/  STL.64 [R1+0x3d0], R230 ;  /* 0x0003d0e601007387 */ /* 0x0001e80000100a00 */
[----:B------:R3:W-:Y:S01]  /*187a0*/  STL [R1+0x388], R229 ;  /* 0x000388e501007387 */ /* 0x0007e20000100800 */
[----:B-1----:R-:W-:Y:S01]  /*187b0*/  IMAD.MOV.U32 R234, RZ, RZ, R88 ;  /* 0x000000ffffea7224 */ /* 0x002fe200078e0058 */
[----:B--2---:R-:W-:Y:S01]  /*187c0*/  F2FP.SATFINITE.E5M2.F32.PACK_AB_MERGE_C R233, R45, R44, RZ ;  /* 0x0000002c2de9723e */ /* 0x004fe200048060ff */
[----:B------:R-:W-:Y:S01]  /*187d0*/  IMAD.MOV.U32 R235, RZ, RZ, R89 ;  /* 0x000000ffffeb7224 */ /* 0x000fe200078e0059 */
[----:B------:R1:W-:Y:S04]  /*187e0*/  STL.64 [R1+0x3e0], R226 ;  /* 0x0003e0e201007387 */ /* 0x0003e80000100a00 */
[----:B------:R2:W-:Y:S01]  /*187f0*/  STL [R1+0x384], R225 ;  /* 0x000384e101007387 */ /* 0x0005e20000100800 */
[----:B0-----:R-:W-:-:S02]  /*18800*/  F2FP.SATFINITE.E5M2.F32.PACK_AB_MERGE_C R230, R19, R18, RZ ;  /* 0x0000001213e6723e */ /* 0x001fc400048060ff */
[----:B------:R-:W-:Y:S01]  /*18810*/  F2FP.SATFINITE.E5M2.F32.PACK_AB_MERGE_C R231, R21, R20, RZ ;  /* 0x0000001415e7723e */ /* 0x000fe200048060ff */
[----:B------:R-:W-:Y:S01]  /*18820*/  STL.64 [R1+0x3f0], R222 ;  /* 0x0003f0de01007387 */ /* 0x000fe20000100a00 */
[----:B---3--:R-:W-:-:S03]  /*18830*/  F2FP.SATFINITE.E5M2.F32.PACK_AB_MERGE_C R229, R47, R46, RZ ;  /* 0x0000002e2fe5723e */ /* 0x008fc600048060ff */
[----:B------:R0:W-:Y:S01]  /*18840*/  STL [R1+0x380], R221 ;  /* 0x000380dd01007387 */ /* 0x0001e20000100800 */
[----:B-1----:R-:W-:Y:S02]  /*18850*/  F2FP.SATFINITE.E5M2.F32.PACK_AB_MERGE_C R226, R13, R12, RZ ;  /* 0x0000000c0de2723e */ /* 0x002fe400048060ff */
[----:B------:R-:W-:Y:S01]  /*18860*/  F2FP.SATFINITE.E5M2.F32.PACK_AB_MERGE_C R227, R15, R14, RZ ;  /* 0x0000000e0fe3723e */ /* 0x000fe200048060ff */
[----:B------:R1:W-:Y:S01]  /*18870*/  STL.64 [R1+0x3f8], R216 ;  /* 0x0003f8d801007387 */ /* 0x0003e20000100a00 */
[----:B--2---:R-:W-:-:S03]  /*18880*/  F2FP.SATFINITE.E5M2.F32.PACK_AB_MERGE_C R225, R49, R48, RZ ;  /* 0x0000003031e1723e */ /* 0x004fc600048060ff */
[----:B------:R-:W-:Y:S01]  /*18890*/  STL [R1+0x37c], R213 ;  /* 0x00037cd501007387 */ /* 0x000fe20000100800 */
[----:B0-----:R-:W-:-:S03]  /*188a0*/  F2FP.SATFINITE.E5M2.F32.PACK_AB_MERGE_C R221, R51, R50, RZ ;  /* 0x0000003233dd723e */ /* 0x001fc600048060ff */
[----:B------:R0:W-:Y:S01]  /*188b0*/  STL.64 [R1+0x400], R208 ;  /* 0x000400d001007387 */ /* 0x0001e20000100a00 */
[----:B-1----:R-:W-:Y:S01]  /*188c0*/  F2FP.SATFINITE.E5M2.F32.PACK_AB_MERGE_C R216, R5, R4, RZ ;  /* 0x0000000405d8723e */ /* 0x002fe200048060ff */
[----:B------:R-:W-:Y:S02]  /*188d0*/  VIADD R4, R69, UR5 ;  /* 0x0000000545047c36 */ /* 0x000fe40008000000 */
[----:B------:R1:W-:Y:S01]  /*188e0*/  STL [R1+0x378], R205 ;  /* 0x000378cd01007387 */ /* 0x0003e20000100800 */
[----:B------:R-:W-:Y:S01]  /*188f0*/  F2FP.SATFINITE.E5M2.F32.PACK_AB_MERGE_C R217, R7, R6, RZ ;  /* 0x0000000607d9723e */ /* 0x000fe200048060ff */
[C---:B------:R-:W-:Y:S01]  /*18900*/  VIADD R5, R4.reuse, UR5 ;  /* 0x0000000504057c36 */ /* 0x040fe20008000000 */
[----:B------:R-:W-:Y:S01]  /*18910*/  IADD3 R200, P4, PT, R4, R3, RZ ;  /* 0x0000000304c87210 */ /* 0x000fe20007f9e0ff */
[----:B------:R-:W-:Y:S01]  /*18920*/  STL.64 [R1+0x418], R226 ;  /* 0x000418e201007387 */ /* 0x000fe20000100a00 */
[----:B0-----:R-:W-:Y:S01]  /*18930*/  IMAD.MOV.U32 R208, RZ, RZ, R87 ;  /* 0x000000ffffd07224 */ /* 0x001fe200078e0057 */
[----:B------:R-:W-:-:S02]  /*18940*/  F2FP.SATFINITE.E5M2.F32.PACK_AB_MERGE_C R209, R9, R8, RZ ;  /* 0x0000000809d1723e */ /* 0x000fc400048060ff */
[----:B------:R-:W-:Y:S01]  /*18950*/  LEA.HI.X.SX32 R201, R4, R2, 0x1, P4 ;  /* 0x0000000204c97211 */ /* 0x000fe200020f0eff */
[C---:B------:R-:W-:Y:S01]  /*18960*/  VIADD R4, R5.reuse, UR5 ;  /* 0x0000000505047c36 */ /* 0x040fe20008000000 */
[-C--:B------:R-:W-:Y:S01]  /*18970*/  IADD3 R196, P4, PT, R5, R3.reuse, RZ ;  /* 0x0000000305c47210 */ /* 0x080fe20007f9e0ff */
[----:B------:R-:W0:Y:S01]  /*18980*/  LDTM.x64 R68, tmem[UR14+0x80] ;  /* 0x0000800e004479ee */ /* 0x000e220008340000 */
[----:B------:R-:W-:Y:S01]  /*18990*/  F2FP.SATFINITE.E5M2.F32.PACK_AB_MERGE_C R213, R53, R52, RZ ;  /* 0x0000003435d5723e */ /* 0x000fe200048060ff */
[----:B------:R-:W-:Y:S01]  /*189a0*/  STL.64 [R1+0x408], R200 ;  /* 0x000408c801007387 */ /* 0x000fe20000100a00 */
[----:B------:R-:W-:Y:S01]  /*189b0*/  LEA.HI.X.SX32 R197, R5, R2, 0x1, P4 ;  /* 0x0000000205c57211 */ /* 0x000fe200020f0eff */
[C---:B------:R-:W-:Y:S01]  /*189c0*/  VIADD R5, R4.reuse, UR5 ;  /* 0x0000000504057c36 */ /* 0x040fe20008000000 */
[----:B------:R-:W-:Y:S01]  /*189d0*/  IADD3 R198, P4, PT, R4, R3, RZ ;  /* 0x0000000304c67210 */ /* 0x000fe20007f9e0ff */
[----:B------:R-:W-:Y:S01]  /*189e0*/  STL [R1+0x410], R245 ;  /* 0x000410f501007387 */ /* 0x000fe20000100800 */
[----:B-1----:R-:W-:-:S02]  /*189f0*/  F2FP.SATFINITE.E5M2.F32.PACK_AB_MERGE_C R205, R55, R54, RZ ;  /* 0x0000003637cd723e */ /* 0x002fc400048060ff */
[-C--:B------:R-:W-:Y:S01]  /*18a00*/  LEA.HI.X.SX32 R199, R4, R2.reuse, 0x1, P4 ;  /* 0x0000000204c77211 */ /* 0x080fe200020f0eff */
[C---:B------:R-:W-:Y:S01]  /*18a10*/  VIADD R4, R5.reuse, UR5 ;  /* 0x0000000505047c36 */ /* 0x040fe20008000000 */
[CC--:B------:R-:W-:Y:S01]  /*18a20*/  IADD3 R202, P4, PT, R5.reuse, R3.reuse, RZ ;  /* 0x0000000305ca7210 */ /* 0x0c0fe20007f9e0ff */
[----:B------:R-:W-:Y:S03]  /*18a30*/  STL [R1+0x420], R244 ;  /* 0x000420f401007387 */ /* 0x000fe60000100800 */
[-C--:B------:R-:W-:Y:S01]  /*18a40*/  LEA.HI.X.SX32 R203, R5, R2.reuse, 0x1, P4 ;  /* 0x0000000205cb7211 */ /* 0x080fe200020f0eff */
[C---:B------:R-:W-:Y:S01]  /*18a50*/  VIADD R5, R4.reuse, UR5 ;  /* 0x0000000504057c36 */ /* 0x040fe20008000000 */
[CC--:B------:R-:W-:Y:S01]  /*18a60*/  IADD3 R206, P4, PT, R4.reuse, R3.reuse, RZ ;  /* 0x0000000304ce7210 */ /* 0x0c0fe20007f9e0ff */
[----:B------:R1:W-:Y:S03]  /*18a70*/  STL [R1+0x374], R197 ;  /* 0x000374c501007387 */ /* 0x0003e60000100800 */
[-C--:B------:R-:W-:Y:S01]  /*18a80*/  LEA.HI.X.SX32 R207, R4, R2.reuse, 0x1, P4 ;  /* 0x0000000204cf7211 */ /* 0x080fe200020f0eff */
[C---:B------:R-:W-:Y:S01]  /*18a90*/  VIADD R4, R5.reuse, UR5 ;  /* 0x0000000505047c36 */ /* 0x040fe20008000000 */
[CC--:B------:R-:W-:Y:S01]  /*18aa0*/  IADD3 R210, P4, PT, R5.reuse, R3.reuse, RZ ;  /* 0x0000000305d27210 */ /* 0x0c0fe20007f9e0ff */
[----:B------:R2:W-:Y:S02]  /*18ab0*/  STL [R1+0x370], R203 ;  /* 0x000370cb01007387 */ /* 0x0005e40000100800 */
[C---:B------:R-:W-:Y:S01]  /*18ac0*/  VIADD R252, R4.reuse, UR5 ;  /* 0x0000000504fc7c36 */ /* 0x040fe20008000000 */
[----:B------:R-:W-:Y:S01]  /*18ad0*/  LEA.HI.X.SX32 R211, R5, R2, 0x1, P4 ;  /* 0x0000000205d37211 */ /* 0x000fe200020f0eff */
[----:B------:R3:W-:Y:S01]  /*18ae0*/  STL [R1+0x36c], R207 ;  /* 0x00036ccf01007387 */ /* 0x0007e20000100800 */
[----:B------:R-:W-:-:S02]  /*18af0*/  IADD3 R214, P4, PT, R4, R3, RZ ;  /* 0x0000000304d67210 */ /* 0x000fc40007f9e0ff */
[----:B------:R-:W-:Y:S02]  /*18b00*/  F2FP.SATFINITE.E5M2.F32.PACK_AB_MERGE_C R5, R65, R64, RZ ;  /* 0x000000404105723e */ /* 0x000fe400048060ff */
[----:B------:R-:W-:Y:S02]  /*18b10*/  LEA.HI.X.SX32 R215, R4, R2, 0x1, P4 ;  /* 0x0000000204d77211 */ /* 0x000fe400020f0eff */
[C---:B------:R-:W-:Y:S02]  /*18b20*/  IADD3 R218, P4, PT, R252.reuse, R3, RZ ;  /* 0x00000003fcda7210 */ /* 0x040fe40007f9e0ff */
[----:B------:R-:W-:Y:S02]  /*18b30*/  F2FP.SATFINITE.E5M2.F32.PACK_AB_MERGE_C R4, R67, R66, RZ ;  /* 0x000000424304723e */ /* 0x000fe400048060ff */
[----:B------:R-:W-:Y:S02]  /*18b40*/  LEA.HI.X.SX32 R219, R252, R2, 0x1, P4 ;  /* 0x00000002fcdb7211 */ /* 0x000fe400020f0eff */
[----:B------:R-:W-:-:S02]  /*18b50*/  ISETP.LT.AND P4, PT, R0, UR19, !P1 ;  /* 0x0000001300007c0c */ /* 0x000fc4000cf81270 */
[----:B-1----:R-:W-:Y:S01]  /*18b60*/  F2FP.SATFINITE.E5M2.F32.PACK_AB_MERGE_C R197, R57, R56, RZ ;  /* 0x0000003839c5723e */ /* 0x002fe200048060ff */
[----:B------:R1:W-:Y:S01]  /*18b70*/  STL [R1+0x368], R219 ;  /* 0x000368db01007387 */ /* 0x0003e20000100800 */
[----:B--2---:R-:W-:Y:S02]  /*18b80*/  F2FP.SATFINITE.E5M2.F32.PACK_AB_MERGE_C R203, R59, R58, RZ ;  /* 0x0000003a3bcb723e */ /* 0x004fe400048060ff */
[----:B---3--:R-:W-:Y:S01]  /*18b90*/  F2FP.SATFINITE.E5M2.F32.PACK_AB_MERGE_C R207, R61, R60, RZ ;  /* 0x0000003c3dcf723e */ /* 0x008fe200048060ff */
[----:B------:R-:W2:Y:S04]  /*18ba0*/  LDL.LU.64 R244, [R1+0xf8] ;  /* 0x0000f80001f47983 */ /* 0x000ea80000300a00 */
[----:B------:R-:W-:Y:S01]  /*18bb0*/  STL [R1+0x140], R5 ;  /* 0x0001400501007387 */ /* 0x000fe20000100800 */
[----:B-1----:R-:W-:-:S03]  /*18bc0*/  F2FP.SATFINITE.E5M2.F32.PACK_AB_MERGE_C R219, R63, R62, RZ ;  /* 0x0000003e3fdb723e */ /* 0x002fc600048060ff */
[----:B------:R-:W3:Y:S04]  /*18bd0*/  LDL.LU.64 R222, [R1+0xf0] ;  /* 0x0000f00001de7983 */ /* 0x000ee80000300a00 */
[----:B------:R1:W-:Y:S01]  /*18be0*/  STL [R1+0x138], R4 ;  /* 0x0001380401007387 */ /* 0x0003e20000100800 */
[----:B------:R-:W-:Y:S01]  /*18bf0*/  VIADD R252, R252, UR5 ;  /* 0x00000005fcfc7c36 */ /* 0x000fe20008000000 */
[----:B------:R-:W-:Y:S02]  /*18c00*/  PRMT R200, R216, 0x9910, RZ ;  /* 0x00009910d8c87816 */ /* 0x000fe400000000ff */
[----:B------:R-:W2:Y:S01]  /*18c10*/  LDL.LU.64 R226, [R1+0xe8] ;  /* 0x0000e80001e27983 */ /* 0x000ea20000300a00 */
[----:B-1----:R-:W1:Y:S01]  /*18c20*/  LDTM.x64 R4, tmem[UR14+0xc0] ;  /* 0x0000c00e000479ee */ /* 0x002e620008340000 */
[----:B------:R-:W-:-:S02]  /*18c30*/  NOP ;  /* 0x0000000000007918 */ /* 0x000fc40000000000 */
[----:B------:R0:W-:Y:S02]  /*18c40*/  @P4 STG.E.U8 desc[UR26][R246.64], R216 ;  /* 0x000000d8f6004986 */ /* 0x0001e4000c10111a */
[----:B0-----:R-:W-:-:S05]  /*18c50*/  VIADD R246, R0, 0x6 ;  /* 0x0000000600f67836 */ /* 0x001fca0000000000 */
[----:B------:R-:W-:Y:S01]  /*18c60*/  ISETP.LT.AND P4, PT, R246, UR4, !P1 ;  /* 0x00000004f6007c0c */ /* 0x000fe2000cf81270 */
[----:B------:R-:W0:Y:S01]  /*18c70*/  LDCU UR4, c[0x0][0x39c] ;  /* 0x00007380ff0477ac */ /* 0x000e220008000800 */
[----:B------:R-:W-:-:S04]  /*18c80*/  IADD3 R246, P5, PT, R252, R3, RZ ;  /* 0x00000003fcf67210 */ /* 0x000fc80007fbe0ff */
[----:B------:R-:W-:Y:S02]  /*18c90*/  LEA.HI.X.SX32 R247, R252, R2, 0x1, P5 ;  /* 0x00000002fcf77211 */ /* 0x000fe400028f0eff */
[----:B------:R-:W-:Y:S02]  /*18ca0*/  ISETP.NE.AND P5, PT, R208, RZ, PT ;  /* 0x000000ffd000720c */ /* 0x000fe40003fa5270 */
[----:B------:R-:W-:Y:S02]  /*18cb0*/  SHF.R.S32.HI R208, RZ, 0x8, R200 ;  /* 0x00000008ffd07819 */ /* 0x000fe400000114c8 */
[----:B------:R-:W2:Y:S04]  /*18cc0*/  LDL.LU.64 R200, [R1+0xe0] ;  /* 0x0000e00001c87983 */ /* 0x000ea80000300a00 */
[----:B------:R0:W-:Y:S04]  /*18cd0*/  @P6 STG.E.U8 desc[UR26][R234.64], R208 ;  /* 0x000000d0ea006986 */ /* 0x0001e8000c10111a */
[----:B0-----:R-:W2:Y:S01]  /*18ce0*/  LDL.LU.64 R234, [R1+0x428] ;  /* 0x0004280001ea7983 */ /* 0x001ea20000300a00 */
[----:B------:R-:W-:-:S05]  /*18cf0*/  VIADD R208, R0, 0x7 ;  /* 0x0000000700d07836 */ /* 0x000fca0000000000 */
[----:B------:R-:W-:Y:S01]  /*18d00*/  ISETP.LT.AND P6, PT, R208, UR4, !P1 ;  /* 0x00000004d0007c0c */ /* 0x000fe2000cfc1270 */
[----:B------:R-:W0:Y:S01]  /*18d10*/  LDCU UR4, c[0x0][0x39c] ;  /* 0x00007380ff0477ac */ /* 0x000e220008000800 */
[----:B------:R-:W-:Y:S01]  /*18d20*/  VIADD R208, R0, 0x8 ;  /* 0x0000000800d07836 */ /* 0x000fe20000000000 */
[----:B--2---:R2:W-:Y:S04]  /*18d30*/  @P3 STG.E.U8 desc[UR26][R234.64], R217 ;  /* 0x000000d9ea003986 */ /* 0x0045e8000c10111a */
[----:B0-----:R-:W-:Y:S01]  /*18d40*/  ISETP.LT.AND P3, PT, R208, UR4, !P1 ;  /* 0x00000004d0007c0c */ /* 0x001fe2000cf61270 */
[----:B------:R-:W0:Y:S01]  /*18d50*/  LDCU UR4, c[0x0][0x39c] ;  /* 0x00007380ff0477ac */ /* 0x000e220008000800 */
[----:B------:R-:W-:-:S04]  /*18d60*/  PRMT R208, R217, 0x9910, RZ ;  /* 0x00009910d9d07816 */ /* 0x000fc800000000ff */
[----:B------:R-:W-:Y:S01]  /*18d70*/  SHF.R.S32.HI R208, RZ, 0x8, R208 ;  /* 0x00000008ffd07819 */ /* 0x000fe200000114d0 */
[----:B--2---:R-:W2:Y:S04]  /*18d80*/  LDL.LU.64 R234, [R1+0xd8] ;  /* 0x0000d80001ea7983 */ /* 0x004ea80000300a00 */
[----:B------:R-:W2:Y:S04]  /*18d90*/  LDL.LU.64 R216, [R1+0xd0] ;  /* 0x0000d00001d87983 */ /* 0x000ea80000300a00 */
[----:B------:R0:W-:Y:S04]  /*18da0*/  @P5 STG.E.U8 desc[UR26][R244.64], R208 ;  /* 0x000000d0f4005986 */ /* 0x0001e8000c10111a */
[----:B0-----:R-:W2:Y:S01]  /*18db0*/  LDL.LU R244, [R1+0x420] ;  /* 0x0004200001f47983 */ /* 0x001ea20000300800 */
[----:B------:R-:W-:-:S05]  /*18dc0*/  VIADD R208, R0, 0x9 ;  /* 0x0000000900d07836 */ /* 0x000fca0000000000 */
[----:B------:R-:W-:Y:S01]  /*18dd0*/  ISETP.LT.AND P5, PT, R208, UR4, !P1 ;  /* 0x00000004d0007c0c */ /* 0x000fe2000cfa1270 */
[----:B------:R-:W0:Y:S01]  /*18de0*/  LDCU UR4, c[0x0][0x39c] ;  /* 0x00007380ff0477ac */ /* 0x000e220008000800 */
[----:B------:R-:W-:Y:S01]  /*18df0*/  VIADD R208, R0, 0xa ;  /* 0x0000000a00d07836 */ /* 0x000fe20000000000 */
[----:B---3--:R3:W-:Y:S04]  /*18e00*/  @P2 STG.E.U8 desc[UR26][R222.64], R209 ;  /* 0x000000d1de002986 */ /* 0x0087e8000c10111a */
[----:B---3--:R-:W3:Y:S01]  /*18e10*/  LDL.LU.64 R222, [R1+0xc8] ;  /* 0x0000c80001de7983 */ /* 0x008ee20000300a00 */
[----:B0-----:R-:W-:Y:S01]  /*18e20*/  ISETP.LT.AND P2, PT, R208, UR4, !P1 ;  /* 0x00000004d0007c0c */ /* 0x001fe2000cf41270 */
[----:B------:R-:W0:Y:S01]  /*18e30*/  LDCU UR4, c[0x0][0x39c] ;  /* 0x00007380ff0477ac */ /* 0x000e220008000800 */
[----:B------:R-:W-:-:S04]  /*18e40*/  PRMT R208, R209, 0x9910, RZ ;  /* 0x00009910d1d07816 */ /* 0x000fc800000000ff */
[----:B------:R-:W-:-:S05]  /*18e50*/  SHF.R.S32.HI R208, RZ, 0x8, R208 ;  /* 0x00000008ffd07819 */ /* 0x000fca00000114d0 */
[----:B------:R0:W-:Y:S04]  /*18e60*/  @P0 STG.E.U8 desc[UR26][R226.64], R208 ;  /* 0x000000d0e2000986 */ /* 0x0001e8000c10111a */
[----:B0-----:R-:W3:Y:S01]  /*18e70*/  LDL.LU.64 R226, [R1+0x418] ;  /* 0x0004180001e27983 */ /* 0x001ee20000300a00 */
[----:B------:R-:W-:-:S03]  /*18e80*/  VIADD R245, R0, 0xb ;  /* 0x0000000b00f57836 */ /* 0x000fc60000000000 */
[----:B------:R-:W4:Y:S02]  /*18e90*/  LDL.LU.64 R208, [R1+0xc0] ;  /* 0x0000c00001d07983 */ /* 0x000f240000300a00 */
[----:B------:R-:W-:Y:S01]  /*18ea0*/  ISETP.LT.AND P0, PT, R245, UR4, !P1 ;  /* 0x00000004f5007c0c */ /* 0x000fe2000cf01270 */
[----:B------:R-:W0:Y:S01]  /*18eb0*/  LDCU UR4, c[0x0][0x39c] ;  /* 0x00007380ff0477ac */ /* 0x000e220008000800 */
[----:B--2---:R2:W-:Y:S02]  /*18ec0*/  @P4 STG.E.U8 desc[UR26][R200.64], R244 ;  /* 0x000000f4c8004986 */ /* 0x0045e4000c10111a */
[----:B--2---:R-:W-:-:S05]  /*18ed0*/  VIADD R200, R0, 0xc ;  /* 0x0000000c00c87836 */ /* 0x004fca0000000000 */
[----:B0-----:R-:W-:Y:S01]  /*18ee0*/  ISETP.LT.AND P4, PT, R200, UR4, !P1 ;  /* 0x00000004c8007c0c */ /* 0x001fe2000cf81270 */
[----:B------:R-:W0:Y:S01]  /*18ef0*/  LDCU UR4, c[0x0][0x39c] ;  /* 0x00007380ff0477ac */ /* 0x000e220008000800 */
[----:B------:R-:W-:Y:S02]  /*18f00*/  PRMT R200, R244, 0x9910, RZ ;  /* 0x00009910f4c87816 */ /* 0x000fe400000000ff */
[----:B------:R-:W2:Y:S02]  /*18f10*/  LDL.LU.64 R244, [R1+0xb8] ;  /* 0x0000b80001f47983 */ /* 0x000ea40000300a00 */
[----:B------:R-:W-:-:S05]  /*18f20*/  SHF.R.S32.HI R200, RZ, 0x8, R200 ;  /* 0x00000008ffc87819 */ /* 0x000fca00000114c8 */
[----:B------:R0:W-:Y:S02]  /*18f30*/  @P6 STG.E.U8 desc[UR26][R234.64], R200 ;  /* 0x000000c8ea006986 */ /* 0x0001e4000c10111a */
[----:B0-----:R-:W-:Y:S02]  /*18f40*/  VIADD R200, R0, 0xd ;  /* 0x0000000d00c87836 */ /* 0x001fe40000000000 */
[----:B------:R-:W5:Y:S03]  /*18f50*/  LDL.LU.64 R234, [R1+0xb0] ;  /* 0x0000b00001ea7983 */ /* 0x000f660000300a00 */
        /* <DEDUP_REMOVED lines=9> */
[----:B------:R0:W-:Y:S02]  /*18ff0*/  @P5 STG.E.U8 desc[UR26][R222.64], R200 ;  /* 0x000000c8de005986 */ /* 0x0001e4000c10111a */
[----:B0-----:R-:W-:Y:S02]  /*19000*/  VIADD R200, R0, 0xf ;  /* 0x0000000f00c87836 */ /* 0x001fe40000000000 */
[----:B------:R-:W3:Y:S03]  /*19010*/  LDL.LU.64 R222, [R1+0xa0] ;  /* 0x0000a00001de7983 */ /* 0x000ee60000300a00 */
[----:B------:R-:W-:Y:S01]  /*19020*/  ISETP.LT.AND P5, PT, R200, UR4, !P1 ;  /* 0x00000004c8007c0c */ /* 0x000fe2000cfa1270 */
[----:B------:R-:W0:Y:S01]  /*19030*/  LDCU UR4, c[0x0][0x39c] ;  /* 0x00007380ff0477ac */ /* 0x000e220008000800 */
[----:B----4-:R4:W-:Y:S01]  /*19040*/  @P2 STG.E.U8 desc[UR26][R208.64], R227 ;  /* 0x000000e3d0002986 */ /* 0x0109e2000c10111a */
[----:B------:R-:W-:Y:S01]  /*19050*/  VIADD R200, R0, 0x10 ;  /* 0x0000001000c87836 */ /* 0x000fe20000000000 */
[----:B----4-:R-:W-:-:S04]  /*19060*/  PRMT R208, R227, 0x9910, RZ ;  /* 0x00009910e3d07816 */ /* 0x010fc800000000ff */
[----:B------:R-:W-:Y:S02]  /*19070*/  SHF.R.S32.HI R209, RZ, 0x8, R208 ;  /* 0x00000008ffd17819 */ /* 0x000fe400000114d0 */
[----:B0-----:R-:W-:Y:S01]  /*19080*/  ISETP.LT.AND P2, PT, R200, UR4, !P1 ;  /* 0x00000004c8007c0c */ /* 0x001fe2000cf41270 */
[----:B------:R-:W0:Y:S01]  /*19090*/  LDCU UR4, c[0x0][0x39c] ;  /* 0x00007380ff0477ac */ /* 0x000e220008000800 */
[----:B------:R-:W4:Y:S04]  /*190a0*/  LDL.LU.64 R200, [R1+0x98] ;  /* 0x0000980001c87983 */ /* 0x000f280000300a00 */
[----:B------:R-:W3:Y:S04]  /*190b0*/  LDL.LU.64 R226, [R1+0x90] ;  /* 0x0000900001e27983 */ /* 0x000ee80000300a00 */
[----:B--2---:R2:W-:Y:S04]  /*190c0*/  @P0 STG.E.U8 desc[UR26][R244.64], R209 ;  /* 0x000000d1f4000986 */ /* 0x0045e8000c10111a */
[----:B--2---:R-:W5:Y:S01]  /*190d0*/  LDL.LU R245, [R1+0x410] ;  /* 0x0004100001f57983 */ /* 0x004f620000300800 */
[----:B------:R-:W-:-:S05]  /*190e0*/  VIADD R208, R0, 0x11 ;  /* 0x0000001100d07836 */ /* 0x000fca0000000000 */
[----:B0-----:R-:W-:Y:S01]  /*190f0*/  ISETP.LT.AND P0, PT, R208, UR4, !P1 ;  /* 0x00000004d0007c0c */ /* 0x001fe2000cf01270 */
[----:B------:R-:W0:Y:S01]  /*19100*/  LDCU UR4, c[0x0][0x39c] ;  /* 0x00007380ff0477ac */ /* 0x000e220008000800 */
[----:B------:R-:W-:Y:S01]  /*19110*/  VIADD R208, R0, 0x12 ;  /* 0x0000001200d07836 */ /* 0x000fe20000000000 */
[----:B-----5:R2:W-:Y:S04]  /*19120*/  @P4 STG.E.U8 desc[UR26][R234.64], R245 ;  /* 0x000000f5ea004986 */ /* 0x0205e8000c10111a */
[----:B0-----:R-:W-:Y:S01]  /*19130*/  ISETP.LT.AND P4, PT, R208, UR4, !P1 ;  /* 0x00000004d0007c0c */ /* 0x001fe2000cf81270 */
[----:B------:R-:W0:Y:S01]  /*19140*/  LDCU UR4, c[0x0][0x39c] ;  /* 0x00007380ff0477ac */ /* 0x000e220008000800 */
[----:B------:R-:W-:Y:S01]  /*19150*/  PRMT R208, R245, 0x9910, RZ ;  /* 0x00009910f5d07816 */ /* 0x000fe200000000ff */
[----:B--2---:R-:W2:Y:S04]  /*19160*/  LDL.LU.64 R234, [R1+0x88] ;  /* 0x0000880001ea7983 */ /* 0x004ea80000300a00 */
[----:B------:R-:W5:Y:S01]  /*19170*/  LDL.LU.64 R244, [R1+0x80] ;  /* 0x0000800001f47983 */ /* 0x000f620000300a00 */
[----:B------:R-:W-:Y:S01]  /*19180*/  SHF.R.S32.HI R209, RZ, 0x8, R208 ;  /* 0x00000008ffd17819 */ /* 0x000fe200000114d0 */
[----:B------:R-:W-:-:S04]  /*19190*/  VIADD R208, R0, 0x13 ;  /* 0x0000001300d07836 */ /* 0x000fc80000000000 */
[----:B---3--:R3:W-:Y:S01]  /*191a0*/  @P6 STG.E.U8 desc[UR26][R216.64], R209 ;  /* 0x000000d1d8006986 */ /* 0x0087e2000c10111a */
[----:B0-----:R-:W-:Y:S01]  /*191b0*/  ISETP.LT.AND P6, PT, R208, UR4, !P1 ;  /* 0x00000004d0007c0c */ /* 0x001fe2000cfc1270 */
[----:B------:R-:W0:Y:S01]  /*191c0*/  LDCU UR4, c[0x0][0x39c] ;  /* 0x00007380ff0477ac */ /* 0x000e220008000800 */
[----:B------:R-:W-:Y:S01]  /*191d0*/  VIADD R208, R0, 0x14 ;  /* 0x0000001400d07836 */ /* 0x000fe20000000000 */
[----:B------:R0:W-:Y:S04]  /*191e0*/  @P3 STG.E.U8 desc[UR26][R222.64], R230 ;  /* 0x000000e6de003986 */ /* 0x0001e8000c10111a */
[----:B0-----:R-:W-:Y:S01]  /*191f0*/  ISETP.LT.AND P3, PT, R208, UR4, !P1 ;  /* 0x00000004d0007c0c */ /* 0x001fe2000cf61270 */
[----:B------:R-:W0:Y:S01]  /*19200*/  LDCU UR4, c[0x0][0x39c] ;  /* 0x00007380ff0477ac */ /* 0x000e220008000800 */
[----:B---3--:R-:W3:Y:S04]  /*19210*/  LDL.LU.64 R208, [R1+0x78] ;  /* 0x0000780001d07983 */ /* 0x008ee80000300a00 */
[----:B------:R-:W3:Y:S01]  /*19220*/  LDL.LU.64 R222, [R1+0x70] ;  /* 0x0000700001de7983 */ /* 0x000ee20000300a00 */
[----:B------:R-:W-:-:S04]  /*19230*/  PRMT R216, R230, 0x9910, RZ ;  /* 0x00009910e6d87816 */ /* 0x000fc800000000ff */
[----:B------:R-:W-:Y:S01]  /*19240*/  SHF.R.S32.HI R217, RZ, 0x8, R216 ;  /* 0x00000008ffd97819 */ /* 0x000fe200000114d8 */
[----:B------:R-:W-:-:S04]  /*19250*/  VIADD R216, R0, 0x15 ;  /* 0x0000001500d87836 */ /* 0x000fc80000000000 */
[----:B----4-:R4:W-:Y:S01]  /*19260*/  @P5 STG.E.U8 desc[UR26][R200.64], R217 ;  /* 0x000000d9c8005986 */ /* 0x0109e2000c10111a */
[----:B0-----:R-:W-:Y:S01]  /*19270*/  ISETP.LT.AND P5, PT, R216, UR4, !P1 ;  /* 0x00000004d8007c0c */ /* 0x001fe2000cfa1270 */
[----:B------:R-:W0:Y:S02]  /*19280*/  LDCU UR4, c[0x0][0x39c] ;  /* 0x00007380ff0477ac */ /* 0x000e240008000800 */
[----:B------:R1:W-:Y:S04]  /*19290*/  @P2 STG.E.U8 desc[UR26][R226.64], R231 ;  /* 0x000000e7e2002986 */ /* 0x0003e8000c10111a */
[----:B----4-:R-:W4:Y:S04]  /*192a0*/  LDL.LU.64 R200, [R1+0x408] ;  /* 0x0004080001c87983 */ /* 0x010f280000300a00 */
[----:B-1----:R-:W4:Y:S01]  /*192b0*/  LDL.LU.64 R226, [R1+0x68] ;  /* 0x0000680001e27983 */ /* 0x002f220000300a00 */
[----:B------:R-:W-:-:S05]  /*192c0*/  VIADD R216, R0, 0x16 ;  /* 0x0000001600d87836 */ /* 0x000fca0000000000 */
[----:B0-----:R-:W-:Y:S01]  /*192d0*/  ISETP.LT.AND P2, PT, R216, UR4, !P1 ;  /* 0x00000004d8007c0c */ /* 0x001fe2000cf41270 */
[----:B------:R-:W0:Y:S01]  /*192e0*/  LDCU UR4, c[0x0][0x39c] ;  /* 0x00007380ff0477ac */ /* 0x000e220008000800 */
[----:B------:R-:W-:Y:S02]  /*192f0*/  PRMT R216, R231, 0x9910, RZ ;  /* 0x00009910e7d87816 */ /* 0x000fe400000000ff */
[----:B------:R-:W4:Y:S02]  /*19300*/  LDL.LU.64 R230, [R1+0x60] ;  /* 0x0000600001e67983 */ /* 0x000f240000300a00 */
[----:B------:R-:W-:Y:S01]  /*19310*/  SHF.R.S32.HI R217, RZ, 0x8, R216 ;  /* 0x00000008ffd97819 */ /* 0x000fe200000114d8 */
[----:B------:R-:W-:-:S04]  /*19320*/  VIADD R216, R0, 0x17 ;  /* 0x0000001700d87836 */ /* 0x000fc80000000000 */
[----:B--2---:R-:W-:Y:S04]  /*19330*/  @P0 STG.E.U8 desc[UR26][R234.64], R217 ;  /* 0x000000d9ea000986 */ /* 0x004fe8000c10111a */
[----:B-----5:R1:W-:Y:S04]  /*19340*/  @P4 STG.E.U8 desc[UR26][R244.64], R238 ;  /* 0x000000eef4004986 */ /* 0x0203e8000c10111a */
[----:B-1----:R-:W2:Y:S01]  /*19350*/  LDL.LU.64 R244, [R1+0x58] ;  /* 0x0000580001f47983 */ /* 0x002ea20000300a00 */
[----:B0-----:R-:W-:Y:S01]  /*19360*/  ISETP.LT.AND P0, PT, R216, UR4, !P1 ;  /* 0x00000004d8007c0c */ /* 0x001fe2000cf01270 */
[----:B------:R-:W0:Y:S01]  /*19370*/  LDCU UR4, c[0x0][0x39c] ;  /* 0x00007380ff0477ac */ /* 0x000e220008000800 */
[----:B------:R-:W-:Y:S01]  /*19380*/  VIADD R216, R0, 0x18 ;  /* 0x0000001800d87836 */ /* 0x000fe20000000000 */
[----:B------:R-:W5:Y:S04]  /*19390*/  LDL.LU.64 R234, [R1+0x50] ;  /* 0x0000500001ea7983 */ /* 0x000f680000300a00 */
[----:B0-----:R-:W-:Y:S01]  /*193a0*/  ISETP.LT.AND P4, PT, R216, UR4, !P1 ;  /* 0x00000004d8007c0c */ /* 0x001fe2000cf81270 */
[----:B------:R-:W0:Y:S01]  /*193b0*/  LDCU UR4, c[0x0][0x39c] ;  /* 0x00007380ff0477ac */ /* 0x000e220008000800 */
[----:B------:R-:W-:-:S04]  /*193c0*/  PRMT R216, R238, 0x9910, RZ ;  /* 0x00009910eed87816 */ /* 0x000fc800000000ff */
[----:B------:R-:W-:Y:S01]  /*193d0*/  SHF.R.S32.HI R217, RZ, 0x8, R216 ;  /* 0x00000008ffd97819 */ /* 0x000fe200000114d8 */
[----:B------:R-:W-:-:S04]  /*193e0*/  VIADD R216, R0, 0x19 ;  /* 0x0000001900d87836 */ /* 0x000fc80000000000 */
[----:B---3--:R1:W-:Y:S01]  /*193f0*/  @P6 STG.E.U8 desc[UR26][R208.64], R217 ;  /* 0x000000d9d0006986 */ /* 0x0083e2000c10111a */
[----:B0-----:R-:W-:Y:S01]  /*19400*/  ISETP.LT.AND P6, PT, R216, UR4, !P1 ;  /* 0x00000004d8007c0c */ /* 0x001fe2000cfc1270 */
[----:B------:R-:W0:Y:S01]  /*19410*/  LDCU UR4, c[0x0][0x39c] ;  /* 0x00007380ff0477ac */ /* 0x000e220008000800 */
[----:B------:R-:W-:Y:S01]  /*19420*/  VIADD R216, R0, 0x1a ;  /* 0x0000001a00d87836 */ /* 0x000fe20000000000 */
[----:B------:R3:W-:Y:S04]  /*19430*/  @P3 STG.E.U8 desc[UR26][R222.64], R239 ;  /* 0x000000efde003986 */ /* 0x0007e8000c10111a */
[----:B-1----:R-:W5:Y:S01]  /*19440*/  LDL.LU.64 R208, [R1+0x400] ;  /* 0x0004000001d07983 */ /* 0x002f620000300a00 */
[----:B0-----:R-:W-:Y:S01]  /*19450*/  ISETP.LT.AND P3, PT, R216, UR4, !P1 ;  /* 0x00000004d8007c0c */ /* 0x001fe2000cf61270 */
[----:B------:R-:W0:Y:S02]  /*19460*/  LDCU UR4, c[0x0][0x39c] ;  /* 0x00007380ff0477ac */ /* 0x000e240008000800 */
[----:B------:R-:W5:Y:S01]  /*19470*/  LDL.LU.64 R216, [R1+0x48] ;  /* 0x0000480001d87983 */ /* 0x000f620000300a00 */
[----:B---3--:R-:W-:-:S03]  /*19480*/  PRMT R222, R239, 0x9910, RZ ;  /* 0x00009910efde7816 */ /* 0x008fc600000000ff */
[----:B------:R-:W3:Y:S01]  /*19490*/  LDL.LU.64 R238, [R1+0x40] ;  /* 0x0000400001ee7983 */ /* 0x000ee20000300a00 */
[----:B------:R-:W-:Y:S01]  /*194a0*/  SHF.R.S32.HI R223, RZ, 0x8, R222 ;  /* 0x00000008ffdf7819 */ /* 0x000fe200000114de */
[----:B------:R-:W-:-:S04]  /*194b0*/  VIADD R222, R0, 0x1b ;  /* 0x0000001b00de7836 */ /* 0x000fc80000000000 */
[----:B----4-:R1:W-:Y:S01]  /*194c0*/  @P5 STG.E.U8 desc[UR26][R226.64], R223 ;  /* 0x000000dfe2005986 */ /* 0x0103e2000c10111a */
[----:B0-----:R-:W-:Y:S01]  /*194d0*/  ISETP.LT.AND P5, PT, R222, UR4, !P1 ;  /* 0x00000004de007c0c */ /* 0x001fe2000cfa1270 */
[----:B------:R-:W0:Y:S01]  /*194e0*/  LDCU UR4, c[0x0][0x39c] ;  /* 0x00007380ff0477ac */ /* 0x000e220008000800 */
[----:B------:R-:W-:Y:S01]  /*194f0*/  VIADD R222, R0, 0x1c ;  /* 0x0000001c00de7836 */ /* 0x000fe20000000000 */
[----:B------:R-:W-:Y:S01]  /*19500*/  @P2 STG.E.U8 desc[UR26][R230.64], R240 ;  /* 0x000000f0e6002986 */ /* 0x000fe2000c10111a */
[----:B-1----:R-:W-:-:S03]  /*19510*/  PRMT R226, R240, 0x9910, RZ ;  /* 0x00009910f0e27816 */ /* 0x002fc600000000ff */
[----:B0-----:R-:W-:Y:S01]  /*19520*/  ISETP.LT.AND P2, PT, R222, UR4, !P1 ;  /* 0x00000004de007c0c */ /* 0x001fe2000cf41270 */
[----:B------:R-:W0:Y:S01]  /*19530*/  LDCU UR4, c[0x0][0x39c] ;  /* 0x00007380ff0477ac */ /* 0x000e220008000800 */
[----:B------:R-:W4:Y:S01]  /*19540*/  LDL.LU.64 R222, [R1+0x38] ;  /* 0x0000380001de7983 */ /* 0x000f220000300a00 */
[----:B------:R-:W-:Y:S01]  /*19550*/  SHF.R.S32.HI R227, RZ, 0x8, R226 ;  /* 0x00000008ffe37819 */ /* 0x000fe200000114e2 */
[----:B------:R-:W-:-:S04]  /*19560*/  VIADD R226, R0, 0x1d ;  /* 0x0000001d00e27836 */ /* 0x000fc80000000000 */
[----:B--2---:R1:W-:Y:S04]  /*19570*/  @P0 STG.E.U8 desc[UR26][R244.64], R227 ;  /* 0x000000e3f4000986 */ /* 0x0043e8000c10111a */
[----:B-1----:R-:W2:Y:S01]  /*19580*/  LDL.LU.64 R244, [R1+0x30] ;  /* 0x0000300001f47983 */ /* 0x002ea20000300a00 */
[----:B0-----:R-:W-:Y:S01]  /*19590*/  ISETP.LT.AND P0, PT, R226, UR4, !P1 ;  /* 0x00000004e2007c0c */ /* 0x001fe2000cf01270 */
[----:B------:R-:W0:Y:S01]  /*195a0*/  LDCU UR4, c[0x0][0x39c] ;  /* 0x00007380ff0477ac */ /* 0x000e220008000800 */
[----:B------:R-:W-:Y:S01]  /*195b0*/  VIADD R226, R0, 0x1e ;  /* 0x0000001e00e27836 */ /* 0x000fe20000000000 */
[----:B-----5:R1:W-:Y:S01]  /*195c0*/  @P4 STG.E.U8 desc[UR26][R234.64], R242 ;  /* 0x000000f2ea004986 */ /* 0x0203e2000c10111a */
[----:B------:R-:W-:-:S03]  /*195d0*/  PRMT R230, R242, 0x9910, RZ ;  /* 0x00009910f2e67816 */ /* 0x000fc600000000ff */
[----:B0-----:R-:W-:Y:S01]  /*195e0*/  ISETP.LT.AND P4, PT, R226, UR4, !P1 ;  /* 0x00000004e2007c0c */ /* 0x001fe2000cf81270 */
[----:B------:R-:W0:Y:S01]  /*195f0*/  LDCU UR4, c[0x0][0x39c] ;  /* 0x00007380ff0477ac */ /* 0x000e220008000800 */
[----:B------:R-:W5:Y:S01]  /*19600*/  LDL.LU.64 R226, [R1+0x28] ;  /* 0x0000280001e27983 */ /* 0x000f620000300a00 */
[----:B-1----:R-:W-:Y:S01]  /*19610*/  SHF.R.S32.HI R235, RZ, 0x8, R230 ;  /* 0x00000008ffeb7819 */ /* 0x002fe200000114e6 */
[----:B------:R-:W-:Y:S02]  /*19620*/  VIADD R234, R0, 0x1f ;  /* 0x0000001f00ea7836 */ /* 0x000fe40000000000 */
[----:B------:R-:W5:Y:S04]  /*19630*/  LDL.LU.64 R230, [R1+0x20] ;  /* 0x0000200001e67983 */ /* 0x000f680000300a00 */
[----:B------:R1:W-:Y:S01]  /*19640*/  @P6 STG.E.U8 desc[UR26][R216.64], R235 ;  /* 0x000000ebd8006986 */ /* 0x0003e2000c10111a */
[----:B0-----:R-:W-:Y:S01]  /*19650*/  ISETP.LT.AND P6, PT, R234, UR4, !P1 ;  /* 0x00000004ea007c0c */ /* 0x001fe2000cfc1270 */
[----:B------:R-:W0:Y:S01]  /*19660*/  LDCU UR4, c[0x0][0x39c] ;  /* 0x00007380ff0477ac */ /* 0x000e220008000800 */
[----:B------:R-:W-:Y:S01]  /*19670*/  VIADD R234, R0, 0x20 ;  /* 0x0000002000ea7836 */ /* 0x000fe20000000000 */
[----:B---3--:R3:W-:Y:S04]  /*19680*/  @P3 STG.E.U8 desc[UR26][R238.64], R243 ;  /* 0x000000f3ee003986 */ /* 0x0087e8000c10111a */
[----:B-1----:R-:W5:Y:S01]  /*19690*/  LDL.LU.64 R216, [R1+0x3f8] ;  /* 0x0003f80001d87983 */ /* 0x002f620000300a00 */
[----:B0-----:R-:W-:Y:S01]  /*196a0*/  ISETP.LT.AND P3, PT, R234, UR4, !P1 ;  /* 0x00000004ea007c0c */ /* 0x001fe2000cf61270 */
[----:B------:R-:W0:Y:S02]  /*196b0*/  LDCU UR4, c[0x0][0x39c] ;  /* 0x00007380ff0477ac */ /* 0x000e240008000800 */
[----:B------:R-:W5:Y:S01]  /*196c0*/  LDL.LU.64 R234, [R1+0x18] ;  /* 0x0000180001ea7983 */ /* 0x000f620000300a00 */
[----:B---3--:R-:W-:-:S05]  /*196d0*/  PRMT R238, R243, 0x9910, RZ ;  /* 0x00009910f3ee7816 */ /* 0x008fca00000000ff */
[----:B------:R-:W-:Y:S02]  /*196e0*/  IMAD.MOV.U32 R240, RZ, RZ, R238 ;  /* 0x000000fffff07224 */ /* 0x000fe400078e00ee */
[----:B------:R-:W3:Y:S03]  /*196f0*/  LDL.LU.64 R238, [R1+0x10] ;  /* 0x0000100001ee7983 */ /* 0x000ee60000300a00 */
[----:B------:R-:W-:-:S05]  /*19700*/  SHF.R.S32.HI R242, RZ, 0x8, R240 ;  /* 0x00000008fff27819 */ /* 0x000fca00000114f0 */
[----:B----4-:R1:W-:Y:S04]  /*19710*/  @P5 STG.E.U8 desc[UR26][R222.64], R242 ;  /* 0x000000f2de005986 */ /* 0x0103e8000c10111a */
[----:B-1----:R-:W4:Y:S04]  /*19720*/  LDL.LU.64 R222, [R1+0x3f0] ;  /* 0x0003f00001de7983 */ /* 0x002f280000300a00 */
[----:B------:R-:W4:Y:S01]  /*19730*/  LDL.LU.64 R242, [R1+0x8] ;  /* 0x0000080001f27983 */ /* 0x000f220000300a00 */
[----:B------:R-:W-:-:S05]  /*19740*/  VIADD R240, R0, 0x21 ;  /* 0x0000002100f07836 */ /* 0x000fca0000000000 */
[----:B0-----:R-:W-:Y:S01]  /*19750*/  ISETP.LT.AND P5, PT, R240, UR4, !P1 ;  /* 0x00000004f0007c0c */ /* 0x001fe2000cfa1270 */
[----:B------:R-:W0:Y:S01]  /*19760*/  LDCU UR4, c[0x0][0x39c] ;  /* 0x00007380ff0477ac */ /* 0x000e220008000800 */
[----:B------:R-:W-:Y:S01]  /*19770*/  VIADD R240, R0, 0x22 ;  /* 0x0000002200f07836 */ /* 0x000fe20000000000 */
[----:B--2---:R1:W-:Y:S04]  /*19780*/  @P2 STG.E.U8 desc[UR26][R244.64], R248 ;  /* 0x000000f8f4002986 */ /* 0x0043e8000c10111a */
[----:B-1----:R-:W2:Y:S01]  /*19790*/  LDL.LU.64 R244, [R1] ;  /* 0x0000000001f47983 */ /* 0x002ea20000300a00 */
[----:B0-----:R-:W-:Y:S01]  /*197a0*/  ISETP.LT.AND P2, PT, R240, UR4, !P1 ;  /* 0x00000004f0007c0c */ /* 0x001fe2000cf41270 */
[----:B------:R-:W0:Y:S01]  /*197b0*/  LDCU UR4, c[0x0][0x39c] ;  /* 0x00007380ff0477ac */ /* 0x000e220008000800 */
[----:B------:R-:W-:Y:S01]  /*197c0*/  PRMT R240, R248, 0x9910, RZ ;  /* 0x00009910f8f07816 */ /* 0x000fe200000000ff */
[----:B------:R-:W-:-:S03]  /*197d0*/  VIADD R248, R0, 0x23 ;  /* 0x0000002300f87836 */ /* 0x000fc60000000000 */
[----:B------:R-:W-:-:S05]  /*197e0*/  SHF.R.S32.HI R240, RZ, 0x8, R240 ;  /* 0x00000008fff07819 */ /* 0x000fca00000114f0 */
[----:B-----5:R1:W-:Y:S01]  /*197f0*/  @P0 STG.E.U8 desc[UR26][R226.64], R240 ;  /* 0x000000f0e2000986 */ /* 0x0203e2000c10111a */
[----:B0-----:R-:W-:Y:S01]  /*19800*/  ISETP.LT.AND P0, PT, R248, UR4, !P1 ;  /* 0x00000004f8007c0c */ /* 0x001fe2000cf01270 */
[----:B------:R-:W0:Y:S01]  /*19810*/  LDCU UR4, c[0x0][0x39c] ;  /* 0x00007380ff0477ac */ /* 0x000e220008000800 */
[----:B------:R-:W-:Y:S01]  /*19820*/  VIADD R248, R0, 0x24 ;  /* 0x0000002400f87836 */ /* 0x000fe20000000000 */
[----:B------:R5:W-:Y:S04]  /*19830*/  @P4 STG.E.U8 desc[UR26][R230.64], R251 ;  /* 0x000000fbe6004986 */ /* 0x000be8000c10111a */
[----:B-1----:R-:W2:Y:S04]  /*19840*/  LDL.LU.64 R226, [R1+0x3e0] ;  /* 0x0003e00001e27983 */ /* 0x002ea80000300a00 */
[----:B------:R-:W2:Y:S04]  /*19850*/  LDL.LU R240, [R1+0x3d8] ;  /* 0x0003d80001f07983 */ /* 0x000ea80000300800 */
[----:B-----5:R-:W5:Y:S01]  /*19860*/  LDL.LU.64 R230, [R1+0x3d0] ;  /* 0x0003d00001e67983 */ /* 0x020f620000300a00 */
[----:B0-----:R-:W-:Y:S01]  /*19870*/  ISETP.LT.AND P4, PT, R248, UR4, !P1 ;  /* 0x00000004f8007c0c */ /* 0x001fe2000cf81270 */
[----:B------:R-:W0:Y:S01]  /*19880*/  LDCU UR4, c[0x0][0x39c] ;  /* 0x00007380ff0477ac */ /* 0x000e220008000800 */
[----:B------:R-:W-:Y:S01]  /*19890*/  PRMT R248, R251, 0x9910, RZ ;  /* 0x00009910fbf87816 */ /* 0x000fe200000000ff */
[----:B------:R-:W-:-:S03]  /*198a0*/  VIADD R251, R0, 0x25 ;  /* 0x0000002500fb7836 */ /* 0x000fc60000000000 */
[----:B------:R-:W-:-:S05]  /*198b0*/  SHF.R.S32.HI R248, RZ, 0x8, R248 ;  /* 0x00000008fff87819 */ /* 0x000fca00000114f8 */
[----:B------:R1:W-:Y:S01]  /*198c0*/  @P6 STG.E.U8 desc[UR26][R234.64], R248 ;  /* 0x000000f8ea006986 */ /* 0x0003e2000c10111a */
[----:B0-----:R-:W-:Y:S01]  /*198d0*/  ISETP.LT.AND P6, PT, R251, UR4, !P1 ;  /* 0x00000004fb007c0c */ /* 0x001fe2000cfc1270 */
[----:B------:R-:W0:Y:S01]  /*198e0*/  LDCU UR4, c[0x0][0x39c] ;  /* 0x00007380ff0477ac */ /* 0x000e220008000800 */
[----:B------:R-:W-:Y:S01]  /*198f0*/  VIADD R251, R0, 0x26 ;  /* 0x0000002600fb7836 */ /* 0x000fe20000000000 */
[----:B---3--:R3:W-:Y:S04]  /*19900*/  @P3 STG.E.U8 desc[UR26][R238.64], R250 ;  /* 0x000000faee003986 */ /* 0x0087e8000c10111a */
[----:B-1----:R-:W5:Y:S04]  /*19910*/  LDL.LU.64 R234, [R1+0x3c8] ;  /* 0x0003c80001ea7983 */ /* 0x002f680000300a00 */
[----:B------:R-:W5:Y:S01]  /*19920*/  LDL.LU R248, [R1+0x3c0] ;  /* 0x0003c00001f87983 */ /* 0x000f620000300800 */
[----:B0-----:R-:W-:Y:S01]  /*19930*/  ISETP.LT.AND P3, PT, R251, UR4, !P1 ;  /* 0x00000004fb007c0c */ /* 0x001fe2000cf61270 */
[----:B------:R-:W0:Y:S01]  /*19940*/  LDCU UR4, c[0x0][0x39c] ;  /* 0x00007380ff0477ac */ /* 0x000e220008000800 */
[----:B---3--:R-:W-:Y:S01]  /*19950*/  PRMT R250, R250, 0x9910, RZ ;  /* 0x00009910fafa7816 */ /* 0x008fe200000000ff */
[----:B------:R-:W-:Y:S01]  /*19960*/  VIADD R251, R0, 0x27 ;  /* 0x0000002700fb7836 */ /* 0x000fe20000000000 */
[----:B------:R-:W3:Y:S02]  /*19970*/  LDL.LU.64 R238, [R1+0x3b8] ;  /* 0x0003b80001ee7983 */ /* 0x000ee40000300a00 */
[----:B------:R-:W-:-:S05]  /*19980*/  SHF.R.S32.HI R250, RZ, 0x8, R250 ;  /* 0x00000008fffa7819 */ /* 0x000fca00000114fa */
[----:B----4-:R1:W-:Y:S01]  /*19990*/  @P5 STG.E.U8 desc[UR26][R242.64], R250 ;  /* 0x000000faf2005986 */ /* 0x0103e2000c10111a */
[----:B0-----:R-:W-:Y:S01]  /*199a0*/  ISETP.LT.AND P5, PT, R251, UR4, !P1 ;  /* 0x00000004fb007c0c */ /* 0x001fe2000cfa1270 */
[----:B------:R-:W0:Y:S01]  /*199b0*/  LDCU UR4, c[0x0][0x39c] ;  /* 0x00007380ff0477ac */ /* 0x000e220008000800 */
[----:B------:R-:W-:Y:S01]  /*199c0*/  VIADD R251, R0, 0x28 ;  /* 0x0000002800fb7836 */ /* 0x000fe20000000000 */
[----:B-1----:R-:W4:Y:S04]  /*199d0*/  LDL.LU.64 R242, [R1+0x3b0] ;  /* 0x0003b00001f27983 */ /* 0x002f280000300a00 */
[----:B------:R-:W3:Y:S04]  /*199e0*/  LDL.LU R250, [R1+0x3a8] ;  /* 0x0003a80001fa7983 */ /* 0x000ee80000300800 */
[----:B--2---:R1:W-:Y:S01]  /*199f0*/  @P2 STG.E.U8 desc[UR26][R244.64], R249 ;  /* 0x000000f9f4002986 */ /* 0x0043e2000c10111a */
[----:B0-----:R-:W-:Y:S01]  /*19a00*/  ISETP.LT.AND P2, PT, R251, UR4, !P1 ;  /* 0x00000004fb007c0c */ /* 0x001fe2000cf41270 */
[----:B------:R-:W0:Y:S02]  /*19a10*/  LDCU UR4, c[0x0][0x39c] ;  /* 0x00007380ff0477ac */ /* 0x000e240008000800 */
[----:B-1----:R-:W2:Y:S04]  /*19a20*/  LDL.LU.64 R244, [R1+0x3a0] ;  /* 0x0003a00001f47983 */ /* 0x002ea80000300a00 */
[----:B------:R-:W3:Y:S01]  /*19a30*/  LDL.LU R251, [R1+0x39c] ;  /* 0x00039c0001fb7983 */ /* 0x000ee20000300800 */
[----:B------:R-:W-:-:S04]  /*19a40*/  PRMT R249, R249, 0x9910, RZ ;  /* 0x00009910f9f97816 */ /* 0x000fc800000000ff */
[----:B------:R-:W-:-:S05]  /*19a50*/  SHF.R.S32.HI R249, RZ, 0x8, R249 ;  /* 0x00000008fff97819 */ /* 0x000fca00000114f9 */
[----:B---3--:R1:W-:Y:S04]  /*19a60*/  @P0 STG.E.U8 desc[UR26][R250.64], R249 ;  /* 0x000000f9fa000986 */ /* 0x0083e8000c10111a */
[----:B-1----:R-:W5:Y:S01]  /*19a70*/  LDL.LU R249, [R1+0x398] ;  /* 0x0003980001f97983 */ /* 0x002f620000300800 */
[----:B------:R-:W-:-:S05]  /*19a80*/  VIADD R251, R0, 0x29 ;  /* 0x0000002900fb7836 */ /* 0x000fca0000000000 */
[----:B0-----:R-:W-:Y:S01]  /*19a90*/  ISETP.LT.AND P0, PT, R251, UR4, !P1 ;  /* 0x00000004fb007c0c */ /* 0x001fe2000cf01270 */
[----:B------:R-:W0:Y:S01]  /*19aa0*/  LDCU UR4, c[0x0][0x39c] ;  /* 0x00007380ff0477ac */ /* 0x000e220008000800 */
[----:B------:R-:W-:Y:S01]  /*19ab0*/  VIADD R250, R0, 0x2a ;  /* 0x0000002a00fa7836 */ /* 0x000fe20000000000 */
[----:B-----5:R1:W-:Y:S02]  /*19ac0*/  @P4 STG.E.U8 desc[UR26][R248.64], R241 ;  /* 0x000000f1f8004986 */ /* 0x0203e4000c10111a */
[----:B-1----:R-:W-:Y:S02]  /*19ad0*/  PRMT R248, R241, 0x9910, RZ ;  /* 0x00009910f1f87816 */ /* 0x002fe400000000ff */
[----:B------:R-:W3:Y:S01]  /*19ae0*/  LDL.LU R241, [R1+0x394] ;  /* 0x0003940001f17983 */ /* 0x000ee20000300800 */
[----:B0-----:R-:W-:Y:S01]  /*19af0*/  ISETP.LT.AND P4, PT, R250, UR4, !P1 ;  /* 0x00000004fa007c0c */ /* 0x001fe2000cf81270 */
[----:B------:R-:W0:Y:S01]  /*19b00*/  LDCU UR4, c[0x0][0x39c] ;  /* 0x00007380ff0477ac */ /* 0x000e220008000800 */
[----:B------:R-:W-:Y:S01]  /*19b10*/  SHF.R.S32.HI R248, RZ, 0x8, R248 ;  /* 0x00000008fff87819 */ /* 0x000fe200000114f8 */
[----:B------:R-:W-:-:S04]  /*19b20*/  VIADD R249, R0, 0x2b ;  /* 0x0000002b00f97836 */ /* 0x000fc80000000000 */
[----:B--2---:R1:W-:Y:S01]  /*19b30*/  @P6 STG.E.U8 desc[UR26][R244.64], R248 ;  /* 0x000000f8f4006986 */ /* 0x0043e2000c10111a */
[----:B0-----:R-:W-:Y:S01]  /*19b40*/  ISETP.LT.AND P6, PT, R249, UR4, !P1 ;  /* 0x00000004f9007c0c */ /* 0x001fe2000cfc1270 */
[----:B------:R-:W0:Y:S01]  /*19b50*/  LDCU UR4, c[0x0][0x39c] ;  /* 0x00007380ff0477ac */ /* 0x000e220008000800 */
[----:B-1----:R-:W-:Y:S01]  /*19b60*/  VIADD R244, R0, 0x2c ;  /* 0x0000002c00f47836 */ /* 0x002fe20000000000 */
[----:B----4-:R1:W-:Y:S04]  /*19b70*/  @P3 STG.E.U8 desc[UR26][R242.64], R237 ;  /* 0x000000edf2003986 */ /* 0x0103e8000c10111a */
[----:B0-----:R-:W-:Y:S01]  /*19b80*/  ISETP.LT.AND P3, PT, R244, UR4, !P1 ;  /* 0x00000004f4007c0c */ /* 0x001fe2000cf61270 */
[----:B------:R-:W0:Y:S01]  /*19b90*/  LDCU UR4, c[0x0][0x39c] ;  /* 0x00007380ff0477ac */ /* 0x000e220008000800 */
[----:B-1----:R-:W-:-:S02]  /*19ba0*/  PRMT R242, R237, 0x9910, RZ ;  /* 0x00009910edf27816 */ /* 0x002fc400000000ff */
[----:B------:R-:W2:Y:S01]  /*19bb0*/  LDL.LU R237, [R1+0x390] ;  /* 0x0003900001ed7983 */ /* 0x000ea20000300800 */
[----:B------:R-:W-:Y:S01]  /*19bc0*/  VIADD R243, R0, 0x2d ;  /* 0x0000002d00f37836 */ /* 0x000fe20000000000 */
[----:B------:R-:W-:-:S05]  /*19bd0*/  SHF.R.S32.HI R242, RZ, 0x8, R242 ;  /* 0x00000008fff27819 */ /* 0x000fca00000114f2 */
[----:B---3--:R-:W-:Y:S01]  /*19be0*/  @P5 STG.E.U8 desc[UR26][R240.64], R242 ;  /* 0x000000f2f0005986 */ /* 0x008fe2000c10111a */
[----:B0-----:R-:W-:Y:S01]  /*19bf0*/  ISETP.LT.AND P5, PT, R243, UR4, !P1 ;  /* 0x00000004f3007c0c */ /* 0x001fe2000cfa1270 */
[----:B------:R-:W0:Y:S01]  /*19c00*/  LDCU UR4, c[0x0][0x39c] ;  /* 0x00007380ff0477ac */ /* 0x000e220008000800 */
[----:B------:R-:W-:Y:S01]  /*19c10*/  PRMT R243, R233, 0x9910, RZ ;  /* 0x00009910e9f37816 */ /* 0x000fe200000000ff */
[----:B------:R1:W-:Y:S04]  /*19c20*/  @P2 STG.E.U8 desc[UR26][R238.64], R233 ;  /* 0x000000e9ee002986 */ /* 0x0003e8000c10111a */
[----:B-1----:R-:W3:Y:S01]  /*19c30*/  LDL.LU R233, [R1+0x38c] ;  /* 0x00038c0001e97983 */ /* 0x002ee20000300800 */
[----:B------:R-:W-:-:S05]  /*19c40*/  VIADD R240, R0, 0x2e ;  /* 0x0000002e00f07836 */ /* 0x000fca0000000000 */
[----:B0-----:R-:W-:Y:S01]  /*19c50*/  ISETP.LT.AND P2, PT, R240, UR4, !P1 ;  /* 0x00000004f0007c0c */ /* 0x001fe2000cf41270 */
[----:B------:R-:W0:Y:S01]  /*19c60*/  LDCU UR4, c[0x0][0x39c] ;  /* 0x00007380ff0477ac */ /* 0x000e220008000800 */
[----:B------:R-:W-:Y:S01]  /*19c70*/  SHF.R.S32.HI R238, RZ, 0x8, R243 ;  /* 0x00000008ffee7819 */ /* 0x000fe200000114f3 */
[----:B------:R-:W-:-:S04]  /*19c80*/  VIADD R239, R0, 0x2f ;  /* 0x0000002f00ef7836 */ /* 0x000fc80000000000 */
[----:B--2---:R-:W-:Y:S01]  /*19c90*/  @P0 STG.E.U8 desc[UR26][R236.64], R238 ;  /* 0x000000eeec000986 */ /* 0x004fe2000c10111a */
[----:B0-----:R-:W-:Y:S01]  /*19ca0*/  ISETP.LT.AND P0, PT, R239, UR4, !P1 ;  /* 0x00000004ef007c0c */ /* 0x001fe2000cf01270 */
[----:B------:R-:W0:Y:S01]  /*19cb0*/  LDCU UR4, c[0x0][0x39c] ;  /* 0x00007380ff0477ac */ /* 0x000e220008000800 */
[----:B------:R-:W-:-:S04]  /*19cc0*/  PRMT R239, R229, 0x9910, RZ ;  /* 0x00009910e5ef7816 */ /* 0x000fc800000000ff */
[----:B------:R-:W-:Y:S01]  /*19cd0*/  SHF.R.S32.HI R239, RZ, 0x8, R239 ;  /* 0x00000008ffef7819 */ /* 0x000fe200000114ef */
[----:B------:R1:W-:Y:S04]  /*19ce0*/  @P4 STG.E.U8 desc[UR26][R234.64], R229 ;  /* 0x000000e5ea004986 */ /* 0x0003e8000c10111a */
[----:B-1----:R-:W2:Y:S01]  /*19cf0*/  LDL.LU R229, [R1+0x388] ;  /* 0x0003880001e57983 */ /* 0x002ea20000300800 */
[----:B------:R-:W-:-:S03]  /*19d00*/  PRMT R235, R225, 0x9910, RZ ;  /* 0x00009910e1eb7816 */ /* 0x000fc600000000ff */
[----:B---3--:R-:W-:Y:S04]  /*19d10*/  @P6 STG.E.U8 desc[UR26][R232.64], R239 ;  /* 0x000000efe8006986 */ /* 0x008fe8000c10111a */
[----:B------:R1:W-:Y:S04]  /*19d20*/  @P3 STG.E.U8 desc[UR26][R230.64], R225 ;  /* 0x000000e1e6003986 */ /* 0x0003e8000c10111a */
[----:B-1----:R-:W3:Y:S01]  /*19d30*/  LDL.LU R225, [R1+0x384] ;  /* 0x0003840001e17983 */ /* 0x002ee20000300800 */
[----:B------:R-:W-:Y:S01]  /*19d40*/  VIADD R240, R0, 0x30 ;  /* 0x0000003000f07836 */ /* 0x000fe20000000000 */
[----:B------:R-:W-:-:S04]  /*19d50*/  PRMT R231, R221, 0x9910, RZ ;  /* 0x00009910dde77816 */ /* 0x000fc800000000ff */
[----:B0-----:R-:W-:Y:S01]  /*19d60*/  ISETP.LT.AND P4, PT, R240, UR4, !P1 ;  /* 0x00000004f0007c0c */ /* 0x001fe2000cf81270 */
[----:B------:R-:W0:Y:S01]  /*19d70*/  LDCU UR4, c[0x0][0x39c] ;  /* 0x00007380ff0477ac */ /* 0x000e220008000800 */
[----:B------:R-:W-:Y:S02]  /*19d80*/  SHF.R.S32.HI R235, RZ, 0x8, R235 ;  /* 0x00000008ffeb7819 */ /* 0x000fe400000114eb */
[----:B------:R-:W-:-:S03]  /*19d90*/  SHF.R.S32.HI R231, RZ, 0x8, R231 ;  /* 0x00000008ffe77819 */ /* 0x000fc600000114e7 */
[----:B--2---:R-:W-:Y:S04]  /*19da0*/  @P5 STG.E.U8 desc[UR26][R228.64], R235 ;  /* 0x000000ebe4005986 */ /* 0x004fe8000c10111a */
[----:B------:R1:W-:Y:S04]  /*19db0*/  @P2 STG.E.U8 desc[UR26][R226.64], R221 ;  /* 0x000000dde2002986 */ /* 0x0003e8000c10111a */
[----:B-1----:R-:W2:Y:S01]  /*19dc0*/  LDL.LU R221, [R1+0x380] ;  /* 0x0003800001dd7983 */ /* 0x002ea20000300800 */
[----:B------:R-:W-:Y:S01]  /*19dd0*/  PRMT R227, R213, 0x9910, RZ ;  /* 0x00009910d5e37816 */ /* 0x000fe200000000ff */
[----:B------:R-:W-:-:S05]  /*19de0*/  VIADD R240, R0, 0x31 ;  /* 0x0000003100f07836 */ /* 0x000fca0000000000 */
[----:B0-----:R-:W-:Y:S01]  /*19df0*/  ISETP.LT.AND P6, PT, R240, UR4, !P1 ;  /* 0x00000004f0007c0c */ /* 0x001fe2000cfc1270 */
[----:B------:R-:W0:Y:S01]  /*19e00*/  LDCU UR4, c[0x0][0x39c] ;  /* 0x00007380ff0477ac */ /* 0x000e220008000800 */
[----:B---3--:R-:W-:Y:S04]  /*19e10*/  @P0 STG.E.U8 desc[UR26][R224.64], R231 ;  /* 0x000000e7e0000986 */ /* 0x008fe8000c10111a */
[----:B------:R1:W-:Y:S04]  /*19e20*/  @P4 STG.E.U8 desc[UR26][R222.64], R213 ;  /* 0x000000d5de004986 */ /* 0x0003e8000c10111a */
[----:B-1----:R-:W3:Y:S01]  /*19e30*/  LDL.LU R213, [R1+0x37c] ;  /* 0x00037c0001d57983 */ /* 0x002ee20000300800 */
[----:B------:R-:W-:-:S05]  /*19e40*/  VIADD R236, R0, 0x32 ;  /* 0x0000003200ec7836 */ /* 0x000fca0000000000 */
[----:B0-----:R-:W-:Y:S01]  /*19e50*/  ISETP.LT.AND P3, PT, R236, UR4, !P1 ;  /* 0x00000004ec007c0c */ /* 0x001fe2000cf61270 */
[----:B------:R-:W0:Y:S01]  /*19e60*/  LDCU UR4, c[0x0][0x39c] ;  /* 0x00007380ff0477ac */ /* 0x000e220008000800 */
[C---:B------:R-:W-:Y:S02]  /*19e70*/  VIADD R234, R0.reuse, 0x33 ;  /* 0x0000003300ea7836 */ /* 0x040fe40000000000 */
[----:B------:R-:W-:-:S03]  /*19e80*/  VIADD R232, R0, 0x34 ;  /* 0x0000003400e87836 */ /* 0x000fc60000000000 */
[----:B0-----:R-:W-:Y:S01]  /*19e90*/  ISETP.LT.AND P5, PT, R234, UR4, !P1 ;  /* 0x00000004ea007c0c */ /* 0x001fe2000cfa1270 */
[----:B------:R-:W0:Y:S01]  /*19ea0*/  LDCU UR4, c[0x0][0x39c] ;  /* 0x00007380ff0477ac */ /* 0x000e220008000800 */
[----:B------:R-:W-:Y:S02]  /*19eb0*/  PRMT R223, R205, 0x9910, RZ ;  /* 0x00009910cddf7816 */ /* 0x000fe400000000ff */
[----:B------:R-:W-:Y:S02]  /*19ec0*/  SHF.R.S32.HI R227, RZ, 0x8, R227 ;  /* 0x00000008ffe37819 */ /* 0x000fe400000114e3 */
[----:B------:R-:W-:-:S03]  /*19ed0*/  SHF.R.S32.HI R223, RZ, 0x8, R223 ;  /* 0x00000008ffdf7819 */ /* 0x000fc600000114df */
[----:B--2---:R-:W-:Y:S01]  /*19ee0*/  @P6 STG.E.U8 desc[UR26][R220.64], R227 ;  /* 0x000000e3dc006986 */ /* 0x004fe2000c10111a */
[----:B0-----:R-:W-:-:S03]  /*19ef0*/  ISETP.LT.AND P2, PT, R232, UR4, !P1 ;  /* 0x00000004e8007c0c */ /* 0x001fc6000cf41270 */
[----:B------:R0:W-:Y:S01]  /*19f00*/  @P3 STG.E.U8 desc[UR26][R216.64], R205 ;  /* 0x000000cdd8003986 */ /* 0x0001e2000c10111a */
[----:B------:R-:W1:Y:S03]  /*19f10*/  LDCU UR4, c[0x0][0x39c] ;  /* 0x00007380ff0477ac */ /* 0x000e660008000800 */
[----:B0-----:R-:W2:Y:S01]  /*19f20*/  LDL.LU R205, [R1+0x378] ;  /* 0x0003780001cd7983 */ /* 0x001ea20000300800 */
[----:B------:R-:W-:Y:S01]  /*19f30*/  PRMT R217, R197, 0x9910, RZ ;  /* 0x00009910c5d97816 */ /* 0x000fe200000000ff */
[----:B------:R-:W-:-:S05]  /*19f40*/  VIADD R230, R0, 0x35 ;  /* 0x0000003500e67836 */ /* 0x000fca0000000000 */
[----:B-1----:R-:W-:Y:S01]  /*19f50*/  ISETP.LT.AND P0, PT, R230, UR4, !P1 ;  /* 0x00000004e6007c0c */ /* 0x002fe2000cf01270 */
[----:B------:R-:W0:Y:S01]  /*19f60*/  LDCU UR4, c[0x0][0x39c] ;  /* 0x00007380ff0477ac */ /* 0x000e220008000800 */
[----:B---3--:R-:W-:Y:S04]  /*19f70*/  @P5 STG.E.U8 desc[UR26][R212.64], R223 ;  /* 0x000000dfd4005986 */ /* 0x008fe8000c10111a */
[----:B------:R1:W-:Y:S04]  /*19f80*/  @P2 STG.E.U8 desc[UR26][R208.64], R197 ;  /* 0x000000c5d0002986 */ /* 0x0003e8000c10111a */
[----:B-1----:R-:W3:Y:S01]  /*19f90*/  LDL.LU R197, [R1+0x374] ;  /* 0x0003740001c57983 */ /* 0x002ee20000300800 */
[----:B------:R-:W-:-:S02]  /*19fa0*/  VIADD R228, R0, 0x36 ;  /* 0x0000003600e47836 */ /* 0x000fc40000000000 */
[C---:B------:R-:W-:Y:S02]  /*19fb0*/  VIADD R226, R0.reuse, 0x37 ;  /* 0x0000003700e27836 */ /* 0x040fe40000000000 */
[----:B------:R-:W-:Y:S01]  /*19fc0*/  VIADD R224, R0, 0x38 ;  /* 0x0000003800e07836 */ /* 0x000fe20000000000 */
[----:B0-----:R-:W-:Y:S01]  /*19fd0*/  ISETP.LT.AND P4, PT, R228, UR4, !P1 ;  /* 0x00000004e4007c0c */ /* 0x001fe2000cf81270 */
[----:B------:R-:W0:Y:S01]  /*19fe0*/  LDCU UR4, c[0x0][0x39c] ;  /* 0x00007380ff0477ac */ /* 0x000e220008000800 */
[----:B------:R-:W-:Y:S01]  /*19ff0*/  PRMT R209, R203, 0x9910, RZ ;  /* 0x00009910cbd17816 */ /* 0x000fe200000000ff */
[----:B------:R-:W4:Y:S01]  /*1a000*/  LDL.LU R250, [R1+0x140] ;  /* 0x0001400001fa7983 */ /* 0x000f220000300800 */
[----:B0-----:R-:W-:Y:S01]  /*1a010*/  ISETP.LT.AND P6, PT, R226, UR4, !P1 ;  /* 0x00000004e2007c0c */ /* 0x001fe2000cfc1270 */
[----:B------:R-:W0:Y:S01]  /*1a020*/  LDCU UR4, c[0x0][0x39c] ;  /* 0x00007380ff0477ac */ /* 0x000e220008000800 */
[----:B------:R-:W-:Y:S02]  /*1a030*/  SHF.R.S32.HI R217, RZ, 0x8, R217 ;  /* 0x00000008ffd97819 */ /* 0x000fe400000114d9 */
[----:B------:R-:W-:-:S02]  /*1a040*/  SHF.R.S32.HI R209, RZ, 0x8, R209 ;  /* 0x00000008ffd17819 */ /* 0x000fc400000114d1 */
[----:B0-----:R-:W-:Y:S01]  /*1a050*/  ISETP.LT.AND P3, PT, R224, UR4, !P1 ;  /* 0x00000004e0007c0c */ /* 0x001fe2000cf61270 */
[----:B--2---:R-:W-:Y:S01]  /*1a060*/  @P0 STG.E.U8 desc[UR26][R204.64], R217 ;  /* 0x000000d9cc000986 */ /* 0x004fe2000c10111a */
[----:B------:R-:W0:Y:S03]  /*1a070*/  LDCU UR4, c[0x0][0x39c] ;  /* 0x00007380ff0477ac */ /* 0x000e260008000800 */
[----:B------:R1:W-:Y:S04]  /*1a080*/  @P4 STG.E.U8 desc[UR26][R200.64], R203 ;  /* 0x000000cbc8004986 */ /* 0x0003e8000c10111a */
[----:B-1----:R-:W2:Y:S01]  /*1a090*/  LDL.LU R203, [R1+0x370] ;  /* 0x0003700001cb7983 */ /* 0x002ea20000300800 */
[----:B------:R-:W-:-:S03]  /*1a0a0*/  PRMT R200, R207, 0x9910, RZ ;  /* 0x00009910cfc87816 */ /* 0x000fc600000000ff */
[----:B---3--:R-:W-:Y:S04]  /*1a0b0*/  @P6 STG.E.U8 desc[UR26][R196.64], R209 ;  /* 0x000000d1c4006986 */ /* 0x008fe8000c10111a */
[----:B------:R1:W-:Y:S04]  /*1a0c0*/  @P3 STG.E.U8 desc[UR26][R198.64], R207 ;  /* 0x000000cfc6003986 */ /* 0x0003e8000c10111a */
[----:B-1----:R-:W3:Y:S01]  /*1a0d0*/  LDL.LU R207, [R1+0x36c] ;  /* 0x00036c0001cf7983 */ /* 0x002ee20000300800 */
[C---:B------:R-:W-:Y:S02]  /*1a0e0*/  VIADD R222, R0.reuse, 0x39 ;  /* 0x0000003900de7836 */ /* 0x040fe40000000000 */
[----:B------:R-:W-:Y:S01]  /*1a0f0*/  VIADD R220, R0, 0x3a ;  /* 0x0000003a00dc7836 */ /* 0x000fe20000000000 */
[----:B------:R-:W-:Y:S01]  /*1a100*/  SHF.R.S32.HI R197, RZ, 0x8, R200 ;  /* 0x00000008ffc57819 */ /* 0x000fe200000114c8 */
[----:B------:R-:W5:Y:S01]  /*1a110*/  LDL.LU R251, [R1+0x138] ;  /* 0x0001380001fb7983 */ /* 0x000f620000300800 */
[----:B0-----:R-:W-:Y:S01]  /*1a120*/  ISETP.LT.AND P5, PT, R222, UR4, !P1 ;  /* 0x00000004de007c0c */ /* 0x001fe2000cfa1270 */
[----:B------:R-:W0:Y:S01]  /*1a130*/  LDCU UR4, c[0x0][0x39c] ;  /* 0x00007380ff0477ac */ /* 0x000e220008000800 */
[----:B------:R-:W-:-:S02]  /*1a140*/  PRMT R199, R219, 0x9910, RZ ;  /* 0x00009910dbc77816 */ /* 0x000fc400000000ff */
[----:B0-----:R-:W-:Y:S01]  /*1a150*/  ISETP.LT.AND P2, PT, R220, UR4, !P1 ;  /* 0x00000004dc007c0c */ /* 0x001fe2000cf41270 */
[----:B------:R-:W0:Y:S08]  /*1a160*/  LDCU UR4, c[0x0][0x39c] ;  /* 0x00007380ff0477ac */ /* 0x000e300008000800 */
[----:B--2---:R-:W-:Y:S01]  /*1a170*/  @P5 STG.E.U8 desc[UR26][R202.64], R197 ;  /* 0x000000c5ca005986 */ /* 0x004fe2000c10111a */
[----:B------:R-:W-:-:S05]  /*1a180*/  VIADD R216, R0, 0x3b ;  /* 0x0000003b00d87836 */ /* 0x000fca0000000000 */
[----:B0-----:R-:W-:Y:S01]  /*1a190*/  ISETP.LT.AND P0, PT, R216, UR4, !P1 ;  /* 0x00000004d8007c0c */ /* 0x001fe2000cf01270 */
[----:B------:R-:W0:Y:S01]  /*1a1a0*/  LDCU UR4, c[0x0][0x39c] ;  /* 0x00007380ff0477ac */ /* 0x000e220008000800 */
[C---:B------:R-:W-:Y:S02]  /*1a1b0*/  VIADD R212, R0.reuse, 0x3c ;  /* 0x0000003c00d47836 */ /* 0x040fe40000000000 */
[----:B------:R-:W-:-:S03]  /*1a1c0*/  VIADD R208, R0, 0x3d ;  /* 0x0000003d00d07836 */ /* 0x000fc60000000000 */
[----:B0-----:R-:W-:Y:S01]  /*1a1d0*/  ISETP.LT.AND P4, PT, R212, UR4, !P1 ;  /* 0x00000004d4007c0c */ /* 0x001fe2000cf81270 */
[----:B------:R-:W0:Y:S01]  /*1a1e0*/  LDCU UR4, c[0x0][0x39c] ;  /* 0x00007380ff0477ac */ /* 0x000e220008000800 */
[----:B---3--:R1:W-:Y:S04]  /*1a1f0*/  @P2 STG.E.U8 desc[UR26][R206.64], R219 ;  /* 0x000000dbce002986 */ /* 0x0083e8000c10111a */
[----:B-1----:R-:W2:Y:S01]  /*1a200*/  LDL.LU R219, [R1+0x368] ;  /* 0x0003680001db7983 */ /* 0x002ea20000300800 */
[----:B0-----:R-:W-:Y:S01]  /*1a210*/  ISETP.LT.AND P6, PT, R208, UR4, !P1 ;  /* 0x00000004d0007c0c */ /* 0x001fe2000cfc1270 */
[----:B------:R-:W0:Y:S01]  /*1a220*/  LDCU UR4, c[0x0][0x39c] ;  /* 0x00007380ff0477ac */ /* 0x000e220008000800 */
[C---:B------:R-:W-:Y:S02]  /*1a230*/  VIADD R204, R0.reuse, 0x3e ;  /* 0x0000003e00cc7836 */ /* 0x040fe40000000000 */
[----:B------:R-:W-:-:S03]  /*1a240*/  VIADD R196, R0, 0x3f ;  /* 0x0000003f00c47836 */ /* 0x000fc60000000000 */
[----:B0-----:R-:W-:Y:S01]  /*1a250*/  ISETP.LT.AND P3, PT, R204, UR4, !P1 ;  /* 0x00000004cc007c0c */ /* 0x001fe2000cf61270 */
[----:B------:R-:W0:Y:S01]  /*1a260*/  LDCU UR4, c[0x0][0x39c] ;  /* 0x00007380ff0477ac */ /* 0x000e220008000800 */
[----:B----4-:R-:W-:Y:S02]  /*1a270*/  PRMT R198, R250, 0x9910, RZ ;  /* 0x00009910fac67816 */ /* 0x010fe400000000ff */
[----:B------:R-:W-:-:S03]  /*1a280*/  SHF.R.S32.HI R199, RZ, 0x8, R199 ;  /* 0x00000008ffc77819 */ /* 0x000fc600000114c7 */
[----:B------:R-:W-:Y:S01]  /*1a290*/  IMAD.MOV.U32 R197, RZ, RZ, R198 ;  /* 0x000000ffffc57224 */ /* 0x000fe200078e00c6 */
[----:B0-----:R-:W-:Y:S01]  /*1a2a0*/  ISETP.LT.AND P5, PT, R196, UR4, !P1 ;  /* 0x00000004c4007c0c */ /* 0x001fe2000cfa1270 */
[----:B------:R-:W0:Y:S01]  /*1a2b0*/  LDCU UR4, c[0x0][0x39c] ;  /* 0x00007380ff0477ac */ /* 0x000e220008000800 */
[----:B------:R-:W-:-:S05]  /*1a2c0*/  VIADD R196, R0, 0x40 ;  /* 0x0000004000c47836 */ /* 0x000fca0000000000 */
[----:B------:R-:W-:Y:S01]  /*1a2d0*/  ISETP.LT.AND P2, PT, R196, UR6, !P1 ;  /* 0x00000006c4007c0c */ /* 0x000fe2000cf41270 */
[C---:B------:R-:W-:Y:S01]  /*1a2e0*/  VIADD R196, R0.reuse, 0x41 ;  /* 0x0000004100c47836 */ /* 0x040fe20000000000 */
[----:B------:R1:W-:Y:S01]  /*1a2f0*/  @P0 STG.E.U8 desc[UR26][R210.64], R199 ;  /* 0x000000c7d2000986 */ /* 0x0003e2000c10111a */
[----:B------:R-:W-:Y:S01]  /*1a300*/  SHF.R.S32.HI R197, RZ, 0x8, R197 ;  /* 0x00000008ffc57819 */ /* 0x000fe200000114c5 */
[----:B------:R-:W-:Y:S02]  /*1a310*/  VIADD R198, R0, 0x42 ;  /* 0x0000004200c67836 */ /* 0x000fe40000000000 */
[----:B------:R-:W-:Y:S01]  /*1a320*/  VIADD R252, R252, UR5 ;  /* 0x00000005fcfc7c36 */ /* 0x000fe20008000000 */
[----:B------:R-:W-:Y:S01]  /*1a330*/  ISETP.LT.AND P0, PT, R196, UR7, !P1 ;  /* 0x00000007c4007c0c */ /* 0x000fe2000cf01270 */
[----:B------:R-:W-:Y:S01]  /*1a340*/  VIADD R196, R0, 0x43 ;  /* 0x0000004300c47836 */ /* 0x000fe20000000000 */
[----:B------:R-:W-:Y:S01]  /*1a350*/  @P4 STG.E.U8 desc[UR26][R214.64], R250 ;  /* 0x000000fad6004986 */ /* 0x000fe2000c10111a */
[----:B------:R-:W-:Y:S01]  /*1a360*/  ISETP.LT.AND P4, PT, R198, UR8, !P1 ;  /* 0x00000008c6007c0c */ /* 0x000fe2000cf81270 */
[----:B------:R-:W-:Y:S01]  /*1a370*/  VIADD R198, R252, UR5 ;  /* 0x00000005fcc67c36 */ /* 0x000fe20008000000 */
[----:B------:R-:W-:Y:S01]  /*1a380*/  F2FP.SATFINITE.E5M2.F32.PACK_AB_MERGE_C R203, R133, R132, RZ ;  /* 0x0000008485cb723e */ /* 0x000fe200048060ff */
[----:B------:R-:W3:Y:S01]  /*1a390*/  LDCU UR7, c[0x0][0x39c] ;  /* 0x00007380ff0777ac */ /* 0x000ee20008000800 */
[----:B-1----:R-:W-:Y:S01]  /*1a3a0*/  VIADD R199, R0, 0x44 ;  /* 0x0000004400c77836 */ /* 0x002fe20000000000 */
[----:B-----5:R-:W-:Y:S01]  /*1a3b0*/  PRMT R201, R251, 0x9910, RZ ;  /* 0x00009910fbc97816 */ /* 0x020fe200000000ff */
[----:B------:R-:W1:Y:S03]  /*1a3c0*/  LDCU UR6, c[0x0][0x39c] ;  /* 0x00007380ff0677ac */ /* 0x000e660008000800 */
[----:B------:R-:W-:-:S02]  /*1a3d0*/  SHF.R.S32.HI R201, RZ, 0x8, R201 ;  /* 0x00000008ffc97819 */ /* 0x000fc400000114c9 */
[----:B------:R-:W-:Y:S01]  /*1a3e0*/  PRMT R202, R203, 0x9910, RZ ;  /* 0x00009910cbca7816 */ /* 0x000fe200000000ff */
[----:B------:R-:W-:Y:S01]  /*1a3f0*/  VIADD R204, R0, 0x45 ;  /* 0x0000004500cc7836 */ /* 0x000fe20000000000 */
[----:B------:R-:W-:-:S04]  /*1a400*/  F2FP.SATFINITE.E5M2.F32.PACK_AB_MERGE_C R137, R137, R136, RZ ;  /* 0x000000888989723e */ /* 0x000fc800048060ff */
[----:B------:R-:W-:Y:S02]  /*1a410*/  PRMT R136, R137, 0x9910, RZ ;  /* 0x0000991089887816 */ /* 0x000fe400000000ff */
[----:B------:R-:W-:Y:S02]  /*1a420*/  F2FP.SATFINITE.E5M2.F32.PACK_AB_MERGE_C R143, R143, R142, RZ ;  /* 0x0000008e8f8f723e */ /* 0x000fe400048060ff */
[----:B------:R-:W-:Y:S02]  /*1a430*/  F2FP.SATFINITE.E5M2.F32.PACK_AB_MERGE_C R145, R145, R144, RZ ;  /* 0x000000909191723e */ /* 0x000fe400048060ff */
[----:B------:R-:W-:Y:S02]  /*1a440*/  F2FP.SATFINITE.E5M2.F32.PACK_AB_MERGE_C R147, R147, R146, RZ ;  /* 0x000000929393723e */ /* 0x000fe400048060ff */
[----:B------:R-:W-:Y:S02]  /*1a450*/  F2FP.SATFINITE.E5M2.F32.PACK_AB_MERGE_C R149, R149, R148, RZ ;  /* 0x000000949595723e */ /* 0x000fe400048060ff */
[----:B------:R-:W-:Y:S01]  /*1a460*/  F2FP.SATFINITE.E5M2.F32.PACK_AB_MERGE_C R151, R151, R150, RZ ;  /* 0x000000969797723e */ /* 0x000fe200048060ff */
[----:B------:R-:W-:Y:S01]  /*1a470*/  VIADD R142, R0, 0x57 ;  /* 0x00000057008e7836 */ /* 0x000fe20000000000 */
[----:B------:R-:W-:-:S02]  /*1a480*/  F2FP.SATFINITE.E5M2.F32.PACK_AB_MERGE_C R153, R153, R152, RZ ;  /* 0x000000989999723e */ /* 0x000fc400048060ff */
[----:B------:R-:W-:Y:S01]  /*1a490*/  F2FP.SATFINITE.E5M2.F32.PACK_AB_MERGE_C R155, R155, R154, RZ ;  /* 0x0000009a9b9b723e */ /* 0x000fe200048060ff */
[----:B--2---:R2:W-:Y:S01]  /*1a4a0*/  @P6 STG.E.U8 desc[UR26][R218.64], R197 ;  /* 0x000000c5da006986 */ /* 0x0045e2000c10111a */
[----:B0-----:R-:W-:Y:S01]  /*1a4b0*/  ISETP.LT.AND P6, PT, R196, UR4, !P1 ;  /* 0x00000004c4007c0c */ /* 0x001fe2000cfc1270 */
[----:B------:R-:W0:Y:S02]  /*1a4c0*/  LDCU UR4, c[0x0][0x39c] ;  /* 0x00007380ff0477ac */ /* 0x000e240008000800 */
[----:B------:R-:W-:Y:S01]  /*1a4d0*/  @P3 STG.E.U8 desc[UR26][R246.64], R251 ;  /* 0x000000fbf6003986 */ /* 0x000fe2000c10111a */
[----:B------:R-:W-:-:S04]  /*1a4e0*/  IADD3 R132, P3, PT, R252, R3, RZ ;  /* 0x00000003fc847210 */ /* 0x000fc80007f7e0ff */
[----:B------:R-:W-:Y:S02]  /*1a4f0*/  LEA.HI.X.SX32 R133, R252, R2, 0x1, P3 ;  /* 0x00000002fc857211 */ /* 0x000fe400018f0eff */
[----:B------:R-:W-:-:S04]  /*1a500*/  IADD3 R196, P3, PT, R198, R3, RZ ;  /* 0x00000003c6c47210 */ /* 0x000fc80007f7e0ff */
[C---:B--2---:R-:W-:Y:S02]  /*1a510*/  LEA.HI.X.SX32 R197, R198.reuse, R2, 0x1, P3 ;  /* 0x00000002c6c57211 */ /* 0x044fe400018f0eff */
[----:B0-----:R-:W-:Y:S01]  /*1a520*/  ISETP.LT.AND P3, PT, R199, UR4, !P1 ;  /* 0x00000004c7007c0c */ /* 0x001fe2000cf61270 */
[----:B------:R-:W0:Y:S01]  /*1a530*/  LDCU UR4, c[0x0][0x39c] ;  /* 0x00007380ff0477ac */ /* 0x000e220008000800 */
[----:B------:R-:W-:Y:S01]  /*1a540*/  VIADD R199, R198, UR5 ;  /* 0x00000005c6c77c36 */ /* 0x000fe20008000000 */
[----:B------:R2:W-:Y:S04]  /*1a550*/  @P5 STG.E.U8 desc[UR26][R132.64], R201 ;  /* 0x000000c984005986 */ /* 0x0005e8000c10111a */
[----:B------:R4:W-:Y:S01]  /*1a560*/  @P2 STG.E.U8 desc[UR26][R196.64], R203 ;  /* 0x000000cbc4002986 */ /* 0x0009e2000c10111a */
[C---:B------:R-:W-:Y:S01]  /*1a570*/  IADD3 R198, P2, PT, R199.reuse, R3, RZ ;  /* 0x00000003c7c67210 */ /* 0x040fe20007f5e0ff */
[----:B------:R-:W-:-:S03]  /*1a580*/  VIADD R200, R199, UR5 ;  /* 0x00000005c7c87c36 */ /* 0x000fc60008000000 */
[-C--:B------:R-:W-:Y:S02]  /*1a590*/  LEA.HI.X.SX32 R199, R199, R2.reuse, 0x1, P2 ;  /* 0x00000002c7c77211 */ /* 0x080fe400010f0eff */
[----:B--2---:R-:W-:Y:S01]  /*1a5a0*/  SHF.R.S32.HI R201, RZ, 0x8, R202 ;  /* 0x00000008ffc97819 */ /* 0x004fe200000114ca */
[----:B------:R-:W-:Y:S01]  /*1a5b0*/  VIADD R133, R0, 0x46 ;  /* 0x0000004600857836 */ /* 0x000fe20000000000 */
[----:B------:R-:W-:Y:S01]  /*1a5c0*/  IADD3 R132, P5, PT, R200, R3, RZ ;  /* 0x00000003c8847210 */ /* 0x000fe20007fbe0ff */
[----:B----4-:R-:W-:Y:S02]  /*1a5d0*/  VIADD R196, R0, 0x47 ;  /* 0x0000004700c47836 */ /* 0x010fe40000000000 */
[----:B------:R2:W-:Y:S01]  /*1a5e0*/  @P0 STG.E.U8 desc[UR26][R198.64], R201 ;  /* 0x000000c9c6000986 */ /* 0x0005e2000c10111a */
[----:B---3--:R-:W-:Y:S01]  /*1a5f0*/  ISETP.LT.AND P0, PT, R133, UR7, !P1 ;  /* 0x0000000785007c0c */ /* 0x008fe2000cf01270 */
[----:B------:R-:W3:Y:S01]  /*1a600*/  LDCU UR7, c[0x0][0x39c] ;  /* 0x00007380ff0777ac */ /* 0x000ee20008000800 */
[C---:B------:R-:W-:Y:S01]  /*1a610*/  LEA.HI.X.SX32 R133, R200.reuse, R2, 0x1, P5 ;  /* 0x00000002c8857211 */ /* 0x040fe200028f0eff */
[----:B------:R-:W-:Y:S01]  /*1a620*/  VIADD R200, R200, UR5 ;  /* 0x00000005c8c87c36 */ /* 0x000fe20008000000 */
[----:B------:R-:W-:-:S02]  /*1a630*/  F2FP.SATFINITE.E5M2.F32.PACK_AB_MERGE_C R203, R135, R134, RZ ;  /* 0x0000008687cb723e */ /* 0x000fc400048060ff */
[----:B0-----:R-:W-:Y:S01]  /*1a640*/  ISETP.LT.AND P5, PT, R196, UR4, !P1 ;  /* 0x00000004c4007c0c */ /* 0x001fe2000cfa1270 */
[----:B------:R-:W0:Y:S01]  /*1a650*/  LDCU UR4, c[0x0][0x39c] ;  /* 0x00007380ff0477ac */ /* 0x000e220008000800 */
[----:B------:R-:W-:Y:S01]  /*1a660*/  PRMT R135, R203, 0x9910, RZ ;  /* 0x00009910cb877816 */ /* 0x000fe200000000ff */
[----:B------:R4:W-:Y:S01]  /*1a670*/  @P4 STG.E.U8 desc[UR26][R132.64], R203 ;  /* 0x000000cb84004986 */ /* 0x0009e2000c10111a */
[----:B-1----:R-:W-:Y:S01]  /*1a680*/  ISETP.LT.AND P2, PT, R204, UR6, !P1 ;  /* 0x00000006cc007c0c */ /* 0x002fe2000cf41270 */
[----:B------:R-:W1:Y:S01]  /*1a690*/  LDCU UR6, c[0x0][0x39c] ;  /* 0x00007380ff0677ac */ /* 0x000e620008000800 */
[C---:B------:R-:W-:Y:S01]  /*1a6a0*/  IADD3 R134, P4, PT, R200.reuse, R3, RZ ;  /* 0x00000003c8867210 */ /* 0x040fe20007f9e0ff */
[C---:B--2---:R-:W-:Y:S02]  /*1a6b0*/  VIADD R198, R200.reuse, UR5 ;  /* 0x00000005c8c67c36 */ /* 0x044fe40008000000 */
[----:B------:R-:W-:Y:S01]  /*1a6c0*/  IMAD.MOV.U32 R199, RZ, RZ, R135 ;  /* 0x000000ffffc77224 */ /* 0x000fe200078e0087 */
[----:B------:R-:W-:-:S02]  /*1a6d0*/  LEA.HI.X.SX32 R135, R200, R2, 0x1, P4 ;  /* 0x00000002c8877211 */ /* 0x000fc400020f0eff */
[-C--:B------:R-:W-:Y:S02]  /*1a6e0*/  IADD3 R196, P4, PT, R198, R3.reuse, RZ ;  /* 0x00000003c6c47210 */ /* 0x080fe40007f9e0ff */
[----:B------:R-:W-:Y:S01]  /*1a6f0*/  SHF.R.S32.HI R199, RZ, 0x8, R199 ;  /* 0x00000008ffc77819 */ /* 0x000fe200000114c7 */
[----:B----4-:R-:W-:Y:S01]  /*1a700*/  VIADD R132, R0, 0x48 ;  /* 0x0000004800847836 */ /* 0x010fe20000000000 */
[CC--:B------:R-:W-:Y:S01]  /*1a710*/  LEA.HI.X.SX32 R197, R198.reuse, R2.reuse, 0x1, P4 ;  /* 0x00000002c6c57211 */ /* 0x0c0fe200020f0eff */
[----:B------:R-:W-:Y:S02]  /*1a720*/  VIADD R198, R198, UR5 ;  /* 0x00000005c6c67c36 */ /* 0x000fe40008000000 */
[----:B------:R-:W-:Y:S01]  /*1a730*/  VIADD R133, R0, 0x49 ;  /* 0x0000004900857836 */ /* 0x000fe20000000000 */
[----:B------:R2:W-:Y:S01]  /*1a740*/  @P6 STG.E.U8 desc[UR26][R134.64], R199 ;  /* 0x000000c786006986 */ /* 0x0005e2000c10111a */
[----:B0-----:R-:W-:Y:S01]  /*1a750*/  ISETP.LT.AND P4, PT, R132, UR4, !P1 ;  /* 0x0000000484007c0c */ /* 0x001fe2000cf81270 */
[----:B------:R-:W0:Y:S01]  /*1a760*/  LDCU UR4, c[0x0][0x39c] ;  /* 0x00007380ff0477ac */ /* 0x000e220008000800 */
[C---:B------:R-:W-:Y:S01]  /*1a770*/  IADD3 R132, P6, PT, R198.reuse, R3, RZ ;  /* 0x00000003c6847210 */ /* 0x040fe20007fde0ff */
[----:B------:R4:W-:Y:S01]  /*1a780*/  @P3 STG.E.U8 desc[UR26][R196.64], R137 ;  /* 0x00000089c4003986 */ /* 0x0009e2000c10111a */
[----:B-1----:R-:W-:Y:S01]  /*1a790*/  ISETP.LT.AND P3, PT, R133, UR6, !P1 ;  /* 0x0000000685007c0c */ /* 0x002fe2000cf61270 */
[----:B------:R-:W1:Y:S01]  /*1a7a0*/  LDCU UR6, c[0x0][0x39c] ;  /* 0x00007380ff0677ac */ /* 0x000e620008000800 */
[C---:B------:R-:W-:Y:S01]  /*1a7b0*/  LEA.HI.X.SX32 R133, R198.reuse, R2, 0x1, P6 ;  /* 0x00000002c6857211 */ /* 0x040fe200030f0eff */
[----:B------:R-:W-:Y:S01]  /*1a7c0*/  VIADD R198, R198, UR5 ;  /* 0x00000005c6c67c36 */ /* 0x000fe20008000000 */
[----:B--2---:R-:W-:-:S02]  /*1a7d0*/  SHF.R.S32.HI R199, RZ, 0x8, R136 ;  /* 0x00000008ffc77819 */ /* 0x004fc40000011488 */
[----:B----4-:R-:W-:-:S03]  /*1a7e0*/  F2FP.SATFINITE.E5M2.F32.PACK_AB_MERGE_C R197, R139, R138, RZ ;  /* 0x0000008a8bc5723e */ /* 0x010fc600048060ff */
[----:B------:R2:W-:Y:S01]  /*1a7f0*/  @P2 STG.E.U8 desc[UR26][R132.64], R199 ;  /* 0x000000c784002986 */ /* 0x0005e2000c10111a */
[CC--:B------:R-:W-:Y:S01]  /*1a800*/  IADD3 R134, P2, PT, R198.reuse, R3.reuse, RZ ;  /* 0x00000003c6867210 */ /* 0x0c0fe20007f5e0ff */
[C---:B------:R-:W-:Y:S01]  /*1a810*/  VIADD R138, R198.reuse, UR5 ;  /* 0x00000005c68a7c36 */ /* 0x040fe20008000000 */
[----:B------:R-:W-:Y:S02]  /*1a820*/  PRMT R139, R197, 0x9910, RZ ;  /* 0x00009910c58b7816 */ /* 0x000fe400000000ff */
[-C--:B------:R-:W-:Y:S02]  /*1a830*/  LEA.HI.X.SX32 R135, R198, R2.reuse, 0x1, P2 ;  /* 0x00000002c6877211 */ /* 0x080fe400010f0eff */
[C---:B------:R-:W-:Y:S02]  /*1a840*/  IADD3 R136, P2, PT, R138.reuse, R3, RZ ;  /* 0x000000038a887210 */ /* 0x040fe40007f5e0ff */
[----:B------:R-:W-:Y:S02]  /*1a850*/  SHF.R.S32.HI R139, RZ, 0x8, R139 ;  /* 0x00000008ff8b7819 */ /* 0x000fe4000001148b */
[C---:B------:R-:W-:Y:S01]  /*1a860*/  LEA.HI.X.SX32 R137, R138.reuse, R2, 0x1, P2 ;  /* 0x000000028a897211 */ /* 0x040fe200010f0eff */
[----:B------:R-:W-:Y:S01]  /*1a870*/  VIADD R138, R138, UR5 ;  /* 0x000000058a8a7c36 */ /* 0x000fe20008000000 */
[----:B------:R4:W-:Y:S01]  /*1a880*/  @P0 STG.E.U8 desc[UR26][R134.64], R197 ;  /* 0x000000c586000986 */ /* 0x0009e2000c10111a */
[----:B------:R-:W-:-:S02]  /*1a890*/  VIADD R196, R0, 0x4b ;  /* 0x0000004b00c47836 */ /* 0x000fc40000000000 */
[----:B--2---:R-:W-:Y:S01]  /*1a8a0*/  VIADD R133, R0, 0x4c ;  /* 0x0000004c00857836 */ /* 0x004fe20000000000 */
[----:B------:R2:W-:Y:S01]  /*1a8b0*/  @P5 STG.E.U8 desc[UR26][R136.64], R139 ;  /* 0x0000008b88005986 */ /* 0x0005e2000c10111a */
[-C--:B------:R-:W-:Y:S01]  /*1a8c0*/  IADD3 R132, P5, PT, R138, R3.reuse, RZ ;  /* 0x000000038a847210 */ /* 0x080fe20007fbe0ff */
[----:B------:R-:W-:Y:S01]  /*1a8d0*/  VIADD R200, R0, 0x4a ;  /* 0x0000004a00c87836 */ /* 0x000fe20000000000 */
[----:B0-----:R-:W-:Y:S01]  /*1a8e0*/  ISETP.LT.AND P0, PT, R196, UR4, !P1 ;  /* 0x00000004c4007c0c */ /* 0x001fe2000cf01270 */
[----:B------:R-:W0:Y:S01]  /*1a8f0*/  LDCU UR4, c[0x0][0x39c] ;  /* 0x00007380ff0477ac */ /* 0x000e220008000800 */
[----:B-1----:R-:W-:Y:S02]  /*1a900*/  ISETP.LT.AND P2, PT, R133, UR6, !P1 ;  /* 0x0000000685007c0c */ /* 0x002fe4000cf41270 */
[----:B------:R-:W-:Y:S01]  /*1a910*/  F2FP.SATFINITE.E5M2.F32.PACK_AB_MERGE_C R199, R141, R140, RZ ;  /* 0x0000008c8dc7723e */ /* 0x000fe200048060ff */
[----:B------:R-:W1:Y:S01]  /*1a920*/  LDCU UR6, c[0x0][0x39c] ;  /* 0x00007380ff0677ac */ /* 0x000e620008000800 */
[C---:B------:R-:W-:Y:S01]  /*1a930*/  LEA.HI.X.SX32 R133, R138.reuse, R2, 0x1, P5 ;  /* 0x000000028a857211 */ /* 0x040fe200028f0eff */
[----:B------:R-:W-:Y:S01]  /*1a940*/  VIADD R138, R138, UR5 ;  /* 0x000000058a8a7c36 */ /* 0x000fe20008000000 */
[----:B---3--:R-:W-:Y:S01]  /*1a950*/  ISETP.LT.AND P6, PT, R200, UR7, !P1 ;  /* 0x00000007c8007c0c */ /* 0x008fe2000cfc1270 */
[----:B------:R-:W3:Y:S02]  /*1a960*/  LDCU UR7, c[0x0][0x39c] ;  /* 0x00007380ff0777ac */ /* 0x000ee40008000800 */
[----:B------:R5:W-:Y:S01]  /*1a970*/  @P4 STG.E.U8 desc[UR26][R132.64], R199 ;  /* 0x000000c784004986 */ /* 0x000be2000c10111a */
[C---:B----4-:R-:W-:Y:S01]  /*1a980*/  IADD3 R134, P4, PT, R138.reuse, R3, RZ ;  /* 0x000000038a867210 */ /* 0x050fe20007f9e0ff */
[----:B--2---:R-:W-:Y:S01]  /*1a990*/  VIADD R139, R138, UR5 ;  /* 0x000000058a8b7c36 */ /* 0x004fe20008000000 */
[----:B------:R-:W-:-:S02]  /*1a9a0*/  PRMT R141, R199, 0x9910, RZ ;  /* 0x00009910c78d7816 */ /* 0x000fc400000000ff */
[-C--:B------:R-:W-:Y:S02]  /*1a9b0*/  LEA.HI.X.SX32 R135, R138, R2.reuse, 0x1, P4 ;  /* 0x000000028a877211 */ /* 0x080fe400020f0eff */
[C---:B------:R-:W-:Y:S01]  /*1a9c0*/  IADD3 R136, P4, PT, R139.reuse, R3, RZ ;  /* 0x000000038b887210 */ /* 0x040fe20007f9e0ff */
[C---:B------:R-:W-:Y:S01]  /*1a9d0*/  VIADD R138, R0.reuse, 0x4e ;  /* 0x0000004e008a7836 */ /* 0x040fe20000000000 */
[----:B------:R-:W-:Y:S02]  /*1a9e0*/  SHF.R.S32.HI R141, RZ, 0x8, R141 ;  /* 0x00000008ff8d7819 */ /* 0x000fe4000001148d */
[C---:B------:R-:W-:Y:S01]  /*1a9f0*/  LEA.HI.X.SX32 R137, R139.reuse, R2, 0x1, P4 ;  /* 0x000000028b897211 */ /* 0x040fe200020f0eff */
[----:B------:R-:W-:Y:S02]  /*1aa00*/  VIADD R139, R139, UR5 ;  /* 0x000000058b8b7c36 */ /* 0x000fe40008000000 */
[----:B------:R-:W-:Y:S01]  /*1aa10*/  VIADD R196, R0, 0x4d ;  /* 0x0000004d00c47836 */ /* 0x000fe20000000000 */
[----:B------:R2:W-:Y:S01]  /*1aa20*/  @P3 STG.E.U8 desc[UR26][R134.64], R141 ;  /* 0x0000008d86003986 */ /* 0x0005e2000c10111a */
[----:B0-----:R-:W-:Y:S01]  /*1aa30*/  ISETP.LT.AND P3, PT, R138, UR4, !P1 ;  /* 0x000000048a007c0c */ /* 0x001fe2000cf61270 */
[----:B------:R-:W0:Y:S01]  /*1aa40*/  LDCU UR4, c[0x0][0x39c] ;  /* 0x00007380ff0477ac */ /* 0x000e220008000800 */
[----:B------:R-:W-:-:S02]  /*1aa50*/  PRMT R138, R143, 0x9910, RZ ;  /* 0x000099108f8a7816 */ /* 0x000fc400000000ff */
[C---:B-----5:R-:W-:Y:S02]  /*1aa60*/  IADD3 R132, P4, PT, R139.reuse, R3, RZ ;  /* 0x000000038b847210 */ /* 0x060fe40007f9e0ff */
[----:B---3--:R-:W-:Y:S01]  /*1aa70*/  ISETP.LT.AND P5, PT, R196, UR7, !P1 ;  /* 0x00000007c4007c0c */ /* 0x008fe2000cfa1270 */
[----:B------:R-:W3:Y:S01]  /*1aa80*/  LDCU UR7, c[0x0][0x39c] ;  /* 0x00007380ff0777ac */ /* 0x000ee20008000800 */
[C---:B------:R-:W-:Y:S01]  /*1aa90*/  LEA.HI.X.SX32 R133, R139.reuse, R2, 0x1, P4 ;  /* 0x000000028b857211 */ /* 0x040fe200020f0eff */
[----:B------:R-:W-:Y:S01]  /*1aaa0*/  VIADD R139, R139, UR5 ;  /* 0x000000058b8b7c36 */ /* 0x000fe20008000000 */
[----:B--2---:R-:W-:Y:S01]  /*1aab0*/  SHF.R.S32.HI R141, RZ, 0x8, R138 ;  /* 0x00000008ff8d7819 */ /* 0x004fe2000001148a */
[----:B------:R-:W-:Y:S01]  /*1aac0*/  VIADD R140, R0, 0x4f ;  /* 0x0000004f008c7836 */ /* 0x000fe20000000000 */
[----:B------:R2:W-:Y:S01]  /*1aad0*/  @P6 STG.E.U8 desc[UR26][R136.64], R143 ;  /* 0x0000008f88006986 */ /* 0x0005e2000c10111a */
[----:B------:R-:W-:-:S03]  /*1aae0*/  VIADD R138, R139, UR5 ;  /* 0x000000058b8a7c36 */ /* 0x000fc60008000000 */
[----:B------:R4:W-:Y:S01]  /*1aaf0*/  @P0 STG.E.U8 desc[UR26][R132.64], R141 ;  /* 0x0000008d84000986 */ /* 0x0009e2000c10111a */
[----:B------:R-:W-:Y:S02]  /*1ab00*/  IADD3 R134, P0, PT, R139, R3, RZ ;  /* 0x000000038b867210 */ /* 0x000fe40007f1e0ff */
[----:B-1----:R-:W-:Y:S01]  /*1ab10*/  ISETP.LT.AND P4, PT, R140, UR6, !P1 ;  /* 0x000000068c007c0c */ /* 0x002fe2000cf81270 */
[----:B------:R-:W1:Y:S01]  /*1ab20*/  LDCU UR6, c[0x0][0x39c] ;  /* 0x00007380ff0677ac */ /* 0x000e620008000800 */
[----:B------:R-:W-:Y:S01]  /*1ab30*/  PRMT R140, R145, 0x9910, RZ ;  /* 0x00009910918c7816 */ /* 0x000fe200000000ff */
[C---:B--2---:R-:W-:Y:S01]  /*1ab40*/  VIADD R136, R0.reuse, 0x50 ;  /* 0x0000005000887836 */ /* 0x044fe20000000000 */
[----:B------:R-:W-:Y:S01]  /*1ab50*/  LEA.HI.X.SX32 R135, R139, R2, 0x1, P0 ;  /* 0x000000028b877211 */ /* 0x000fe200000f0eff */
[----:B------:R-:W-:-:S03]  /*1ab60*/  VIADD R137, R0, 0x51 ;  /* 0x0000005100897836 */ /* 0x000fc60000000000 */
[----:B0-----:R-:W-:Y:S01]  /*1ab70*/  ISETP.LT.AND P0, PT, R136, UR4, !P1 ;  /* 0x0000000488007c0c */ /* 0x001fe2000cf01270 */
[----:B------:R-:W-:Y:S01]  /*1ab80*/  IMAD.MOV.U32 R139, RZ, RZ, R140 ;  /* 0x000000ffff8b7224 */ /* 0x000fe200078e008c */
[CC--:B------:R-:W-:Y:S01]  /*1ab90*/  IADD3 R136, P6, PT, R138.reuse, R3.reuse, RZ ;  /* 0x000000038a887210 */ /* 0x0c0fe20007fde0ff */
[----:B------:R0:W-:Y:S01]  /*1aba0*/  @P2 STG.E.U8 desc[UR26][R134.64], R145 ;  /* 0x0000009186002986 */ /* 0x0001e2000c10111a */
[----:B---3--:R-:W-:Y:S01]  /*1abb0*/  ISETP.LT.AND P2, PT, R137, UR7, !P1 ;  /* 0x0000000789007c0c */ /* 0x008fe2000cf41270 */
[----:B------:R-:W2:Y:S01]  /*1abc0*/  LDCU UR4, c[0x0][0x39c] ;  /* 0x00007380ff0477ac */ /* 0x000ea20008000800 */
[CC--:B------:R-:W-:Y:S01]  /*1abd0*/  LEA.HI.X.SX32 R137, R138.reuse, R2.reuse, 0x1, P6 ;  /* 0x000000028a897211 */ /* 0x0c0fe200030f0eff */
[----:B------:R-:W-:Y:S01]  /*1abe0*/  VIADD R138, R138, UR5 ;  /* 0x000000058a8a7c36 */ /* 0x000fe20008000000 */
[----:B------:R-:W-:Y:S01]  /*1abf0*/  SHF.R.S32.HI R139, RZ, 0x8, R139 ;  /* 0x00000008ff8b7819 */ /* 0x000fe2000001148b */
[----:B----4-:R-:W-:Y:S01]  /*1ac00*/  VIADD R133, R0, 0x52 ;  /* 0x0000005200857836 */ /* 0x010fe20000000000 */
[----:B------:R-:W3:Y:S02]  /*1ac10*/  LDCU UR7, c[0x0][0x39c] ;  /* 0x00007380ff0777ac */ /* 0x000ee40008000800 */
[C---:B------:R-:W-:Y:S01]  /*1ac20*/  IADD3 R132, P6, PT, R138.reuse, R3, RZ ;  /* 0x000000038a847210 */ /* 0x040fe20007fde0ff */
[----:B------:R4:W-:Y:S01]  /*1ac30*/  @P5 STG.E.U8 desc[UR26][R136.64], R139 ;  /* 0x0000008b88005986 */ /* 0x0009e2000c10111a */
[----:B-1----:R-:W-:Y:S01]  /*1ac40*/  ISETP.LT.AND P5, PT, R133, UR6, !P1 ;  /* 0x0000000685007c0c */ /* 0x002fe2000cfa1270 */
[----:B------:R-:W1:Y:S01]  /*1ac50*/  LDCU UR6, c[0x0][0x39c] ;  /* 0x00007380ff0677ac */ /* 0x000e620008000800 */
[C---:B------:R-:W-:Y:S01]  /*1ac60*/  LEA.HI.X.SX32 R133, R138.reuse, R2, 0x1, P6 ;  /* 0x000000028a857211 */ /* 0x040fe200030f0eff */
[----:B------:R-:W-:-:S02]  /*1ac70*/  VIADD R138, R138, UR5 ;  /* 0x000000058a8a7c36 */ /* 0x000fc40008000000 */
[----:B0-----:R-:W-:Y:S01]  /*1ac80*/  VIADD R135, R0, 0x53 ;  /* 0x0000005300877836 */ /* 0x001fe20000000000 */
[----:B------:R-:W-:Y:S02]  /*1ac90*/  PRMT R141, R147, 0x9910, RZ ;  /* 0x00009910938d7816 */ /* 0x000fe400000000ff */
[CC--:B------:R-:W-:Y:S01]  /*1aca0*/  IADD3 R134, P6, PT, R138.reuse, R3.reuse, RZ ;  /* 0x000000038a867210 */ /* 0x0c0fe20007fde0ff */
[----:B------:R0:W-:Y:S01]  /*1acb0*/  @P3 STG.E.U8 desc[UR26][R132.64], R147 ;  /* 0x0000009384003986 */ /* 0x0001e2000c10111a */
[----:B--2---:R-:W-:Y:S01]  /*1acc0*/  ISETP.LT.AND P3, PT, R135, UR4, !P1 ;  /* 0x0000000487007c0c */ /* 0x004fe2000cf61270 */
[C---:B----4-:R-:W-:Y:S01]  /*1acd0*/  VIADD R139, R138.reuse, UR5 ;  /* 0x000000058a8b7c36 */ /* 0x050fe20008000000 */
[----:B------:R-:W-:Y:S01]  /*1ace0*/  LEA.HI.X.SX32 R135, R138, R2, 0x1, P6 ;  /* 0x000000028a877211 */ /* 0x000fe200030f0eff */
[C---:B------:R-:W-:Y:S01]  /*1acf0*/  VIADD R137, R0.reuse, 0x54 ;  /* 0x0000005400897836 */ /* 0x040fe20000000000 */
[----:B------:R-:W-:Y:S01]  /*1ad00*/  SHF.R.S32.HI R141, RZ, 0x8, R141 ;  /* 0x00000008ff8d7819 */ /* 0x000fe2000001148d */
[----:B------:R-:W2:Y:S01]  /*1ad10*/  LDCU UR4, c[0x0][0x39c] ;  /* 0x00007380ff0477ac */ /* 0x000ea20008000800 */
[----:B------:R-:W-:Y:S01]  /*1ad20*/  IADD3 R136, P6, PT, R139, R3, RZ ;  /* 0x000000038b887210 */ /* 0x000fe20007fde0ff */
[----:B------:R-:W-:-:S02]  /*1ad30*/  VIADD R138, R0, 0x55 ;  /* 0x00000055008a7836 */ /* 0x000fc40000000000 */
[----:B------:R4:W-:Y:S01]  /*1ad40*/  @P4 STG.E.U8 desc[UR26][R134.64], R141 ;  /* 0x0000008d86004986 */ /* 0x0009e2000c10111a */
[----:B---3--:R-:W-:Y:S01]  /*1ad50*/  ISETP.LT.AND P4, PT, R137, UR7, !P1 ;  /* 0x0000000789007c0c */ /* 0x008fe2000cf81270 */
[----:B------:R-:W3:Y:S01]  /*1ad60*/  LDCU UR7, c[0x0][0x39c] ;  /* 0x00007380ff0777ac */ /* 0x000ee20008000800 */
[CC--:B------:R-:W-:Y:S01]  /*1ad70*/  LEA.HI.X.SX32 R137, R139.reuse, R2.reuse, 0x1, P6 ;  /* 0x000000028b897211 */ /* 0x0c0fe200030f0eff */
[----:B------:R-:W-:Y:S01]  /*1ad80*/  VIADD R139, R139, UR5 ;  /* 0x000000058b8b7c36 */ /* 0x000fe20008000000 */
[----:B0-----:R-:W-:Y:S02]  /*1ad90*/  PRMT R133, R149, 0x9910, RZ ;  /* 0x0000991095857816 */ /* 0x001fe400000000ff */
[----:B-1----:R-:W-:Y:S01]  /*1ada0*/  ISETP.LT.AND P6, PT, R138, UR6, !P1 ;  /* 0x000000068a007c0c */ /* 0x002fe2000cfc1270 */
[----:B------:R0:W-:Y:S01]  /*1adb0*/  @P0 STG.E.U8 desc[UR26][R136.64], R149 ;  /* 0x0000009588000986 */ /* 0x0001e2000c10111a */
[CC--:B------:R-:W-:Y:S01]  /*1adc0*/  IADD3 R132, P0, PT, R139.reuse, R3.reuse, RZ ;  /* 0x000000038b847210 */ /* 0x0c0fe20007f1e0ff */
[C---:B------:R-:W-:Y:S01]  /*1add0*/  VIADD R138, R139.reuse, UR5 ;  /* 0x000000058b8a7c36 */ /* 0x040fe20008000000 */
[----:B------:R-:W1:Y:S01]  /*1ade0*/  LDCU UR6, c[0x0][0x39c] ;  /* 0x00007380ff0677ac */ /* 0x000e620008000800 */
[----:B----4-:R-:W-:Y:S01]  /*1adf0*/  IMAD.MOV.U32 R141, RZ, RZ, R133 ;  /* 0x000000ffff8d7224 */ /* 0x010fe200078e0085 */
[----:B------:R-:W-:Y:S01]  /*1ae00*/  LEA.HI.X.SX32 R133, R139, R2, 0x1, P0 ;  /* 0x000000028b857211 */ /* 0x000fe200000f0eff */
[----:B------:R-:W-:Y:S01]  /*1ae10*/  VIADD R139, R0, 0x56 ;  /* 0x00000056008b7836 */ /* 0x000fe20000000000 */
[----:B------:R-:W-:-:S02]  /*1ae20*/  IADD3 R134, P0, PT, R138, R3, RZ ;  /* 0x000000038a867210 */ /* 0x000fc40007f1e0ff */
[----:B------:R-:W-:Y:S02]  /*1ae30*/  SHF.R.S32.HI R141, RZ, 0x8, R141 ;  /* 0x00000008ff8d7819 */ /* 0x000fe4000001148d */
[C---:B------:R-:W-:Y:S02]  /*1ae40*/  LEA.HI.X.SX32 R135, R138.reuse, R2, 0x1, P0 ;  /* 0x000000028a877211 */ /* 0x040fe400000f0eff */
[----:B--2---:R-:W-:Y:S01]  /*1ae50*/  ISETP.LT.AND P0, PT, R139, UR4, !P1 ;  /* 0x000000048b007c0c */ /* 0x004fe2000cf01270 */
[----:B------:R-:W2:Y:S01]  /*1ae60*/  LDCU UR4, c[0x0][0x39c] ;  /* 0x00007380ff0477ac */ /* 0x000ea20008000800 */
[----:B------:R-:W-:Y:S01]  /*1ae70*/  VIADD R138, R138, UR5 ;  /* 0x000000058a8a7c36 */ /* 0x000fe20008000000 */
[----:B------:R4:W-:Y:S01]  /*1ae80*/  @P2 STG.E.U8 desc[UR26][R132.64], R141 ;  /* 0x0000008d84002986 */ /* 0x0009e2000c10111a */
[----:B------:R-:W-:-:S03]  /*1ae90*/  PRMT R140, R151, 0x9910, RZ ;  /* 0x00009910978c7816 */ /* 0x000fc600000000ff */
[CC--:B0-----:R-:W-:Y:S01]  /*1aea0*/  IADD3 R136, P2, PT, R138.reuse, R3.reuse, RZ ;  /* 0x000000038a887210 */ /* 0x0c1fe20007f5e0ff */
[C---:B------:R-:W-:Y:S01]  /*1aeb0*/  VIADD R139, R138.reuse, UR5 ;  /* 0x000000058a8b7c36 */ /* 0x040fe20008000000 */
[----:B------:R0:W-:Y:S02]  /*1aec0*/  @P5 STG.E.U8 desc[UR26][R134.64], R151 ;  /* 0x0000009786005986 */ /* 0x0001e4000c10111a */
[-C--:B------:R-:W-:Y:S02]  /*1aed0*/  LEA.HI.X.SX32 R137, R138, R2.reuse, 0x1, P2 ;  /* 0x000000028a897211 */ /* 0x080fe400010f0eff */
[----:B----4-:R-:W-:Y:S01]  /*1aee0*/  SHF.R.S32.HI R141, RZ, 0x8, R140 ;  /* 0x00000008ff8d7819 */ /* 0x010fe2000001148c */
[C---:B------:R-:W-:Y:S01]  /*1aef0*/  VIADD R133, R0.reuse, 0x58 ;  /* 0x0000005800857836 */ /* 0x040fe20000000000 */
[-C--:B------:R-:W-:Y:S01]  /*1af00*/  IADD3 R132, P5, PT, R139, R3.reuse, RZ ;  /* 0x000000038b847210 */ /* 0x080fe20007fbe0ff */
[----:B0-----:R-:W-:Y:S02]  /*1af10*/  VIADD R134, R0, 0x59 ;  /* 0x0000005900867836 */ /* 0x001fe40000000000 */
[----:B------:R0:W-:Y:S01]  /*1af20*/  @P3 STG.E.U8 desc[UR26][R136.64], R141 ;  /* 0x0000008d88003986 */ /* 0x0001e2000c10111a */
[----:B---3--:R-:W-:Y:S01]  /*1af30*/  ISETP.LT.AND P3, PT, R133, UR7, !P1 ;  /* 0x0000000785007c0c */ /* 0x008fe2000cf61270 */
[----:B------:R-:W3:Y:S01]  /*1af40*/  LDCU UR7, c[0x0][0x39c] ;  /* 0x00007380ff0777ac */ /* 0x000ee20008000800 */
[C---:B------:R-:W-:Y:S01]  /*1af50*/  LEA.HI.X.SX32 R133, R139.reuse, R2, 0x1, P5 ;  /* 0x000000028b857211 */ /* 0x040fe200028f0eff */
[----:B------:R-:W-:Y:S01]  /*1af60*/  VIADD R139, R139, UR5 ;  /* 0x000000058b8b7c36 */ /* 0x000fe20008000000 */
[----:B--2---:R-:W-:Y:S01]  /*1af70*/  ISETP.LT.AND P5, PT, R134, UR4, !P1 ;  /* 0x0000000486007c0c */ /* 0x004fe2000cfa1270 */
[----:B------:R-:W2:Y:S01]  /*1af80*/  LDCU UR4, c[0x0][0x39c] ;  /* 0x00007380ff0477ac */ /* 0x000ea20008000800 */
[----:B------:R-:W-:Y:S01]  /*1af90*/  PRMT R135, R153, 0x9910, RZ ;  /* 0x0000991099877816 */ /* 0x000fe200000000ff */
[----:B------:R4:W-:Y:S01]  /*1afa0*/  @P4 STG.E.U8 desc[UR26][R132.64], R153 ;  /* 0x0000009984004986 */ /* 0x0009e2000c10111a */
[----:B-1----:R-:W-:Y:S01]  /*1afb0*/  ISETP.LT.AND P2, PT, R142, UR6, !P1 ;  /* 0x000000068e007c0c */ /* 0x002fe2000cf41270 */
[----:B------:R-:W1:Y:S01]  /*1afc0*/  LDCU UR6, c[0x0][0x39c] ;  /* 0x00007380ff0677ac */ /* 0x000e620008000800 */
[C---:B------:R-:W-:Y:S01]  /*1afd0*/  IADD3 R134, P4, PT, R139.reuse, R3, RZ ;  /* 0x000000038b867210 */ /* 0x040fe20007f9e0ff */
[----:B------:R-:W-:-:S02]  /*1afe0*/  VIADD R138, R139, UR5 ;  /* 0x000000058b8a7c36 */ /* 0x000fc40008000000 */
[----:B0-----:R-:W-:Y:S01]  /*1aff0*/  IMAD.MOV.U32 R137, RZ, RZ, R135 ;  /* 0x000000ffff897224 */ /* 0x001fe200078e0087 */
[-C--:B------:R-:W-:Y:S02]  /*1b000*/  LEA.HI.X.SX32 R135, R139, R2.reuse, 0x1, P4 ;  /* 0x000000028b877211 */ /* 0x080fe400020f0eff */
[----:B------:R-:W-:Y:S02]  /*1b010*/  IADD3 R136, P4, PT, R138, R3, RZ ;  /* 0x000000038a887210 */ /* 0x000fe40007f9e0ff */
[----:B------:R-:W-:Y:S01]  /*1b020*/  SHF.R.S32.HI R139, RZ, 0x8, R137 ;  /* 0x00000008ff8b7819 */ /* 0x000fe20000011489 */
[----:B----4-:R-:W-:Y:S01]  /*1b030*/  VIADD R132, R0, 0x5a ;  /* 0x0000005a00847836 */ /* 0x010fe20000000000 */
[C---:B------:R-:W-:Y:S01]  /*1b040*/  LEA.HI.X.SX32 R137, R138.reuse, R2, 0x1, P4 ;  /* 0x000000028a897211 */ /* 0x040fe200020f0eff */
[----:B------:R-:W-:Y:S02]  /*1b050*/  VIADD R138, R138, UR5 ;  /* 0x000000058a8a7c36 */ /* 0x000fe40008000000 */
[----:B------:R-:W-:Y:S01]  /*1b060*/  VIADD R133, R0, 0x5b ;  /* 0x0000005b00857836 */ /* 0x000fe20000000000 */
[----:B------:R0:W-:Y:S01]  /*1b070*/  @P6 STG.E.U8 desc[UR26][R134.64], R139 ;  /* 0x0000008b86006986 */ /* 0x0001e2000c10111a */
[----:B--2---:R-:W-:-:S02]  /*1b080*/  ISETP.LT.AND P4, PT, R132, UR4, !P1 ;  /* 0x0000000484007c0c */ /* 0x004fc4000cf81270 */
[----:B------:R-:W-:Y:S02]  /*1b090*/  F2FP.SATFINITE.E5M2.F32.PACK_AB_MERGE_C R157, R157, R156, RZ ;  /* 0x0000009c9d9d723e */ /* 0x000fe400048060ff */
[----:B------:R-:W-:Y:S01]  /*1b0a0*/  PRMT R141, R155, 0x9910, RZ ;  /* 0x000099109b8d7816 */ /* 0x000fe200000000ff */
[----:B------:R2:W-:Y:S01]  /*1b0b0*/  @P0 STG.E.U8 desc[UR26][R136.64], R155 ;  /* 0x0000009b88000986 */ /* 0x0005e2000c10111a */
[----:B------:R-:W-:Y:S01]  /*1b0c0*/  IADD3 R132, P6, PT, R138, R3, RZ ;  /* 0x000000038a847210 */ /* 0x000fe20007fde0ff */
[----:B------:R-:W-:Y:S01]  /*1b0d0*/  VIADD R140, R0, 0x5c ;  /* 0x0000005c008c7836 */ /* 0x000fe20000000000 */
[----:B-1----:R-:W-:Y:S01]  /*1b0e0*/  ISETP.LT.AND P0, PT, R133, UR6, !P1 ;  /* 0x0000000685007c0c */ /* 0x002fe2000cf01270 */
[----:B------:R-:W1:Y:S01]  /*1b0f0*/  LDCU UR6, c[0x0][0x39c] ;  /* 0x00007380ff0677ac */ /* 0x000e620008000800 */
[C---:B------:R-:W-:Y:S01]  /*1b100*/  LEA.HI.X.SX32 R133, R138.reuse, R2, 0x1, P6 ;  /* 0x000000028a857211 */ /* 0x040fe200030f0eff */
[----:B------:R-:W-:Y:S01]  /*1b110*/  VIADD R138, R138, UR5 ;  /* 0x000000058a8a7c36 */ /* 0x000fe20008000000 */
[----:B------:R-:W-:Y:S01]  /*1b120*/  SHF.R.S32.HI R141, RZ, 0x8, R141 ;  /* 0x00000008ff8d7819 */ /* 0x000fe2000001148d */
[----:B------:R-:W4:Y:S02]  /*1b130*/  LDCU UR4, c[0x0][0x39c] ;  /* 0x00007380ff0477ac */ /* 0x000f240008000800 */
[----:B0-----:R-:W-:-:S02]  /*1b140*/  VIADD R139, R138, UR5 ;  /* 0x000000058a8b7c36 */ /* 0x001fc40008000000 */
[----:B------:R0:W-:Y:S01]  /*1b150*/  @P2 STG.E.U8 desc[UR26][R132.64], R141 ;  /* 0x0000008d84002986 */ /* 0x0001e2000c10111a */
[CC--:B------:R-:W-:Y:S02]  /*1b160*/  IADD3 R134, P2, PT, R138.reuse, R3.reuse, RZ ;  /* 0x000000038a867210 */ /* 0x0c0fe40007f5e0ff */
[----:B--2---:R-:W-:Y:S02]  /*1b170*/  PRMT R137, R157, 0x9910, RZ ;  /* 0x000099109d897816 */ /* 0x004fe400000000ff */
[-C--:B------:R-:W-:Y:S02]  /*1b180*/  LEA.HI.X.SX32 R135, R138, R2.reuse, 0x1, P2 ;  /* 0x000000028a877211 */ /* 0x080fe400010f0eff */
[C---:B------:R-:W-:Y:S01]  /*1b190*/  IADD3 R136, P2, PT, R139.reuse, R3, RZ ;  /* 0x000000038b887210 */ /* 0x040fe20007f5e0ff */
[----:B------:R-:W-:Y:S01]  /*1b1a0*/  IMAD.MOV.U32 R138, RZ, RZ, R137 ;  /* 0x000000ffff8a7224 */ /* 0x000fe200078e0089 */
[----:B---3--:R-:W-:Y:S01]  /*1b1b0*/  ISETP.LT.AND P6, PT, R140, UR7, !P1 ;  /* 0x000000078c007c0c */ /* 0x008fe2000cfc1270 */
[----:B------:R-:W2:Y:S01]  /*1b1c0*/  LDCU UR7, c[0x0][0x39c] ;  /* 0x00007380ff0777ac */ /* 0x000ea20008000800 */
[C---:B------:R-:W-:Y:S01]  /*1b1d0*/  LEA.HI.X.SX32 R137, R139.reuse, R2, 0x1, P2 ;  /* 0x000000028b897211 */ /* 0x040fe200010f0eff */
[----:B------:R-:W-:Y:S01]  /*1b1e0*/  VIADD R139, R139, UR5 ;  /* 0x000000058b8b7c36 */ /* 0x000fe20008000000 */
[----:B0-----:R-:W-:Y:S01]  /*1b1f0*/  SHF.R.S32.HI R141, RZ, 0x8, R138 ;  /* 0x00000008ff8d7819 */ /* 0x001fe2000001148a */
[----:B------:R0:W-:Y:S01]  /*1b200*/  @P3 STG.E.U8 desc[UR26][R134.64], R157 ;  /* 0x0000009d86003986 */ /* 0x0001e2000c10111a */
[----:B------:R-:W-:-:S02]  /*1b210*/  VIADD R133, R0, 0x5e ;  /* 0x0000005e00857836 */ /* 0x000fc40000000000 */
[C---:B------:R-:W-:Y:S01]  /*1b220*/  VIADD R140, R0.reuse, 0x5d ;  /* 0x0000005d008c7836 */ /* 0x040fe20000000000 */
[----:B------:R3:W-:Y:S01]  /*1b230*/  @P5 STG.E.U8 desc[UR26][R136.64], R141 ;  /* 0x0000008d88005986 */ /* 0x0007e2000c10111a */
[-C--:B------:R-:W-:Y:S02]  /*1b240*/  IADD3 R132, P5, PT, R139, R3.reuse, RZ ;  /* 0x000000038b847210 */ /* 0x080fe40007fbe0ff */
[----:B------:R-:W-:Y:S02]  /*1b250*/  F2FP.SATFINITE.E5M2.F32.PACK_AB_MERGE_C R159, R159, R158, RZ ;  /* 0x0000009e9f9f723e */ /* 0x000fe400048060ff */
[----:B-1----:R-:W-:Y:S01]  /*1b260*/  ISETP.LT.AND P3, PT, R133, UR6, !P1 ;  /* 0x0000000685007c0c */ /* 0x002fe2000cf61270 */
[----:B------:R-:W-:Y:S01]  /*1b270*/  VIADD R138, R0, 0x5f ;  /* 0x0000005f008a7836 */ /* 0x000fe20000000000 */
[----:B----4-:R-:W-:Y:S01]  /*1b280*/  ISETP.LT.AND P2, PT, R140, UR4, !P1 ;  /* 0x000000048c007c0c */ /* 0x010fe2000cf41270 */
[----:B------:R-:W1:Y:S01]  /*1b290*/  LDCU UR4, c[0x0][0x39c] ;  /* 0x00007380ff0477ac */ /* 0x000e620008000800 */
[C---:B------:R-:W-:Y:S01]  /*1b2a0*/  LEA.HI.X.SX32 R133, R139.reuse, R2, 0x1, P5 ;  /* 0x000000028b857211 */ /* 0x040fe200028f0eff */
[----:B------:R-:W-:Y:S01]  /*1b2b0*/  VIADD R139, R139, UR5 ;  /* 0x000000058b8b7c36 */ /* 0x000fe20008000000 */
[----:B0-----:R-:W-:Y:S01]  /*1b2c0*/  PRMT R135, R159, 0x9910, RZ ;  /* 0x000099109f877816 */ /* 0x001fe200000000ff */
[----:B------:R-:W0:Y:S01]  /*1b2d0*/  LDCU UR6, c[0x0][0x39c] ;  /* 0x00007380ff0677ac */ /* 0x000e220008000800 */
[----:B--2---:R-:W-:Y:S01]  /*1b2e0*/  ISETP.LT.AND P5, PT, R138, UR7, !P1 ;  /* 0x000000078a007c0c */ /* 0x004fe2000cfa1270 */
[----:B------:R2:W-:Y:S01]  /*1b2f0*/  @P4 STG.E.U8 desc[UR26][R132.64], R159 ;  /* 0x0000009f84004986 */ /* 0x0005e2000c10111a */
[-C--:B------:R-:W-:Y:S01]  /*1b300*/  IADD3 R134, P4, PT, R139, R3.reuse, RZ ;  /* 0x000000038b867210 */ /* 0x080fe20007f9e0ff */
[----:B---3--:R-:W-:Y:S01]  /*1b310*/  IMAD.MOV.U32 R136, RZ, RZ, R135 ;  /* 0x000000ffff887224 */ /* 0x008fe200078e0087 */
[----:B------:R-:W-:Y:S01]  /*1b320*/  F2FP.SATFINITE.E5M2.F32.PACK_AB_MERGE_C R161, R161, R160, RZ ;  /* 0x000000a0a1a1723e */ /* 0x000fe200048060ff */
[C---:B------:R-:W-:Y:S01]  /*1b330*/  VIADD R138, R139.reuse, UR5 ;  /* 0x000000058b8a7c36 */ /* 0x040fe20008000000 */
[----:B------:R-:W-:Y:S01]  /*1b340*/  LEA.HI.X.SX32 R135, R139, R2, 0x1, P4 ;  /* 0x000000028b877211 */ /* 0x000fe200020f0eff */
[----:B------:R-:W-:Y:S01]  /*1b350*/  VIADD R140, R0, 0x60 ;  /* 0x00000060008c7836 */ /* 0x000fe20000000000 */
[----:B------:R-:W-:Y:S01]  /*1b360*/  SHF.R.S32.HI R139, RZ, 0x8, R136 ;  /* 0x00000008ff8b7819 */ /* 0x000fe20000011488 */
[----:B------:R-:W3:Y:S01]  /*1b370*/  LDCU UR7, c[0x0][0x39c] ;  /* 0x00007380ff0777ac */ /* 0x000ee20008000800 */
[----:B------:R-:W-:-:S04]  /*1b380*/  IADD3 R136, P4, PT, R138, R3, RZ ;  /* 0x000000038a887210 */ /* 0x000fc80007f9e0ff */
[CC--:B------:R-:W-:Y:S01]  /*1b390*/  LEA.HI.X.SX32 R137, R138.reuse, R2.reuse, 0x1, P4 ;  /* 0x000000028a897211 */ /* 0x0c0fe200020f0eff */
[----:B------:R-:W-:Y:S01]  /*1b3a0*/  VIADD R138, R138, UR5 ;  /* 0x000000058a8a7c36 */ /* 0x000fe20008000000 */
[----:B------:R4:W-:Y:S01]  /*1b3b0*/  @P0 STG.E.U8 desc[UR26][R134.64], R139 ;  /* 0x0000008b86000986 */ /* 0x0009e2000c10111a */
[----:B-1----:R-:W-:Y:S01]  /*1b3c0*/  ISETP.LT.AND P0, PT, R140, UR4, !P1 ;  /* 0x000000048c007c0c */ /* 0x002fe2000cf01270 */
[----:B------:R-:W1:Y:S01]  /*1b3d0*/  LDCU UR4, c[0x0][0x39c] ;  /* 0x00007380ff0477ac */ /* 0x000e620008000800 */
[----:B------:R-:W-:Y:S02]  /*1b3e0*/  PRMT R141, R161, 0x9910, RZ ;  /* 0x00009910a18d7816 */ /* 0x000fe400000000ff */
[C---:B--2---:R-:W-:Y:S02]  /*1b3f0*/  IADD3 R132, P4, PT, R138.reuse, R3, RZ ;  /* 0x000000038a847210 */ /* 0x044fe40007f9e0ff */
[----:B------:R-:W-:Y:S02]  /*1b400*/  SHF.R.S32.HI R141, RZ, 0x8, R141 ;  /* 0x00000008ff8d7819 */ /* 0x000fe4000001148d */
[C---:B------:R-:W-:Y:S01]  /*1b410*/  LEA.HI.X.SX32 R133, R138.reuse, R2, 0x1, P4 ;  /* 0x000000028a857211 */ /* 0x040fe200020f0eff */
[----:B------:R-:W-:-:S02]  /*1b420*/  VIADD R138, R138, UR5 ;  /* 0x000000058a8a7c36 */ /* 0x000fc40008000000 */
[----:B------:R-:W-:Y:S01]  /*1b430*/  VIADD R140, R0, 0x61 ;  /* 0x00000061008c7836 */ /* 0x000fe20000000000 */
[----:B------:R2:W-:Y:S01]  /*1b440*/  @P6 STG.E.U8 desc[UR26][R136.64], R161 ;  /* 0x000000a188006986 */ /* 0x0005e2000c10111a */
[----:B------:R-:W-:-:S03]  /*1b450*/  F2FP.SATFINITE.E5M2.F32.PACK_AB_MERGE_C R163, R163, R162, RZ ;  /* 0x000000a2a3a3723e */ /* 0x000fc600048060ff */
[----:B------:R5:W-:Y:S01]  /*1b460*/  @P2 STG.E.U8 desc[UR26][R132.64], R141 ;  /* 0x0000008d84002986 */ /* 0x000be2000c10111a */
[C---:B----4-:R-:W-:Y:S01]  /*1b470*/  IADD3 R134, P2, PT, R138.reuse, R3, RZ ;  /* 0x000000038a867210 */ /* 0x050fe20007f5e0ff */
[----:B------:R-:W-:Y:S01]  /*1b480*/  VIADD R139, R138, UR5 ;  /* 0x000000058a8b7c36 */ /* 0x000fe20008000000 */
[----:B0-----:R-:W-:Y:S01]  /*1b490*/  ISETP.LT.AND P4, PT, R140, UR6, !P1 ;  /* 0x000000068c007c0c */ /* 0x001fe2000cf81270 */
[----:B------:R-:W0:Y:S01]  /*1b4a0*/  LDCU UR6, c[0x0][0x39c] ;  /* 0x00007380ff0677ac */ /* 0x000e220008000800 */
[----:B------:R-:W-:Y:S01]  /*1b4b0*/  PRMT R140, R163, 0x9910, RZ ;  /* 0x00009910a38c7816 */ /* 0x000fe200000000ff */
[----:B--2---:R-:W-:Y:S01]  /*1b4c0*/  VIADD R136, R0, 0x62 ;  /* 0x0000006200887836 */ /* 0x004fe20000000000 */
[----:B------:R-:W-:Y:S01]  /*1b4d0*/  LEA.HI.X.SX32 R135, R138, R2, 0x1, P2 ;  /* 0x000000028a877211 */ /* 0x000fe200010f0eff */
[----:B------:R-:W-:-:S03]  /*1b4e0*/  VIADD R137, R0, 0x63 ;  /* 0x0000006300897836 */ /* 0x000fc60000000000 */
[----:B-1----:R-:W-:Y:S01]  /*1b4f0*/  ISETP.LT.AND P2, PT, R136, UR4, !P1 ;  /* 0x0000000488007c0c */ /* 0x002fe2000cf41270 */
[----:B------:R-:W-:Y:S01]  /*1b500*/  IMAD.MOV.U32 R138, RZ, RZ, R140 ;  /* 0x000000ffff8a7224 */ /* 0x000fe200078e008c */
[-C--:B------:R-:W-:Y:S01]  /*1b510*/  IADD3 R136, P6, PT, R139, R3.reuse, RZ ;  /* 0x000000038b887210 */ /* 0x080fe20007fde0ff */
[----:B------:R1:W-:Y:S01]  /*1b520*/  @P3 STG.E.U8 desc[UR26][R134.64], R163 ;  /* 0x000000a386003986 */ /* 0x0003e2000c10111a */
[----:B---3--:R-:W-:Y:S01]  /*1b530*/  ISETP.LT.AND P3, PT, R137, UR7, !P1 ;  /* 0x0000000789007c0c */ /* 0x008fe2000cf61270 */
[----:B------:R-:W2:Y:S01]  /*1b540*/  LDCU UR4, c[0x0][0x39c] ;  /* 0x00007380ff0477ac */ /* 0x000ea20008000800 */
[C---:B------:R-:W-:Y:S01]  /*1b550*/  LEA.HI.X.SX32 R137, R139.reuse, R2, 0x1, P6 ;  /* 0x000000028b897211 */ /* 0x040fe200030f0eff */
[----:B------:R-:W-:Y:S01]  /*1b560*/  VIADD R139, R139, UR5 ;  /* 0x000000058b8b7c36 */ /* 0x000fe20008000000 */
[----:B-----5:R-:W-:Y:S01]  /*1b570*/  SHF.R.S32.HI R141, RZ, 0x8, R138 ;  /* 0x00000008ff8d7819 */ /* 0x020fe2000001148a */
[C---:B------:R-:W-:Y:S01]  /*1b580*/  VIADD R133, R0.reuse, 0x64 ;  /* 0x0000006400857836 */ /* 0x040fe20000000000 */
[----:B------:R-:W-:Y:S01]  /*1b590*/  F2FP.SATFINITE.E5M2.F32.PACK_AB_MERGE_C R165, R165, R164, RZ ;  /* 0x000000a4a5a5723e */ /* 0x000fe200048060ff */
[----:B------:R-:W3:Y:S01]  /*1b5a0*/  LDCU UR7, c[0x0][0x39c] ;  /* 0x00007380ff0777ac */ /* 0x000ee20008000800 */
[-C--:B------:R-:W-:Y:S01]  /*1b5b0*/  IADD3 R132, P6, PT, R139, R3.reuse, RZ ;  /* 0x000000038b847210 */ /* 0x080fe20007fde0ff */
[----:B------:R4:W-:Y:S01]  /*1b5c0*/  @P5 STG.E.U8 desc[UR26][R136.64], R141 ;  /* 0x0000008d88005986 */ /* 0x0009e2000c10111a */
[----:B0-----:R-:W-:Y:S01]  /*1b5d0*/  ISETP.LT.AND P5, PT, R133, UR6, !P1 ;  /* 0x0000000685007c0c */ /* 0x001fe2000cfa1270 */
[C---:B-1----:R-:W-:Y:S01]  /*1b5e0*/  VIADD R135, R0.reuse, 0x65 ;  /* 0x0000006500877836 */ /* 0x042fe20000000000 */
[CC--:B------:R-:W-:Y:S01]  /*1b5f0*/  LEA.HI.X.SX32 R133, R139.reuse, R2.reuse, 0x1, P6 ;  /* 0x000000028b857211 */ /* 0x0c0fe200030f0eff */
[----:B------:R-:W-:Y:S01]  /*1b600*/  VIADD R139, R139, UR5 ;  /* 0x000000058b8b7c36 */ /* 0x000fe20008000000 */
[----:B------:R-:W-:Y:S01]  /*1b610*/  PRMT R138, R165, 0x9910, RZ ;  /* 0x00009910a58a7816 */ /* 0x000fe200000000ff */
[----:B------:R-:W0:Y:S03]  /*1b620*/  LDCU UR6, c[0x0][0x39c] ;  /* 0x00007380ff0677ac */ /* 0x000e260008000800 */
[-C--:B------:R-:W-:Y:S01]  /*1b630*/  IADD3 R134, P6, PT, R139, R3.reuse, RZ ;  /* 0x000000038b867210 */ /* 0x080fe20007fde0ff */
[----:B------:R1:W-:Y:S01]  /*1b640*/  @P0 STG.E.U8 desc[UR26][R132.64], R165 ;  /* 0x000000a584000986 */ /* 0x0003e2000c10111a */
[----:B----4-:R-:W-:Y:S01]  /*1b650*/  IMAD.MOV.U32 R136, RZ, RZ, R138 ;  /* 0x000000ffff887224 */ /* 0x010fe200078e008a */
[----:B--2---:R-:W-:Y:S01]  /*1b660*/  ISETP.LT.AND P0, PT, R135, UR4, !P1 ;  /* 0x0000000487007c0c */ /* 0x004fe2000cf01270 */
[C---:B------:R-:W-:Y:S01]  /*1b670*/  VIADD R138, R139.reuse, UR5 ;  /* 0x000000058b8a7c36 */ /* 0x040fe20008000000 */
[----:B------:R-:W-:Y:S01]  /*1b680*/  LEA.HI.X.SX32 R135, R139, R2, 0x1, P6 ;  /* 0x000000028b877211 */ /* 0x000fe200030f0eff */
[----:B------:R-:W-:Y:S01]  /*1b690*/  VIADD R137, R0, 0x66 ;  /* 0x0000006600897836 */ /* 0x000fe20000000000 */
[----:B------:R-:W-:Y:S01]  /*1b6a0*/  SHF.R.S32.HI R139, RZ, 0x8, R136 ;  /* 0x00000008ff8b7819 */ /* 0x000fe20000011488 */
[----:B------:R-:W2:Y:S01]  /*1b6b0*/  LDCU UR4, c[0x0][0x39c] ;  /* 0x00007380ff0477ac */ /* 0x000ea20008000800 */
[----:B------:R-:W-:-:S03]  /*1b6c0*/  IADD3 R136, P6, PT, R138, R3, RZ ;  /* 0x000000038a887210 */ /* 0x000fc60007fde0ff */
[----:B------:R4:W-:Y:S01]  /*1b6d0*/  @P4 STG.E.U8 desc[UR26][R134.64], R139 ;  /* 0x0000008b86004986 */ /* 0x0009e2000c10111a */
[----:B---3--:R-:W-:Y:S02]  /*1b6e0*/  ISETP.LT.AND P4, PT, R137, UR7, !P1 ;  /* 0x0000000789007c0c */ /* 0x008fe4000cf81270 */
[----:B------:R-:W-:Y:S01]  /*1b6f0*/  F2FP.SATFINITE.E5M2.F32.PACK_AB_MERGE_C R167, R167, R166, RZ ;  /* 0x000000a6a7a7723e */ /* 0x000fe200048060ff */
[----:B------:R-:W-:Y:S01]  /*1b700*/  VIADD R140, R0, 0x67 ;  /* 0x00000067008c7836 */ /* 0x000fe20000000000 */
[C---:B------:R-:W-:Y:S01]  /*1b710*/  LEA.HI.X.SX32 R137, R138.reuse, R2, 0x1, P6 ;  /* 0x000000028a897211 */ /* 0x040fe200030f0eff */
[----:B------:R-:W-:Y:S01]  /*1b720*/  VIADD R138, R138, UR5 ;  /* 0x000000058a8a7c36 */ /* 0x000fe20008000000 */
[----:B------:R-:W3:Y:S03]  /*1b730*/  LDCU UR7, c[0x0][0x39c] ;  /* 0x00007380ff0777ac */ /* 0x000ee60008000800 */
[----:B------:R5:W-:Y:S01]  /*1b740*/  @P2 STG.E.U8 desc[UR26][R136.64], R167 ;  /* 0x000000a788002986 */ /* 0x000be2000c10111a */
[C---:B-1----:R-:W-:Y:S01]  /*1b750*/  IADD3 R132, P2, PT, R138.reuse, R3, RZ ;  /* 0x000000038a847210 */ /* 0x042fe20007f5e0ff */
[----:B----4-:R-:W-:Y:S01]  /*1b760*/  VIADD R139, R138, UR5 ;  /* 0x000000058a8b7c36 */ /* 0x010fe20008000000 */
[----:B------:R-:W-:-:S02]  /*1b770*/  PRMT R141, R167, 0x9910, RZ ;  /* 0x00009910a78d7816 */ /* 0x000fc400000000ff */
[-C--:B------:R-:W-:Y:S01]  /*1b780*/  LEA.HI.X.SX32 R133, R138, R2.reuse, 0x1, P2 ;  /* 0x000000028a857211 */ /* 0x080fe200010f0eff */
[----:B------:R-:W-:Y:S01]  /*1b790*/  VIADD R138, R0, 0x68 ;  /* 0x00000068008a7836 */ /* 0x000fe20000000000 */
[CC--:B------:R-:W-:Y:S02]  /*1b7a0*/  IADD3 R134, P2, PT, R139.reuse, R3.reuse, RZ ;  /* 0x000000038b867210 */ /* 0x0c0fe40007f5e0ff */
[----:B------:R-:W-:Y:S02]  /*1b7b0*/  SHF.R.S32.HI R141, RZ, 0x8, R141 ;  /* 0x00000008ff8d7819 */ /* 0x000fe4000001148d */
[C---:B------:R-:W-:Y:S01]  /*1b7c0*/  LEA.HI.X.SX32 R135, R139.reuse, R2, 0x1, P2 ;  /* 0x000000028b877211 */ /* 0x040fe200010f0eff */
[----:B------:R-:W-:Y:S01]  /*1b7d0*/  VIADD R139, R139, UR5 ;  /* 0x000000058b8b7c36 */ /* 0x000fe20008000000 */
[----:B--2---:R-:W-:Y:S01]  /*1b7e0*/  ISETP.LT.AND P2, PT, R138, UR4, !P1 ;  /* 0x000000048a007c0c */ /* 0x004fe2000cf41270 */
[----:B------:R-:W1:Y:S01]  /*1b7f0*/  LDCU UR4, c[0x0][0x39c] ;  /* 0x00007380ff0477ac */ /* 0x000e620008000800 */
[----:B------:R-:W-:Y:S01]  /*1b800*/  F2FP.SATFINITE.E5M2.F32.PACK_AB_MERGE_C R169, R169, R168, RZ ;  /* 0x000000a8a9a9723e */ /* 0x000fe200048060ff */
[----:B------:R2:W-:Y:S01]  /*1b810*/  @P3 STG.E.U8 desc[UR26][R132.64], R141 ;  /* 0x0000008d84003986 */ /* 0x0005e2000c10111a */
[----:B0-----:R-:W-:Y:S01]  /*1b820*/  ISETP.LT.AND P6, PT, R140, UR6, !P1 ;  /* 0x000000068c007c0c */ /* 0x001fe2000cfc1270 */
[----:B------:R-:W0:Y:S01]  /*1b830*/  LDCU UR6, c[0x0][0x39c] ;  /* 0x00007380ff0677ac */ /* 0x000e220008000800 */
[----:B-----5:R-:W-:-:S02]  /*1b840*/  IADD3 R136, P3, PT, R139, R3, RZ ;  /* 0x000000038b887210 */ /* 0x020fc40007f7e0ff */
[----:B------:R-:W-:Y:S01]  /*1b850*/  PRMT R140, R169, 0x9910, RZ ;  /* 0x00009910a98c7816 */ /* 0x000fe200000000ff */
[C---:B------:R-:W-:Y:S01]  /*1b860*/  VIADD R138, R139.reuse, UR5 ;  /* 0x000000058b8a7c36 */ /* 0x040fe20008000000 */
[----:B------:R-:W-:Y:S02]  /*1b870*/  LEA.HI.X.SX32 R137, R139, R2, 0x1, P3 ;  /* 0x000000028b897211 */ /* 0x000fe400018f0eff */
[----:B------:R-:W-:Y:S01]  /*1b880*/  SHF.R.S32.HI R139, RZ, 0x8, R140 ;  /* 0x00000008ff8b7819 */ /* 0x000fe2000001148c */
[----:B------:R4:W-:Y:S01]  /*1b890*/  @P5 STG.E.U8 desc[UR26][R134.64], R169 ;  /* 0x000000a986005986 */ /* 0x0009e2000c10111a */
[----:B--2---:R-:W-:Y:S01]  /*1b8a0*/  VIADD R133, R0, 0x6a ;  /* 0x0000006a00857836 */ /* 0x004fe20000000000 */
[----:B------:R-:W-:Y:S02]  /*1b8b0*/  IADD3 R132, P5, PT, R138, R3, RZ ;  /* 0x000000038a847210 */ /* 0x000fe40007fbe0ff */
[----:B------:R2:W-:Y:S01]  /*1b8c0*/  @P0 STG.E.U8 desc[UR26][R136.64], R139 ;  /* 0x0000008b88000986 */ /* 0x0005e2000c10111a */
[----:B------:R-:W-:Y:S01]  /*1b8d0*/  VIADD R142, R0, 0x69 ;  /* 0x00000069008e7836 */ /* 0x000fe20000000000 */
[----:B------:R-:W-:-:S02]  /*1b8e0*/  F2FP.SATFINITE.E5M2.F32.PACK_AB_MERGE_C R171, R171, R170, RZ ;  /* 0x000000aaabab723e */ /* 0x000fc400048060ff */
[----:B---3--:R-:W-:Y:S01]  /*1b8f0*/  ISETP.LT.AND P0, PT, R133, UR7, !P1 ;  /* 0x0000000785007c0c */ /* 0x008fe2000cf01270 */
[----:B------:R-:W3:Y:S01]  /*1b900*/  LDCU UR7, c[0x0][0x39c] ;  /* 0x00007380ff0777ac */ /* 0x000ee20008000800 */
[----:B----4-:R-:W-:Y:S01]  /*1b910*/  VIADD R134, R0, 0x6b ;  /* 0x0000006b00867836 */ /* 0x010fe20000000000 */
[C---:B------:R-:W-:Y:S01]  /*1b920*/  LEA.HI.X.SX32 R133, R138.reuse, R2, 0x1, P5 ;  /* 0x000000028a857211 */ /* 0x040fe200028f0eff */
[----:B------:R-:W-:-:S03]  /*1b930*/  VIADD R138, R138, UR5 ;  /* 0x000000058a8a7c36 */ /* 0x000fc60008000000 */
[----:B-1----:R-:W-:Y:S01]  /*1b940*/  ISETP.LT.AND P5, PT, R134, UR4, !P1 ;  /* 0x0000000486007c0c */ /* 0x002fe2000cfa1270 */
[----:B------:R-:W1:Y:S01]  /*1b950*/  LDCU UR4, c[0x0][0x39c] ;  /* 0x00007380ff0477ac */ /* 0x000e620008000800 */
[----:B0-----:R-:W-:Y:S01]  /*1b960*/  ISETP.LT.AND P3, PT, R142, UR6, !P1 ;  /* 0x000000068e007c0c */ /* 0x001fe2000cf61270 */
[----:B------:R0:W-:Y:S01]  /*1b970*/  @P4 STG.E.U8 desc[UR26][R132.64], R171 ;  /* 0x000000ab84004986 */ /* 0x0001e2000c10111a */
[CC--:B------:R-:W-:Y:S01]  /*1b980*/  IADD3 R134, P4, PT, R138.reuse, R3.reuse, RZ ;  /* 0x000000038a867210 */ /* 0x0c0fe20007f9e0ff */
[----:B------:R-:W4:Y:S01]  /*1b990*/  LDCU UR6, c[0x0][0x39c] ;  /* 0x00007380ff0677ac */ /* 0x000f220008000800 */
[C---:B--2---:R-:W-:Y:S01]  /*1b9a0*/  VIADD R139, R138.reuse, UR5 ;  /* 0x000000058a8b7c36 */ /* 0x044fe20008000000 */
[----:B------:R-:W-:Y:S02]  /*1b9b0*/  PRMT R141, R171, 0x9910, RZ ;  /* 0x00009910ab8d7816 */ /* 0x000fe400000000ff */
[----:B------:R-:W-:Y:S02]  /*1b9c0*/  LEA.HI.X.SX32 R135, R138, R2, 0x1, P4 ;  /* 0x000000028a877211 */ /* 0x000fe400020f0eff */
[----:B------:R-:W-:-:S02]  /*1b9d0*/  IADD3 R136, P4, PT, R139, R3, RZ ;  /* 0x000000038b887210 */ /* 0x000fc40007f9e0ff */
[----:B------:R-:W-:Y:S01]  /*1b9e0*/  SHF.R.S32.HI R141, RZ, 0x8, R141 ;  /* 0x00000008ff8d7819 */ /* 0x000fe2000001148d */
[C---:B0-----:R-:W-:Y:S01]  /*1b9f0*/  VIADD R132, R0.reuse, 0x6c ;  /* 0x0000006c00847836 */ /* 0x041fe20000000000 */
[C---:B------:R-:W-:Y:S01]  /*1ba00*/  LEA.HI.X.SX32 R137, R139.reuse, R2, 0x1, P4 ;  /* 0x000000028b897211 */ /* 0x040fe200020f0eff */
[----:B------:R-:W-:Y:S01]  /*1ba10*/  VIADD R139, R139, UR5 ;  /* 0x000000058b8b7c36 */ /* 0x000fe20008000000 */
[----:B------:R-:W-:Y:S01]  /*1ba20*/  F2FP.SATFINITE.E5M2.F32.PACK_AB_MERGE_C R173, R173, R172, RZ ;  /* 0x000000acadad723e */ /* 0x000fe200048060ff */
[----:B------:R-:W-:Y:S01]  /*1ba30*/  VIADD R133, R0, 0x6d ;  /* 0x0000006d00857836 */ /* 0x000fe20000000000 */
[----:B------:R0:W-:Y:S01]  /*1ba40*/  @P6 STG.E.U8 desc[UR26][R134.64], R141 ;  /* 0x0000008d86006986 */ /* 0x0001e2000c10111a */
[----:B-1----:R-:W-:Y:S01]  /*1ba50*/  ISETP.LT.AND P4, PT, R132, UR4, !P1 ;  /* 0x0000000484007c0c */ /* 0x002fe2000cf81270 */
[----:B------:R-:W1:Y:S01]  /*1ba60*/  LDCU UR4, c[0x0][0x39c] ;  /* 0x00007380ff0477ac */ /* 0x000e620008000800 */
[----:B------:R-:W-:Y:S02]  /*1ba70*/  PRMT R138, R173, 0x9910, RZ ;  /* 0x00009910ad8a7816 */ /* 0x000fe400000000ff */
[----:B------:R-:W-:Y:S01]  /*1ba80*/  IADD3 R132, P6, PT, R139, R3, RZ ;  /* 0x000000038b847210 */ /* 0x000fe20007fde0ff */
[----:B------:R2:W-:Y:S01]  /*1ba90*/  @P2 STG.E.U8 desc[UR26][R136.64], R173 ;  /* 0x000000ad88002986 */ /* 0x0005e2000c10111a */
[----:B----4-:R-:W-:Y:S01]  /*1baa0*/  ISETP.LT.AND P2, PT, R133, UR6, !P1 ;  /* 0x0000000685007c0c */ /* 0x010fe2000cf41270 */
[----:B------:R-:W4:Y:S01]  /*1bab0*/  LDCU UR6, c[0x0][0x39c] ;  /* 0x00007380ff0677ac */ /* 0x000f220008000800 */
[C---:B------:R-:W-:Y:S01]  /*1bac0*/  LEA.HI.X.SX32 R133, R139.reuse, R2, 0x1, P6 ;  /* 0x000000028b857211 */ /* 0x040fe200030f0eff */
[----:B------:R-:W-:Y:S01]  /*1bad0*/  VIADD R139, R139, UR5 ;  /* 0x000000058b8b7c36 */ /* 0x000fe20008000000 */
[----:B0-----:R-:W-:-:S02]  /*1bae0*/  SHF.R.S32.HI R141, RZ, 0x8, R138 ;  /* 0x00000008ff8d7819 */ /* 0x001fc4000001148a */
[----:B------:R-:W-:Y:S01]  /*1baf0*/  F2FP.SATFINITE.E5M2.F32.PACK_AB_MERGE_C R175, R175, R174, RZ ;  /* 0x000000aeafaf723e */ /* 0x000fe200048060ff */
[C---:B------:R-:W-:Y:S02]  /*1bb00*/  VIADD R138, R139.reuse, UR5 ;  /* 0x000000058b8a7c36 */ /* 0x040fe40008000000 */
[----:B------:R0:W-:Y:S01]  /*1bb10*/  @P3 STG.E.U8 desc[UR26][R132.64], R141 ;  /* 0x0000008d84003986 */ /* 0x0001e2000c10111a */
[-C--:B------:R-:W-:Y:S02]  /*1bb20*/  IADD3 R134, P3, PT, R139, R3.reuse, RZ ;  /* 0x000000038b867210 */ /* 0x080fe40007f7e0ff */
[----:B--2---:R-:W-:Y:S02]  /*1bb30*/  PRMT R137, R175, 0x9910, RZ ;  /* 0x00009910af897816 */ /* 0x004fe400000000ff */
[----:B------:R-:W-:Y:S02]  /*1bb40*/  LEA.HI.X.SX32 R135, R139, R2, 0x1, P3 ;  /* 0x000000028b877211 */ /* 0x000fe400018f0eff */
[----:B------:R-:W-:Y:S01]  /*1bb50*/  IADD3 R136, P3, PT, R138, R3, RZ ;  /* 0x000000038a887210 */ /* 0x000fe20007f7e0ff */
[----:B------:R-:W-:-:S02]  /*1bb60*/  IMAD.MOV.U32 R139, RZ, RZ, R137 ;  /* 0x000000ffff8b7224 */ /* 0x000fc400078e0089 */
[----:B------:R-:W-:Y:S01]  /*1bb70*/  VIADD R140, R0, 0x6e ;  /* 0x0000006e008c7836 */ /* 0x000fe20000000000 */
[C---:B------:R-:W-:Y:S01]  /*1bb80*/  LEA.HI.X.SX32 R137, R138.reuse, R2, 0x1, P3 ;  /* 0x000000028a897211 */ /* 0x040fe200018f0eff */
[----:B------:R-:W-:Y:S01]  /*1bb90*/  VIADD R138, R138, UR5 ;  /* 0x000000058a8a7c36 */ /* 0x000fe20008000000 */
[----:B------:R-:W-:Y:S01]  /*1bba0*/  SHF.R.S32.HI R139, RZ, 0x8, R139 ;  /* 0x00000008ff8b7819 */ /* 0x000fe2000001148b */
[----:B------:R2:W-:Y:S01]  /*1bbb0*/  @P0 STG.E.U8 desc[UR26][R134.64], R175 ;  /* 0x000000af86000986 */ /* 0x0005e2000c10111a */
[----:B---3--:R-:W-:Y:S01]  /*1bbc0*/  ISETP.LT.AND P6, PT, R140, UR7, !P1 ;  /* 0x000000078c007c0c */ /* 0x008fe2000cfc1270 */
[C---:B------:R-:W-:Y:S01]  /*1bbd0*/  VIADD R140, R0.reuse, 0x6f ;  /* 0x0000006f008c7836 */ /* 0x040fe20000000000 */
[----:B------:R-:W-:Y:S01]  /*1bbe0*/  F2FP.SATFINITE.E5M2.F32.PACK_AB_MERGE_C R177, R177, R176, RZ ;  /* 0x000000b0b1b1723e */ /* 0x000fe200048060ff */
[----:B0-----:R-:W-:Y:S01]  /*1bbf0*/  VIADD R133, R0, 0x70 ;  /* 0x0000007000857836 */ /* 0x001fe20000000000 */
[----:B------:R0:W-:Y:S01]  /*1bc00*/  @P5 STG.E.U8 desc[UR26][R136.64], R139 ;  /* 0x0000008b88005986 */ /* 0x0001e2000c10111a */
[----:B------:R-:W-:Y:S01]  /*1bc10*/  IADD3 R132, P5, PT, R138, R3, RZ ;  /* 0x000000038a847210 */ /* 0x000fe20007fbe0ff */
[----:B------:R-:W3:Y:S01]  /*1bc20*/  LDCU UR7, c[0x0][0x39c] ;  /* 0x00007380ff0777ac */ /* 0x000ee20008000800 */
[----:B-1----:R-:W-:-:S02]  /*1bc30*/  ISETP.LT.AND P0, PT, R140, UR4, !P1 ;  /* 0x000000048c007c0c */ /* 0x002fc4000cf01270 */
[----:B----4-:R-:W-:Y:S01]  /*1bc40*/  ISETP.LT.AND P3, PT, R133, UR6, !P1 ;  /* 0x0000000685007c0c */ /* 0x010fe2000cf61270 */
[----:B------:R-:W1:Y:S01]  /*1bc50*/  LDCU UR4, c[0x0][0x39c] ;  /* 0x00007380ff0477ac */ /* 0x000e620008000800 */
[C---:B------:R-:W-:Y:S01]  /*1bc60*/  LEA.HI.X.SX32 R133, R138.reuse, R2, 0x1, P5 ;  /* 0x000000028a857211 */ /* 0x040fe200028f0eff */
[----:B------:R-:W-:Y:S01]  /*1bc70*/  VIADD R138, R138, UR5 ;  /* 0x000000058a8a7c36 */ /* 0x000fe20008000000 */
[----:B------:R-:W-:Y:S01]  /*1bc80*/  PRMT R141, R177, 0x9910, RZ ;  /* 0x00009910b18d7816 */ /* 0x000fe200000000ff */
[----:B------:R-:W4:Y:S02]  /*1bc90*/  LDCU UR6, c[0x0][0x39c] ;  /* 0x00007380ff0677ac */ /* 0x000f240008000800 */
[----:B------:R5:W-:Y:S01]  /*1bca0*/  @P4 STG.E.U8 desc[UR26][R132.64], R177 ;  /* 0x000000b184004986 */ /* 0x000be2000c10111a */
[C---:B--2---:R-:W-:Y:S01]  /*1bcb0*/  IADD3 R134, P4, PT, R138.reuse, R3, RZ ;  /* 0x000000038a867210 */ /* 0x044fe20007f9e0ff */
[----:B0-----:R-:W-:Y:S01]  /*1bcc0*/  VIADD R139, R138, UR5 ;  /* 0x000000058a8b7c36 */ /* 0x001fe20008000000 */
[----:B------:R-:W-:-:S02]  /*1bcd0*/  SHF.R.S32.HI R141, RZ, 0x8, R141 ;  /* 0x00000008ff8d7819 */ /* 0x000fc4000001148d */
[----:B------:R-:W-:Y:S02]  /*1bce0*/  LEA.HI.X.SX32 R135, R138, R2, 0x1, P4 ;  /* 0x000000028a877211 */ /* 0x000fe400020f0eff */
[----:B------:R-:W-:Y:S01]  /*1bcf0*/  IADD3 R136, P4, PT, R139, R3, RZ ;  /* 0x000000038b887210 */ /* 0x000fe20007f9e0ff */
[C---:B------:R-:W-:Y:S01]  /*1bd00*/  VIADD R138, R0.reuse, 0x72 ;  /* 0x00000072008a7836 */ /* 0x040fe20000000000 */
[----:B------:R-:W-:Y:S02]  /*1bd10*/  F2FP.SATFINITE.E5M2.F32.PACK_AB_MERGE_C R179, R179, R178, RZ ;  /* 0x000000b2b3b3723e */ /* 0x000fe400048060ff */
[C---:B------:R-:W-:Y:S01]  /*1bd20*/  LEA.HI.X.SX32 R137, R139.reuse, R2, 0x1, P4 ;  /* 0x000000028b897211 */ /* 0x040fe200020f0eff */
[----:B------:R-:W-:Y:S01]  /*1bd30*/  VIADD R139, R139, UR5 ;  /* 0x000000058b8b7c36 */ /* 0x000fe20008000000 */
[----:B------:R0:W-:Y:S01]  /*1bd40*/  @P2 STG.E.U8 desc[UR26][R134.64], R141 ;  /* 0x0000008d86002986 */ /* 0x0001e2000c10111a */
[----:B------:R-:W-:Y:S01]  /*1bd50*/  VIADD R140, R0, 0x71 ;  /* 0x00000071008c7836 */ /* 0x000fe20000000000 */
[----:B-1----:R-:W-:Y:S01]  /*1bd60*/  ISETP.LT.AND P2, PT, R138, UR4, !P1 ;  /* 0x000000048a007c0c */ /* 0x002fe2000cf41270 */
[----:B------:R-:W1:Y:S01]  /*1bd70*/  LDCU UR4, c[0x0][0x39c] ;  /* 0x00007380ff0477ac */ /* 0x000e620008000800 */
[----:B------:R-:W-:-:S02]  /*1bd80*/  PRMT R138, R179, 0x9910, RZ ;  /* 0x00009910b38a7816 */ /* 0x000fc400000000ff */
[C---:B-----5:R-:W-:Y:S02]  /*1bd90*/  IADD3 R132, P4, PT, R139.reuse, R3, RZ ;  /* 0x000000038b847210 */ /* 0x060fe40007f9e0ff */
[----:B---3--:R-:W-:Y:S01]  /*1bda0*/  ISETP.LT.AND P5, PT, R140, UR7, !P1 ;  /* 0x000000078c007c0c */ /* 0x008fe2000cfa1270 */
[----:B------:R-:W2:Y:S01]  /*1bdb0*/  LDCU UR7, c[0x0][0x39c] ;  /* 0x00007380ff0777ac */ /* 0x000ea20008000800 */
[C---:B------:R-:W-:Y:S01]  /*1bdc0*/  LEA.HI.X.SX32 R133, R139.reuse, R2, 0x1, P4 ;  /* 0x000000028b857211 */ /* 0x040fe200020f0eff */
[----:B------:R-:W-:Y:S01]  /*1bdd0*/  VIADD R139, R139, UR5 ;  /* 0x000000058b8b7c36 */ /* 0x000fe20008000000 */
[----:B0-----:R-:W-:Y:S01]  /*1bde0*/  SHF.R.S32.HI R141, RZ, 0x8, R138 ;  /* 0x00000008ff8d7819 */ /* 0x001fe2000001148a */
[----:B------:R-:W-:Y:S01]  /*1bdf0*/  VIADD R140, R0, 0x73 ;  /* 0x00000073008c7836 */ /* 0x000fe20000000000 */
[----:B------:R0:W-:Y:S01]  /*1be00*/  @P6 STG.E.U8 desc[UR26][R136.64], R179 ;  /* 0x000000b388006986 */ /* 0x0001e2000c10111a */
[----:B------:R-:W-:-:S03]  /*1be10*/  F2FP.SATFINITE.E5M2.F32.PACK_AB_MERGE_C R181, R181, R180, RZ ;  /* 0x000000b4b5b5723e */ /* 0x000fc600048060ff */
[----:B------:R3:W-:Y:S01]  /*1be20*/  @P0 STG.E.U8 desc[UR26][R132.64], R141 ;  /* 0x0000008d84000986 */ /* 0x0007e2000c10111a */
[C---:B------:R-:W-:Y:S01]  /*1be30*/  IADD3 R134, P0, PT, R139.reuse, R3, RZ ;  /* 0x000000038b867210 */ /* 0x040fe20007f1e0ff */
[----:B------:R-:W-:Y:S01]  /*1be40*/  VIADD R138, R139, UR5 ;  /* 0x000000058b8a7c36 */ /* 0x000fe20008000000 */
[----:B----4-:R-:W-:Y:S01]  /*1be50*/  ISETP.LT.AND P4, PT, R140, UR6, !P1 ;  /* 0x000000068c007c0c */ /* 0x010fe2000cf81270 */
[----:B------:R-:W4:Y:S01]  /*1be60*/  LDCU UR6, c[0x0][0x39c] ;  /* 0x00007380ff0677ac */ /* 0x000f220008000800 */
[----:B------:R-:W-:Y:S01]  /*1be70*/  PRMT R140, R181, 0x9910, RZ ;  /* 0x00009910b58c7816 */ /* 0x000fe200000000ff */
[C---:B0-----:R-:W-:Y:S01]  /*1be80*/  VIADD R136, R0.reuse, 0x74 ;  /* 0x0000007400887836 */ /* 0x041fe20000000000 */
[----:B------:R-:W-:Y:S01]  /*1be90*/  LEA.HI.X.SX32 R135, R139, R2, 0x1, P0 ;  /* 0x000000028b877211 */ /* 0x000fe200000f0eff */
[----:B------:R-:W-:-:S03]  /*1bea0*/  VIADD R137, R0, 0x75 ;  /* 0x0000007500897836 */ /* 0x000fc60000000000 */
[----:B-1----:R-:W-:Y:S01]  /*1beb0*/  ISETP.LT.AND P0, PT, R136, UR4, !P1 ;  /* 0x0000000488007c0c */ /* 0x002fe2000cf01270 */
[----:B------:R-:W-:Y:S01]  /*1bec0*/  IMAD.MOV.U32 R139, RZ, RZ, R140 ;  /* 0x000000ffff8b7224 */ /* 0x000fe200078e008c */
[CC--:B------:R-:W-:Y:S01]  /*1bed0*/  IADD3 R136, P6, PT, R138.reuse, R3.reuse, RZ ;  /* 0x000000038a887210 */ /* 0x0c0fe20007fde0ff */
[----:B------:R0:W-:Y:S01]  /*1bee0*/  @P3 STG.E.U8 desc[UR26][R134.64], R181 ;  /* 0x000000b586003986 */ /* 0x0001e2000c10111a */
[----:B--2---:R-:W-:Y:S01]  /*1bef0*/  ISETP.LT.AND P3, PT, R137, UR7, !P1 ;  /* 0x0000000789007c0c */ /* 0x004fe2000cf61270 */
[----:B------:R-:W1:Y:S01]  /*1bf00*/  LDCU UR4, c[0x0][0x39c] ;  /* 0x00007380ff0477ac */ /* 0x000e620008000800 */
[CC--:B------:R-:W-:Y:S01]  /*1bf10*/  LEA.HI.X.SX32 R137, R138.reuse, R2.reuse, 0x1, P6 ;  /* 0x000000028a897211 */ /* 0x0c0fe200030f0eff */
[----:B------:R-:W-:Y:S01]  /*1bf20*/  VIADD R138, R138, UR5 ;  /* 0x000000058a8a7c36 */ /* 0x000fe20008000000 */
[----:B------:R-:W-:Y:S01]  /*1bf30*/  SHF.R.S32.HI R139, RZ, 0x8, R139 ;  /* 0x00000008ff8b7819 */ /* 0x000fe2000001148b */
[----:B---3--:R-:W-:Y:S01]  /*1bf40*/  VIADD R133, R0, 0x76 ;  /* 0x0000007600857836 */ /* 0x008fe20000000000 */
[----:B------:R-:W2:Y:S02]  /*1bf50*/  LDCU UR7, c[0x0][0x39c] ;  /* 0x00007380ff0777ac */ /* 0x000ea40008000800 */
[C---:B------:R-:W-:Y:S01]  /*1bf60*/  IADD3 R132, P6, PT, R138.reuse, R3, RZ ;  /* 0x000000038a847210 */ /* 0x040fe20007fde0ff */
[----:B------:R3:W-:Y:S01]  /*1bf70*/  @P5 STG.E.U8 desc[UR26][R136.64], R139 ;  /* 0x0000008b88005986 */ /* 0x0007e2000c10111a */
[----:B----4-:R-:W-:Y:S01]  /*1bf80*/  ISETP.LT.AND P5, PT, R133, UR6, !P1 ;  /* 0x0000000685007c0c */ /* 0x010fe2000cfa1270 */
[----:B------:R-:W4:Y:S01]  /*1bf90*/  LDCU UR6, c[0x0][0x39c] ;  /* 0x00007380ff0677ac */ /* 0x000f220008000800 */
[C---:B------:R-:W-:Y:S01]  /*1bfa0*/  LEA.HI.X.SX32 R133, R138.reuse, R2, 0x1, P6 ;  /* 0x000000028a857211 */ /* 0x040fe200030f0eff */
[----:B------:R-:W-:Y:S01]  /*1bfb0*/  VIADD R138, R138, UR5 ;  /* 0x000000058a8a7c36 */ /* 0x000fe20008000000 */
[----:B------:R-:W-:Y:S01]  /*1bfc0*/  F2FP.SATFINITE.E5M2.F32.PACK_AB_MERGE_C R183, R183, R182, RZ ;  /* 0x000000b6b7b7723e */ /* 0x000fe200048060ff */
[----:B0-----:R-:W-:-:S03]  /*1bfd0*/  VIADD R135, R0, 0x77 ;  /* 0x0000007700877836 */ /* 0x001fc60000000000 */
[----:B------:R-:W-:Y:S02]  /*1bfe0*/  PRMT R141, R183, 0x9910, RZ ;  /* 0x00009910b78d7816 */ /* 0x000fe400000000ff */
[CC--:B------:R-:W-:Y:S01]  /*1bff0*/  IADD3 R134, P6, PT, R138.reuse, R3.reuse, RZ ;  /* 0x000000038a867210 */ /* 0x0c0fe20007fde0ff */
[----:B------:R0:W-:Y:S01]  /*1c000*/  @P2 STG.E.U8 desc[UR26][R132.64], R183 ;  /* 0x000000b784002986 */ /* 0x0001e2000c10111a */
[----:B---3--:R-:W-:Y:S01]  /*1c010*/  VIADD R139, R138, UR5 ;  /* 0x000000058a8b7c36 */ /* 0x008fe20008000000 */
[----:B-1----:R-:W-:Y:S01]  /*1c020*/  ISETP.LT.AND P2, PT, R135, UR4, !P1 ;  /* 0x0000000487007c0c */ /* 0x002fe2000cf41270 */
[----:B------:R-:W-:Y:S01]  /*1c030*/  VIADD R137, R0, 0x78 ;  /* 0x0000007800897836 */ /* 0x000fe20000000000 */
[----:B------:R-:W-:Y:S01]  /*1c040*/  LEA.HI.X.SX32 R135, R138, R2, 0x1, P6 ;  /* 0x000000028a877211 */ /* 0x000fe200030f0eff */
[----:B------:R-:W1:Y:S01]  /*1c050*/  LDCU UR4, c[0x0][0x39c] ;  /* 0x00007380ff0477ac */ /* 0x000e620008000800 */
[----:B------:R-:W-:Y:S02]  /*1c060*/  SHF.R.S32.HI R141, RZ, 0x8, R141 ;  /* 0x00000008ff8d7819 */ /* 0x000fe4000001148d */
[----:B------:R-:W-:Y:S01]  /*1c070*/  IADD3 R136, P6, PT, R139, R3, RZ ;  /* 0x000000038b887210 */ /* 0x000fe20007fde0ff */
[----:B------:R-:W-:-:S02]  /*1c080*/  VIADD R138, R0, 0x79 ;  /* 0x00000079008a7836 */ /* 0x000fc40000000000 */
[----:B------:R3:W-:Y:S01]  /*1c090*/  @P4 STG.E.U8 desc[UR26][R134.64], R141 ;  /* 0x0000008d86004986 */ /* 0x0007e2000c10111a */
[----:B--2---:R-:W-:Y:S01]  /*1c0a0*/  ISETP.LT.AND P4, PT, R137, UR7, !P1 ;  /* 0x0000000789007c0c */ /* 0x004fe2000cf81270 */
[----:B------:R-:W2:Y:S01]  /*1c0b0*/  LDCU UR7, c[0x0][0x39c] ;  /* 0x00007380ff0777ac */ /* 0x000ea20008000800 */
[C---:B------:R-:W-:Y:S01]  /*1c0c0*/  LEA.HI.X.SX32 R137, R139.reuse, R2, 0x1, P6 ;  /* 0x000000028b897211 */ /* 0x040fe200030f0eff */
[----:B------:R-:W-:Y:S01]  /*1c0d0*/  VIADD R139, R139, UR5 ;  /* 0x000000058b8b7c36 */ /* 0x000fe20008000000 */
[----:B------:R-:W-:Y:S02]  /*1c0e0*/  F2FP.SATFINITE.E5M2.F32.PACK_AB_MERGE_C R185, R185, R184, RZ ;  /* 0x000000b8b9b9723e */ /* 0x000fe400048060ff */
[----:B----4-:R-:W-:Y:S02]  /*1c0f0*/  ISETP.LT.AND P6, PT, R138, UR6, !P1 ;  /* 0x000000068a007c0c */ /* 0x010fe4000cfc1270 */
[----:B0-----:R-:W-:Y:S01]  /*1c100*/  PRMT R133, R185, 0x9910, RZ ;  /* 0x00009910b9857816 */ /* 0x001fe200000000ff */
[----:B------:R0:W-:Y:S01]  /*1c110*/  @P0 STG.E.U8 desc[UR26][R136.64], R185 ;  /* 0x000000b988000986 */ /* 0x0001e2000c10111a */
[CC--:B------:R-:W-:Y:S01]  /*1c120*/  IADD3 R132, P0, PT, R139.reuse, R3.reuse, RZ ;  /* 0x000000038b847210 */ /* 0x0c0fe20007f1e0ff */
[----:B------:R-:W-:Y:S01]  /*1c130*/  VIADD R138, R139, UR5 ;  /* 0x000000058b8a7c36 */ /* 0x000fe20008000000 */
[----:B------:R-:W-:Y:S01]  /*1c140*/  F2FP.SATFINITE.E5M2.F32.PACK_AB_MERGE_C R187, R187, R186, RZ ;  /* 0x000000babbbb723e */ /* 0x000fe200048060ff */
[----:B---3--:R-:W-:Y:S01]  /*1c150*/  IMAD.MOV.U32 R141, RZ, RZ, R133 ;  /* 0x000000ffff8d7224 */ /* 0x008fe200078e0085 */
[----:B------:R-:W-:Y:S01]  /*1c160*/  LEA.HI.X.SX32 R133, R139, R2, 0x1, P0 ;  /* 0x000000028b857211 */ /* 0x000fe200000f0eff */
[----:B------:R-:W-:Y:S01]  /*1c170*/  VIADD R139, R0, 0x7a ;  /* 0x0000007a008b7836 */ /* 0x000fe20000000000 */
[----:B------:R-:W-:Y:S01]  /*1c180*/  IADD3 R134, P0, PT, R138, R3, RZ ;  /* 0x000000038a867210 */ /* 0x000fe20007f1e0ff */
[----:B------:R-:W3:Y:S01]  /*1c190*/  LDCU UR6, c[0x0][0x39c] ;  /* 0x00007380ff0677ac */ /* 0x000ee20008000800 */
[----:B------:R-:W-:-:S02]  /*1c1a0*/  SHF.R.S32.HI R141, RZ, 0x8, R141 ;  /* 0x00000008ff8d7819 */ /* 0x000fc4000001148d */
[C---:B------:R-:W-:Y:S02]  /*1c1b0*/  LEA.HI.X.SX32 R135, R138.reuse, R2, 0x1, P0 ;  /* 0x000000028a877211 */ /* 0x040fe400000f0eff */
[----:B-1----:R-:W-:Y:S01]  /*1c1c0*/  ISETP.LT.AND P0, PT, R139, UR4, !P1 ;  /* 0x000000048b007c0c */ /* 0x002fe2000cf01270 */
[----:B------:R-:W1:Y:S01]  /*1c1d0*/  LDCU UR4, c[0x0][0x39c] ;  /* 0x00007380ff0477ac */ /* 0x000e620008000800 */
        /* <DEDUP_REMOVED lines=10> */
[C---:B0-----:R-:W-:Y:S02]  /*1c280*/  VIADD R134, R0.reuse, 0x7d ;  /* 0x0000007d00867836 */ /* 0x041fe40000000000 */
[----:B------:R0:W-:Y:S01]  /*1c290*/  @P2 STG.E.U8 desc[UR26][R136.64], R141 ;  /* 0x0000008d88002986 */ /* 0x0001e2000c10111a */
[----:B--2---:R-:W-:Y:S01]  /*1c2a0*/  ISETP.LT.AND P2, PT, R133, UR7, !P1 ;  /* 0x0000000785007c0c */ /* 0x004fe2000cf41270 */
[----:B------:R-:W-:Y:S01]  /*1c2b0*/  VIADD R142, R0, 0x7b ;  /* 0x0000007b008e7836 */ /* 0x000fe20000000000 */
[C---:B------:R-:W-:Y:S01]  /*1c2c0*/  LEA.HI.X.SX32 R133, R139.reuse, R2, 0x1, P5 ;  /* 0x000000028b857211 */ /* 0x040fe200028f0eff */
[----:B------:R-:W-:Y:S01]  /*1c2d0*/  VIADD R139, R139, UR5 ;  /* 0x000000058b8b7c36 */ /* 0x000fe20008000000 */
[----:B------:R-:W-:Y:S01]  /*1c2e0*/  F2FP.SATFINITE.E5M2.F32.PACK_AB_MERGE_C R189, R189, R188, RZ ;  /* 0x000000bcbdbd723e */ /* 0x000fe200048060ff */
[----:B------:R-:W2:Y:S01]  /*1c2f0*/  LDCU UR7, c[0x0][0x39c] ;  /* 0x00007380ff0777ac */ /* 0x000ea20008000800 */
[----:B-1----:R-:W-:Y:S01]  /*1c300*/  ISETP.LT.AND P5, PT, R134, UR4, !P1 ;  /* 0x0000000486007c0c */ /* 0x002fe2000cfa1270 */
[----:B------:R-:W1:Y:S01]  /*1c310*/  LDCU UR4, c[0x0][0x39c] ;  /* 0x00007380ff0477ac */ /* 0x000e620008000800 */
[----:B------:R-:W-:Y:S01]  /*1c320*/  PRMT R135, R189, 0x9910, RZ ;  /* 0x00009910bd877816 */ /* 0x000fe200000000ff */
[----:B------:R4:W-:Y:S01]  /*1c330*/  @P4 STG.E.U8 desc[UR26][R132.64], R189 ;  /* 0x000000bd84004986 */ /* 0x0009e2000c10111a */
[----:B---3--:R-:W-:Y:S01]  /*1c340*/  ISETP.LT.AND P3, PT, R142, UR6, !P1 ;  /* 0x000000068e007c0c */ /* 0x008fe2000cf61270 */
[----:B------:R-:W3:Y:S01]  /*1c350*/  LDCU UR6, c[0x0][0x39c] ;  /* 0x00007380ff0677ac */ /* 0x000ee20008000800 */
        /* <DEDUP_REMOVED lines=8> */
[----:B------:R-:W-:Y:S01]  /*1c3e0*/  VIADD R138, R138, UR5 ;  /* 0x000000058a8a7c36 */ /* 0x000fe20008000000 */
[----:B------:R-:W-:Y:S01]  /*1c3f0*/  F2FP.SATFINITE.E5M2.F32.PACK_AB_MERGE_C R191, R191, R190, RZ ;  /* 0x000000bebfbf723e */ /* 0x000fe200048060ff */
[----:B------:R-:W-:Y:S01]  /*1c400*/  VIADD R133, R0, 0x7f ;  /* 0x0000007f00857836 */ /* 0x000fe20000000000 */
[----:B------:R0:W-:Y:S01]  /*1c410*/  @P6 STG.E.U8 desc[UR26][R134.64], R139 ;  /* 0x0000008b86006986 */ /* 0x0001e2000c10111a */
[----:B-1----:R-:W-:-:S02]  /*1c420*/  ISETP.LT.AND P4, PT, R132, UR4, !P1 ;  /* 0x0000000484007c0c */ /* 0x002fc4000cf81270 */
[----:B------:R-:W-:Y:S02]  /*1c430*/  F2FP.SATFINITE.E5M2.F32.PACK_AB_MERGE_C R193, R193, R192, RZ ;  /* 0x000000c0c1c1723e */ /* 0x000fe400048060ff */
[----:B------:R-:W-:Y:S01]  /*1c440*/  PRMT R141, R191, 0x9910, RZ ;  /* 0x00009910bf8d7816 */ /* 0x000fe200000000ff */
[----:B------:R1:W-:Y:S01]  /*1c450*/  @P0 STG.E.U8 desc[UR26][R136.64], R191 ;  /* 0x000000bf88000986 */ /* 0x0003e2000c10111a */
[----:B------:R-:W-:Y:S01]  /*1c460*/  IADD3 R132, P6, PT, R138, R3, RZ ;  /* 0x000000038a847210 */ /* 0x000fe20007fde0ff */
[----:B------:R-:W-:Y:S01]  /*1c470*/  VIADD R140, R0, 0x80 ;  /* 0x00000080008c7836 */ /* 0x000fe20000000000 */
[----:B---3--:R-:W-:Y:S01]  /*1c480*/  ISETP.LT.AND P0, PT, R133, UR6, !P1 ;  /* 0x0000000685007c0c */ /* 0x008fe2000cf01270 */
[----:B------:R-:W3:Y:S01]  /*1c490*/  LDCU UR6, c[0x0][0x39c] ;  /* 0x00007380ff0677ac */ /* 0x000ee20008000800 */
[C---:B------:R-:W-:Y:S01]  /*1c4a0*/  LEA.HI.X.SX32 R133, R138.reuse, R2, 0x1, P6 ;  /* 0x000000028a857211 */ /* 0x040fe200030f0eff */
[----:B------:R-:W-:Y:S01]  /*1c4b0*/  VIADD R138, R138, UR5 ;  /* 0x000000058a8a7c36 */ /* 0x000fe20008000000 */
[----:B------:R-:W-:Y:S01]  /*1c4c0*/  SHF.R.S32.HI R141, RZ, 0x8, R141 ;  /* 0x00000008ff8d7819 */ /* 0x000fe2000001148d */
[----:B------:R-:W4:Y:S02]  /*1c4d0*/  LDCU UR4, c[0x0][0x39c] ;  /* 0x00007380ff0477ac */ /* 0x000f240008000800 */
[----:B0-----:R-:W-:-:S02]  /*1c4e0*/  VIADD R139, R138, UR5 ;  /* 0x000000058a8b7c36 */ /* 0x001fc40008000000 */
[----:B------:R0:W-:Y:S01]  /*1c4f0*/  @P3 STG.E.U8 desc[UR26][R132.64], R141 ;  /* 0x0000008d84003986 */ /* 0x0001e2000c10111a */
[CC--:B------:R-:W-:Y:S02]  /*1c500*/  IADD3 R134, P3, PT, R138.reuse, R3.reuse, RZ ;  /* 0x000000038a867210 */ /* 0x0c0fe40007f7e0ff */
[----:B-1----:R-:W-:Y:S02]  /*1c510*/  PRMT R137, R193, 0x9910, RZ ;  /* 0x00009910c1897816 */ /* 0x002fe400000000ff */
[-C--:B------:R-:W-:Y:S02]  /*1c520*/  LEA.HI.X.SX32 R135, R138, R2.reuse, 0x1, P3 ;  /* 0x000000028a877211 */ /* 0x080fe400018f0eff */
[C---:B------:R-:W-:Y:S01]  /*1c530*/  IADD3 R136, P3, PT, R139.reuse, R3, RZ ;  /* 0x000000038b887210 */ /* 0x040fe20007f7e0ff */
[----:B------:R-:W-:Y:S01]  /*1c540*/  IMAD.MOV.U32 R138, RZ, RZ, R137 ;  /* 0x000000ffff8a7224 */ /* 0x000fe200078e0089 */
[----:B--2---:R-:W-:Y:S01]  /*1c550*/  ISETP.LT.AND P6, PT, R140, UR7, !P1 ;  /* 0x000000078c007c0c */ /* 0x004fe2000cfc1270 */
[----:B------:R-:W1:Y:S01]  /*1c560*/  LDCU UR7, c[0x0][0x39c] ;  /* 0x00007380ff0777ac */ /* 0x000e620008000800 */
        /* <DEDUP_REMOVED lines=9> */
[----:B---3--:R-:W-:Y:S01]  /*1c600*/  ISETP.LT.AND P3, PT, R133, UR6, !P1 ;  /* 0x0000000685007c0c */ /* 0x008fe2000cf61270 */
[----:B------:R-:W-:Y:S01]  /*1c610*/  VIADD R138, R0, 0x83 ;  /* 0x00000083008a7836 */ /* 0x000fe20000000000 */
[----:B----4-:R-:W-:Y:S01]  /*1c620*/  ISETP.LT.AND P2, PT, R140, UR4, !P1 ;  /* 0x000000048c007c0c */ /* 0x010fe2000cf41270 */
[----:B------:R-:W3:Y:S01]  /*1c630*/  LDCU UR4, c[0x0][0x39c] ;  /* 0x00007380ff0477ac */ /* 0x000ee20008000800 */
[C---:B------:R-:W-:Y:S01]  /*1c640*/  LEA.HI.X.SX32 R133, R139.reuse, R2, 0x1, P5 ;  /* 0x000000028b857211 */ /* 0x040fe200028f0eff */
[----:B------:R-:W-:Y:S01]  /*1c650*/  VIADD R139, R139, UR5 ;  /* 0x000000058b8b7c36 */ /* 0x000fe20008000000 */
[----:B0-----:R-:W-:Y:S01]  /*1c660*/  PRMT R135, R195, 0x9910, RZ ;  /* 0x00009910c3877816 */ /* 0x001fe200000000ff */
[----:B------:R-:W0:Y:S01]  /*1c670*/  LDCU UR6, c[0x0][0x39c] ;  /* 0x00007380ff0677ac */ /* 0x000e220008000800 */
[----:B-1----:R-:W-:Y:S01]  /*1c680*/  ISETP.LT.AND P5, PT, R138, UR7, !P1 ;  /* 0x000000078a007c0c */ /* 0x002fe2000cfa1270 */
[----:B------:R1:W-:Y:S01]  /*1c690*/  @P4 STG.E.U8 desc[UR26][R132.64], R195 ;  /* 0x000000c384004986 */ /* 0x0003e2000c10111a */
[----:B------:R-:W-:Y:S01]  /*1c6a0*/  IADD3 R134, P4, PT, R139, R3, RZ ;  /* 0x000000038b867210 */ /* 0x000fe20007f9e0ff */
[----:B--2---:R-:W-:Y:S01]  /*1c6b0*/  IMAD.MOV.U32 R136, RZ, RZ, R135 ;  /* 0x000000ffff887224 */ /* 0x004fe200078e0087 */
[----:B------:R-:W-:Y:S01]  /*1c6c0*/  F2FP.SATFINITE.E5M2.F32.PACK_AB_MERGE_C R141, R69, R68, RZ ;  /* 0x00000044458d723e */ /* 0x000fe200048060ff */
[C---:B------:R-:W-:Y:S01]  /*1c6d0*/  VIADD R138, R139.reuse, UR5 ;  /* 0x000000058b8a7c36 */ /* 0x040fe20008000000 */
[----:B------:R-:W-:Y:S01]  /*1c6e0*/  LEA.HI.X.SX32 R135, R139, R2, 0x1, P4 ;  /* 0x000000028b877211 */ /* 0x000fe200020f0eff */
[----:B------:R-:W2:Y:S01]  /*1c6f0*/  LDCU UR7, c[0x0][0x39c] ;  /* 0x00007380ff0777ac */ /* 0x000ea20008000800 */
[----:B------:R-:W-:-:S02]  /*1c700*/  SHF.R.S32.HI R139, RZ, 0x8, R136 ;  /* 0x00000008ff8b7819 */ /* 0x000fc40000011488 */
[----:B------:R-:W-:Y:S01]  /*1c710*/  IADD3 R136, P4, PT, R138, R3, RZ ;  /* 0x000000038a887210 */ /* 0x000fe20007f9e0ff */
[----:B------:R-:W-:-:S03]  /*1c720*/  VIADD R68, R0, 0x84 ;  /* 0x0000008400447836 */ /* 0x000fc60000000000 */
[C---:B------:R-:W-:Y:S01]  /*1c730*/  LEA.HI.X.SX32 R137, R138.reuse, R2, 0x1, P4 ;  /* 0x000000028a897211 */ /* 0x040fe200020f0eff */
[----:B------:R-:W-:Y:S01]  /*1c740*/  VIADD R138, R138, UR5 ;  /* 0x000000058a8a7c36 */ /* 0x000fe20008000000 */
[----:B------:R4:W-:Y:S01]  /*1c750*/  @P0 STG.E.U8 desc[UR26][R134.64], R139 ;  /* 0x0000008b86000986 */ /* 0x0009e2000c10111a */
[----:B---3--:R-:W-:Y:S01]  /*1c760*/  ISETP.LT.AND P0, PT, R68, UR4, !P1 ;  /* 0x0000000444007c0c */ /* 0x008fe2000cf01270 */
[----:B------:R-:W3:Y:S01]  /*1c770*/  LDCU UR4, c[0x0][0x39c] ;  /* 0x00007380ff0477ac */ /* 0x000ee20008000800 */
[----:B-1----:R-:W-:Y:S02]  /*1c780*/  PRMT R132, R141, 0x9910, RZ ;  /* 0x000099108d847816 */ /* 0x002fe400000000ff */
[----:B------:R-:W-:Y:S01]  /*1c790*/  IADD3 R68, P4, PT, R138, R3, RZ ;  /* 0x000000038a447210 */ /* 0x000fe20007f9e0ff */
[----:B------:R-:W-:-:S03]  /*1c7a0*/  VIADD R133, R0, 0x85 ;  /* 0x0000008500857836 */ /* 0x000fc60000000000 */
[C---:B------:R-:W-:Y:S01]  /*1c7b0*/  LEA.HI.X.SX32 R69, R138.reuse, R2, 0x1, P4 ;  /* 0x000000028a457211 */ /* 0x040fe200020f0eff */
[----:B------:R-:W-:Y:S01]  /*1c7c0*/  VIADD R138, R138, UR5 ;  /* 0x000000058a8a7c36 */ /* 0x000fe20008000000 */
[----:B----4-:R-:W-:Y:S01]  /*1c7d0*/  SHF.R.S32.HI R135, RZ, 0x8, R132 ;  /* 0x00000008ff877819 */ /* 0x010fe20000011484 */
[----:B------:R1:W-:Y:S01]  /*1c7e0*/  @P6 STG.E.U8 desc[UR26][R136.64], R141 ;  /* 0x0000008d88006986 */ /* 0x0003e2000c10111a */
[----:B------:R-:W-:Y:S01]  /*1c7f0*/  F2FP.SATFINITE.E5M2.F32.PACK_AB_MERGE_C R139, R71, R70, RZ ;  /* 0x00000046478b723e */ /* 0x000fe200048060ff */
[----:B------:R-:W-:Y:S02]  /*1c800*/  VIADD R132, R0, 0x86 ;  /* 0x0000008600847836 */ /* 0x000fe40000000000 */
[----:B------:R4:W-:Y:S01]  /*1c810*/  @P2 STG.E.U8 desc[UR26][R68.64], R135 ;  /* 0x0000008744002986 */ /* 0x0009e2000c10111a */
[CC--:B------:R-:W-:Y:S01]  /*1c820*/  IADD3 R70, P2, PT, R138.reuse, R3.reuse, RZ ;  /* 0x000000038a467210 */ /* 0x0c0fe20007f5e0ff */
[C---:B------:R-:W-:Y:S01]  /*1c830*/  VIADD R134, R138.reuse, UR5 ;  /* 0x000000058a867c36 */ /* 0x040fe20008000000 */
[----:B0-----:R-:W-:Y:S01]  /*1c840*/  ISETP.LT.AND P4, PT, R133, UR6, !P1 ;  /* 0x0000000685007c0c */ /* 0x001fe2000cf81270 */
[----:B------:R-:W0:Y:S01]  /*1c850*/  LDCU UR6, c[0x0][0x39c] ;  /* 0x00007380ff0677ac */ /* 0x000e220008000800 */
[----:B------:R-:W-:Y:S01]  /*1c860*/  LEA.HI.X.SX32 R71, R138, R2, 0x1, P2 ;  /* 0x000000028a477211 */ /* 0x000fe200010f0eff */
[----:B------:R-:W-:Y:S01]  /*1c870*/  VIADD R133, R0, 0x87 ;  /* 0x0000008700857836 */ /* 0x000fe20000000000 */
[----:B---3--:R-:W-:Y:S01]  /*1c880*/  ISETP.LT.AND P2, PT, R132, UR4, !P1 ;  /* 0x0000000484007c0c */ /* 0x008fe2000cf41270 */
[----:B------:R-:W3:Y:S01]  /*1c890*/  LDCU UR4, c[0x0][0x39c] ;  /* 0x00007380ff0477ac */ /* 0x000ee20008000800 */
[----:B------:R-:W-:Y:S01]  /*1c8a0*/  IADD3 R132, P6, PT, R134, R3, RZ ;  /* 0x0000000386847210 */ /* 0x000fe20007fde0ff */
[----:B------:R5:W-:Y:S01]  /*1c8b0*/  @P3 STG.E.U8 desc[UR26][R70.64], R139 ;  /* 0x0000008b46003986 */ /* 0x000be2000c10111a */
[----:B-1----:R-:W-:-:S02]  /*1c8c0*/  PRMT R136, R139, 0x9910, RZ ;  /* 0x000099108b887816 */ /* 0x002fc400000000ff */
[----:B--2---:R-:W-:Y:S01]  /*1c8d0*/  ISETP.LT.AND P3, PT, R133, UR7, !P1 ;  /* 0x0000000785007c0c */ /* 0x004fe2000cf61270 */
[----:B----4-:R-:W-:Y:S01]  /*1c8e0*/  VIADD R69, R0, 0x88 ;  /* 0x0000008800457836 */ /* 0x010fe20000000000 */
[C---:B------:R-:W-:Y:S01]  /*1c8f0*/  LEA.HI.X.SX32 R133, R134.reuse, R2, 0x1, P6 ;  /* 0x0000000286857211 */ /* 0x040fe200030f0eff */
[----:B------:R-:W-:Y:S01]  /*1c900*/  VIADD R134, R134, UR5 ;  /* 0x0000000586867c36 */ /* 0x000fe20008000000 */
[----:B------:R-:W-:Y:S01]  /*1c910*/  SHF.R.S32.HI R135, RZ, 0x8, R136 ;  /* 0x00000008ff877819 */ /* 0x000fe20000011488 */
[----:B------:R-:W1:Y:S01]  /*1c920*/  LDCU UR7, c[0x0][0x39c] ;  /* 0x00007380ff0777ac */ /* 0x000e620008000800 */
[----:B------:R-:W-:Y:S02]  /*1c930*/  F2FP.SATFINITE.E5M2.F32.PACK_AB_MERGE_C R137, R73, R72, RZ ;  /* 0x000000484989723e */ /* 0x000fe400048060ff */
[-C--:B------:R-:W-:Y:S01]  /*1c940*/  IADD3 R68, P6, PT, R134, R3.reuse, RZ ;  /* 0x0000000386447210 */ /* 0x080fe20007fde0ff */
[----:B------:R2:W-:Y:S01]  /*1c950*/  @P5 STG.E.U8 desc[UR26][R132.64], R135 ;  /* 0x0000008784005986 */ /* 0x0005e2000c10111a */
[----:B0-----:R-:W-:Y:S01]  /*1c960*/  ISETP.LT.AND P5, PT, R69, UR6, !P1 ;  /* 0x0000000645007c0c */ /* 0x001fe2000cfa1270 */
[----:B-----5:R-:W-:Y:S01]  /*1c970*/  VIADD R71, R0, 0x89 ;  /* 0x0000008900477836 */ /* 0x020fe20000000000 */
[C---:B------:R-:W-:Y:S01]  /*1c980*/  LEA.HI.X.SX32 R69, R134.reuse, R2, 0x1, P6 ;  /* 0x0000000286457211 */ /* 0x040fe200030f0eff */
[----:B------:R-:W-:Y:S01]  /*1c990*/  VIADD R134, R134, UR5 ;  /* 0x0000000586867c36 */ /* 0x000fe20008000000 */
[----:B------:R-:W-:Y:S01]  /*1c9a0*/  PRMT R72, R137, 0x9910, RZ ;  /* 0x0000991089487816 */ /* 0x000fe200000000ff */
[----:B------:R-:W-:Y:S01]  /*1c9b0*/  VIADD R73, R0, 0x8a ;  /* 0x0000008a00497836 */ /* 0x000fe20000000000 */
[----:B------:R-:W-:Y:S01]  /*1c9c0*/  F2FP.SATFINITE.E5M2.F32.PACK_AB_MERGE_C R75, R75, R74, RZ ;  /* 0x0000004a4b4b723e */ /* 0x000fe200048060ff */
[----:B------:R-:W0:Y:S01]  /*1c9d0*/  LDCU UR6, c[0x0][0x39c] ;  /* 0x00007380ff0677ac */ /* 0x000e220008000800 */
[C---:B------:R-:W-:Y:S01]  /*1c9e0*/  IADD3 R70, P6, PT, R134.reuse, R3, RZ ;  /* 0x0000000386467210 */ /* 0x040fe20007fde0ff */
[----:B--2---:R-:W-:Y:S01]  /*1c9f0*/  IMAD.MOV.U32 R133, RZ, RZ, R72 ;  /* 0x000000ffff857224 */ /* 0x004fe200078e0048 */
[----:B------:R2:W-:Y:S01]  /*1ca00*/  @P0 STG.E.U8 desc[UR26][R68.64], R137 ;  /* 0x0000008944000986 */ /* 0x0005e2000c10111a */
[C---:B------:R-:W-:Y:S01]  /*1ca10*/  VIADD R132, R134.reuse, UR5 ;  /* 0x0000000586847c36 */ /* 0x040fe20008000000 */
[----:B---3--:R-:W-:Y:S01]  /*1ca20*/  ISETP.LT.AND P0, PT, R71, UR4, !P1 ;  /* 0x0000000447007c0c */ /* 0x008fe2000cf01270 */
[----:B------:R-:W3:Y:S01]  /*1ca30*/  LDCU UR4, c[0x0][0x39c] ;  /* 0x00007380ff0477ac */ /* 0x000ee20008000800 */
[----:B------:R-:W-:-:S02]  /*1ca40*/  LEA.HI.X.SX32 R71, R134, R2, 0x1, P6 ;  /* 0x0000000286477211 */ /* 0x000fc400030f0eff */
[----:B------:R-:W-:Y:S02]  /*1ca50*/  SHF.R.S32.HI R133, RZ, 0x8, R133 ;  /* 0x00000008ff857819 */ /* 0x000fe40000011485 */
[----:B------:R-:W-:-:S03]  /*1ca60*/  IADD3 R72, P6, PT, R132, R3, RZ ;  /* 0x0000000384487210 */ /* 0x000fc60007fde0ff */
[----:B------:R4:W-:Y:S01]  /*1ca70*/  @P4 STG.E.U8 desc[UR26][R70.64], R133 ;  /* 0x0000008546004986 */ /* 0x0009e2000c10111a */
[----:B-1----:R-:W-:Y:S02]  /*1ca80*/  ISETP.LT.AND P4, PT, R73, UR7, !P1 ;  /* 0x0000000749007c0c */ /* 0x002fe4000cf81270 */
[----:B------:R-:W-:Y:S02]  /*1ca90*/  F2FP.SATFINITE.E5M2.F32.PACK_AB_MERGE_C R135, R77, R76, RZ ;  /* 0x0000004c4d87723e */ /* 0x000fe400048060ff */
[C---:B------:R-:W-:Y:S01]  /*1caa0*/  LEA.HI.X.SX32 R73, R132.reuse, R2, 0x1, P6 ;  /* 0x0000000284497211 */ /* 0x040fe200030f0eff */
[----:B------:R-:W-:Y:S01]  /*1cab0*/  VIADD R132, R132, UR5 ;  /* 0x0000000584847c36 */ /* 0x000fe20008000000 */
[----:B------:R-:W1:Y:S03]  /*1cac0*/  LDCU UR7, c[0x0][0x39c] ;  /* 0x00007380ff0777ac */ /* 0x000e660008000800 */
[----:B------:R5:W-:Y:S01]  /*1cad0*/  @P2 STG.E.U8 desc[UR26][R72.64], R75 ;  /* 0x0000004b48002986 */ /* 0x000be2000c10111a */
[C---:B--2---:R-:W-:Y:S01]  /*1cae0*/  IADD3 R68, P2, PT, R132.reuse, R3, RZ ;  /* 0x0000000384447210 */ /* 0x044fe20007f5e0ff */
[----:B------:R-:W-:-:S02]  /*1caf0*/  VIADD R74, R132, UR5 ;  /* 0x00000005844a7c36 */ /* 0x000fc40008000000 */
[----:B------:R-:W-:Y:S01]  /*1cb00*/  VIADD R76, R0, 0x8c ;  /* 0x0000008c004c7836 */ /* 0x000fe20000000000 */
[-C--:B------:R-:W-:Y:S02]  /*1cb10*/  LEA.HI.X.SX32 R69, R132, R2.reuse, 0x1, P2 ;  /* 0x0000000284457211 */ /* 0x080fe400010f0eff */
[-C--:B----4-:R-:W-:Y:S02]  /*1cb20*/  IADD3 R70, P2, PT, R74, R3.reuse, RZ ;  /* 0x000000034a467210 */ /* 0x090fe40007f5e0ff */
[----:B------:R-:W-:Y:S01]  /*1cb30*/  PRMT R77, R75, 0x9910, RZ ;  /* 0x000099104b4d7816 */ /* 0x000fe200000000ff */
[----:B------:R-:W-:Y:S01]  /*1cb40*/  VIADD R134, R0, 0x8b ;  /* 0x0000008b00867836 */ /* 0x000fe20000000000 */
[----:B------:R-:W-:Y:S02]  /*1cb50*/  LEA.HI.X.SX32 R71, R74, R2, 0x1, P2 ;  /* 0x000000024a477211 */ /* 0x000fe400010f0eff */
[----:B---3--:R-:W-:Y:S01]  /*1cb60*/  ISETP.LT.AND P2, PT, R76, UR4, !P1 ;  /* 0x000000044c007c0c */ /* 0x008fe2000cf41270 */
[----:B------:R-:W2:Y:S01]  /*1cb70*/  LDCU UR4, c[0x0][0x39c] ;  /* 0x00007380ff0477ac */ /* 0x000ea20008000800 */
[----:B------:R-:W-:Y:S01]  /*1cb80*/  SHF.R.S32.HI R77, RZ, 0x8, R77 ;  /* 0x00000008ff4d7819 */ /* 0x000fe2000001144d */
[----:B------:R-:W-:Y:S01]  /*1cb90*/  VIADD R74, R74, UR5 ;  /* 0x000000054a4a7c36 */ /* 0x000fe20008000000 */
[----:B0-----:R-:W-:Y:S01]  /*1cba0*/  ISETP.LT.AND P6, PT, R134, UR6, !P1 ;  /* 0x0000000686007c0c */ /* 0x001fe2000cfc1270 */
[----:B------:R-:W0:Y:S01]  /*1cbb0*/  LDCU UR6, c[0x0][0x39c] ;  /* 0x00007380ff0677ac */ /* 0x000e220008000800 */
[----:B------:R-:W-:Y:S01]  /*1cbc0*/  PRMT R76, R135, 0x9910, RZ ;  /* 0x00009910874c7816 */ /* 0x000fe200000000ff */
[----:B------:R3:W-:Y:S01]  /*1cbd0*/  @P3 STG.E.U8 desc[UR26][R68.64], R77 ;  /* 0x0000004d44003986 */ /* 0x0007e2000c10111a */
[C---:B-----5:R-:W-:Y:S01]  /*1cbe0*/  IADD3 R72, P3, PT, R74.reuse, R3, RZ ;  /* 0x000000034a487210 */ /* 0x060fe20007f7e0ff */
[----:B------:R-:W-:-:S03]  /*1cbf0*/  VIADD R75, R74, UR5 ;  /* 0x000000054a4b7c36 */ /* 0x000fc60008000000 */
[-C--:B------:R-:W-:Y:S01]  /*1cc00*/  LEA.HI.X.SX32 R73, R74, R2.reuse, 0x1, P3 ;  /* 0x000000024a497211 */ /* 0x080fe200018f0eff */
[----:B------:R4:W-:Y:S01]  /*1cc10*/  @P5 STG.E.U8 desc[UR26][R70.64], R135 ;  /* 0x0000008746005986 */ /* 0x0009e2000c10111a */
[----:B---3--:R-:W-:Y:S01]  /*1cc20*/  SHF.R.S32.HI R77, RZ, 0x8, R76 ;  /* 0x00000008ff4d7819 */ /* 0x008fe2000001144c */
[C---:B------:R-:W-:Y:S01]  /*1cc30*/  VIADD R69, R0.reuse, 0x8e ;  /* 0x0000008e00457836 */ /* 0x040fe20000000000 */
[-C--:B------:R-:W-:Y:S01]  /*1cc40*/  IADD3 R68, P5, PT, R75, R3.reuse, RZ ;  /* 0x000000034b447210 */ /* 0x080fe20007fbe0ff */
[C---:B----4-:R-:W-:Y:S02]  /*1cc50*/  VIADD R70, R0.reuse, 0x8f ;  /* 0x0000008f00467836 */ /* 0x050fe40000000000 */
[----:B------:R3:W-:Y:S01]  /*1cc60*/  @P0 STG.E.U8 desc[UR26][R72.64], R77 ;  /* 0x0000004d48000986 */ /* 0x0007e2000c10111a */
[----:B-1----:R-:W-:Y:S01]  /*1cc70*/  ISETP.LT.AND P0, PT, R69, UR7, !P1 ;  /* 0x0000000745007c0c */ /* 0x002fe2000cf01270 */
[----:B------:R-:W-:Y:S01]  /*1cc80*/  VIADD R132, R0, 0x8d ;  /* 0x0000008d00847836 */ /* 0x000fe20000000000 */
[C---:B------:R-:W-:Y:S01]  /*1cc90*/  LEA.HI.X.SX32 R69, R75.reuse, R2, 0x1, P5 ;  /* 0x000000024b457211 */ /* 0x040fe200028f0eff */
[----:B------:R-:W-:Y:S01]  /*1cca0*/  VIADD R75, R75, UR5 ;  /* 0x000000054b4b7c36 */ /* 0x000fe20008000000 */
[----:B------:R-:W-:Y:S01]  /*1ccb0*/  F2FP.SATFINITE.E5M2.F32.PACK_AB_MERGE_C R79, R79, R78, RZ ;  /* 0x0000004e4f4f723e */ /* 0x000fe200048060ff */
[----:B------:R-:W1:Y:S01]  /*1ccc0*/  LDCU UR7, c[0x0][0x39c] ;  /* 0x00007380ff0777ac */ /* 0x000e620008000800 */
[----:B--2---:R-:W-:Y:S01]  /*1ccd0*/  ISETP.LT.AND P5, PT, R70, UR4, !P1 ;  /* 0x0000000446007c0c */ /* 0x004fe2000cfa1270 */
[----:B------:R-:W2:Y:S01]  /*1cce0*/  LDCU UR4, c[0x0][0x39c] ;  /* 0x00007380ff0477ac */ /* 0x000ea20008000800 */
[----:B------:R-:W-:Y:S01]  /*1ccf0*/  PRMT R71, R79, 0x9910, RZ ;  /* 0x000099104f477816 */ /* 0x000fe200000000ff */
[----:B------:R4:W-:Y:S01]  /*1cd00*/  @P4 STG.E.U8 desc[UR26][R68.64], R79 ;  /* 0x0000004f44004986 */ /* 0x0009e2000c10111a */
[----:B0-----:R-:W-:Y:S01]  /*1cd10*/  ISETP.LT.AND P3, PT, R132, UR6, !P1 ;  /* 0x0000000684007c0c */ /* 0x001fe2000cf61270 */
[----:B------:R-:W0:Y:S01]  /*1cd20*/  LDCU UR6, c[0x0][0x39c] ;  /* 0x00007380ff0677ac */ /* 0x000e220008000800 */
[C---:B------:R-:W-:Y:S01]  /*1cd30*/  IADD3 R70, P4, PT, R75.reuse, R3, RZ ;  /* 0x000000034b467210 */ /* 0x040fe20007f9e0ff */
[----:B------:R-:W-:-:S02]  /*1cd40*/  VIADD R74, R75, UR5 ;  /* 0x000000054b4a7c36 */ /* 0x000fc40008000000 */
[----:B---3--:R-:W-:Y:S01]  /*1cd50*/  IMAD.MOV.U32 R73, RZ, RZ, R71 ;  /* 0x000000ffff497224 */ /* 0x008fe200078e0047 */
        /* <DEDUP_REMOVED lines=15> */
[----:B0-----:R-:W-:Y:S01]  /*1ce50*/  ISETP.LT.AND P2, PT, R69, UR6, !P1 ;  /* 0x0000000645007c0c */ /* 0x001fe2000cf41270 */
[----:B------:R-:W0:Y:S01]  /*1ce60*/  LDCU UR6, c[0x0][0x39c] ;  /* 0x00007380ff0677ac */ /* 0x000e220008000800 */
[C---:B------:R-:W-:Y:S01]  /*1ce70*/  LEA.HI.X.SX32 R69, R74.reuse, R2, 0x1, P6 ;  /* 0x000000024a457211 */ /* 0x040fe200030f0eff */
[----:B------:R-:W-:Y:S01]  /*1ce80*/  VIADD R74, R74, UR5 ;  /* 0x000000054a4a7c36 */ /* 0x000fe20008000000 */
[----:B------:R-:W-:Y:S01]  /*1ce90*/  SHF.R.S32.HI R77, RZ, 0x8, R77 ;  /* 0x00000008ff4d7819 */ /* 0x000fe2000001144d */
[----:B------:R-:W4:Y:S02]  /*1cea0*/  LDCU UR4, c[0x0][0x39c] ;  /* 0x00007380ff0477ac */ /* 0x000f240008000800 */
[----:B---3--:R-:W-:-:S02]  /*1ceb0*/  VIADD R75, R74, UR5 ;  /* 0x000000054a4b7c36 */ /* 0x008fc40008000000 */
[----:B------:R3:W-:Y:S01]  /*1cec0*/  @P3 STG.E.U8 desc[UR26][R68.64], R77 ;  /* 0x0000004d44003986 */ /* 0x0007e2000c10111a */
[CC--:B------:R-:W-:Y:S02]  /*1ced0*/  IADD3 R70, P3, PT, R74.reuse, R3.reuse, RZ ;  /* 0x000000034a467210 */ /* 0x0c0fe40007f7e0ff */
[----:B--2---:R-:W-:Y:S02]  /*1cee0*/  PRMT R73, R83, 0x9910, RZ ;  /* 0x0000991053497816 */ /* 0x004fe400000000ff */
[-C--:B------:R-:W-:Y:S02]  /*1cef0*/  LEA.HI.X.SX32 R71, R74, R2.reuse, 0x1, P3 ;  /* 0x000000024a477211 */ /* 0x080fe400018f0eff */
[C---:B------:R-:W-:Y:S01]  /*1cf00*/  IADD3 R72, P3, PT, R75.reuse, R3, RZ ;  /* 0x000000034b487210 */ /* 0x040fe20007f7e0ff */
[----:B------:R-:W-:Y:S01]  /*1cf10*/  IMAD.MOV.U32 R74, RZ, RZ, R73 ;  /* 0x000000ffff4a7224 */ /* 0x000fe200078e0049 */
[----:B-1----:R-:W-:Y:S01]  /*1cf20*/  ISETP.LT.AND P6, PT, R76, UR7, !P1 ;  /* 0x000000074c007c0c */ /* 0x002fe2000cfc1270 */
[----:B------:R-:W1:Y:S01]  /*1cf30*/  LDCU UR7, c[0x0][0x39c] ;  /* 0x00007380ff0777ac */ /* 0x000e620008000800 */
[C---:B------:R-:W-:Y:S01]  /*1cf40*/  LEA.HI.X.SX32 R73, R75.reuse, R2, 0x1, P3 ;  /* 0x000000024b497211 */ /* 0x040fe200018f0eff */
[----:B------:R-:W-:Y:S01]  /*1cf50*/  VIADD R75, R75, UR5 ;  /* 0x000000054b4b7c36 */ /* 0x000fe20008000000 */
[----:B---3--:R-:W-:Y:S01]  /*1cf60*/  SHF.R.S32.HI R77, RZ, 0x8, R74 ;  /* 0x00000008ff4d7819 */ /* 0x008fe2000001144a */
[----:B------:R2:W-:Y:S01]  /*1cf70*/  @P0 STG.E.U8 desc[UR26][R70.64], R83 ;  /* 0x0000005346000986 */ /* 0x0005e2000c10111a */
[----:B------:R-:W-:-:S02]  /*1cf80*/  VIADD R69, R0, 0x94 ;  /* 0x0000009400457836 */ /* 0x000fc40000000000 */
[C---:B------:R-:W-:Y:S01]  /*1cf90*/  VIADD R76, R0.reuse, 0x93 ;  /* 0x00000093004c7836 */ /* 0x040fe20000000000 */
[----:B------:R3:W-:Y:S01]  /*1cfa0*/  @P5 STG.E.U8 desc[UR26][R72.64], R77 ;  /* 0x0000004d48005986 */ /* 0x0007e2000c10111a */
[-C--:B------:R-:W-:Y:S02]  /*1cfb0*/  IADD3 R68, P5, PT, R75, R3.reuse, RZ ;  /* 0x000000034b447210 */ /* 0x080fe40007fbe0ff */
[----:B------:R-:W-:Y:S02]  /*1cfc0*/  F2FP.SATFINITE.E5M2.F32.PACK_AB_MERGE_C R85, R85, R84, RZ ;  /* 0x000000545555723e */ /* 0x000fe400048060ff */
[----:B0-----:R-:W-:Y:S01]  /*1cfd0*/  ISETP.LT.AND P3, PT, R69, UR6, !P1 ;  /* 0x0000000645007c0c */ /* 0x001fe2000cf61270 */
[----:B------:R-:W-:Y:S01]  /*1cfe0*/  VIADD R74, R0, 0x95 ;  /* 0x00000095004a7836 */ /* 0x000fe20000000000 */
[----:B----4-:R-:W-:Y:S01]  /*1cff0*/  ISETP.LT.AND P0, PT, R76, UR4, !P1 ;  /* 0x000000044c007c0c */ /* 0x010fe2000cf01270 */
[----:B------:R-:W0:Y:S01]  /*1d000*/  LDCU UR4, c[0x0][0x39c] ;  /* 0x00007380ff0477ac */ /* 0x000e220008000800 */
[C---:B------:R-:W-:Y:S01]  /*1d010*/  LEA.HI.X.SX32 R69, R75.reuse, R2, 0x1, P5 ;  /* 0x000000024b457211 */ /* 0x040fe200028f0eff */
[----:B------:R-:W-:Y:S01]  /*1d020*/  VIADD R75, R75, UR5 ;  /* 0x000000054b4b7c36 */ /* 0x000fe20008000000 */
[----:B--2---:R-:W-:Y:S01]  /*1d030*/  PRMT R71, R85, 0x9910, RZ ;  /* 0x0000991055477816 */ /* 0x004fe200000000ff */
[----:B------:R-:W2:Y:S01]  /*1d040*/  LDCU UR6, c[0x0][0x39c] ;  /* 0x00007380ff0677ac */ /* 0x000ea20008000800 */
[----:B-1----:R-:W-:Y:S01]  /*1d050*/  ISETP.LT.AND P5, PT, R74, UR7, !P1 ;  /* 0x000000074a007c0c */ /* 0x002fe2000cfa1270 */
        /* <DEDUP_REMOVED lines=13> */
[----:B0-----:R-:W-:Y:S01]  /*1d130*/  ISETP.LT.AND P2, PT, R76, UR4, !P1 ;  /* 0x000000044c007c0c */ /* 0x001fe2000cf41270 */
[----:B------:R-:W0:Y:S01]  /*1d140*/  LDCU UR4, c[0x0][0x39c] ;  /* 0x00007380ff0477ac */ /* 0x000e220008000800 */
[----:B------:R-:W-:Y:S02]  /*1d150*/  PRMT R77, R87, 0x9910, RZ ;  /* 0x00009910574d7816 */ /* 0x000fe400000000ff */
[C---:B-1----:R-:W-:Y:S02]  /*1d160*/  IADD3 R68, P4, PT, R74.reuse, R3, RZ ;  /* 0x000000034a447210 */ /* 0x042fe40007f9e0ff */
        /* <DEDUP_REMOVED lines=9> */
[----:B--2---:R-:W-:Y:S01]  /*1d200*/  ISETP.LT.AND P4, PT, R76, UR6, !P1 ;  /* 0x000000064c007c0c */ /* 0x004fe2000cf81270 */
[----:B------:R-:W2:Y:S01]  /*1d210*/  LDCU UR6, c[0x0][0x39c] ;  /* 0x00007380ff0677ac */ /* 0x000ea20008000800 */
[----:B------:R-:W-:Y:S01]  /*1d220*/  PRMT R76, R89, 0x9910, RZ ;  /* 0x00009910594c7816 */ /* 0x000fe200000000ff */
[----:B-1----:R-:W-:Y:S01]  /*1d230*/  VIADD R72, R0, 0x98 ;  /* 0x0000009800487836 */ /* 0x002fe20000000000 */
[----:B------:R-:W-:Y:S01]  /*1d240*/  LEA.HI.X.SX32 R71, R74, R2, 0x1, P0 ;  /* 0x000000024a477211 */ /* 0x000fe200000f0eff */
[----:B------:R-:W-:-:S03]  /*1d250*/  VIADD R73, R0, 0x99 ;  /* 0x0000009900497836 */ /* 0x000fc60000000000 */
[----:B0-----:R-:W-:Y:S01]  /*1d260*/  ISETP.LT.AND P0, PT, R72, UR4, !P1 ;  /* 0x0000000448007c0c */ /* 0x001fe2000cf01270 */
[----:B------:R-:W-:Y:S01]  /*1d270*/  IMAD.MOV.U32 R74, RZ, RZ, R76 ;  /* 0x000000ffff4a7224 */ /* 0x000fe200078e004c */
[-C--:B------:R-:W-:Y:S01]  /*1d280*/  IADD3 R72, P6, PT, R75, R3.reuse, RZ ;  /* 0x000000034b487210 */ /* 0x080fe20007fde0ff */
[----:B------:R0:W-:Y:S01]  /*1d290*/  @P3 STG.E.U8 desc[UR26][R70.64], R89 ;  /* 0x0000005946003986 */ /* 0x0001e2000c10111a */
[----:B---3--:R-:W-:Y:S01]  /*1d2a0*/  ISETP.LT.AND P3, PT, R73, UR7, !P1 ;  /* 0x0000000749007c0c */ /* 0x008fe2000cf61270 */
[----:B------:R-:W1:Y:S01]  /*1d2b0*/  LDCU UR4, c[0x0][0x39c] ;  /* 0x00007380ff0477ac */ /* 0x000e620008000800 */
        /* <DEDUP_REMOVED lines=8> */
[----:B--2---:R-:W-:Y:S01]  /*1d340*/  ISETP.LT.AND P5, PT, R69, UR6, !P1 ;  /* 0x0000000645007c0c */ /* 0x004fe2000cfa1270 */
[C---:B0-----:R-:W-:Y:S01]  /*1d350*/  VIADD R71, R0.reuse, 0x9b ;  /* 0x0000009b00477836 */ /* 0x041fe20000000000 */
[CC--:B------:R-:W-:Y:S01]  /*1d360*/  LEA.HI.X.SX32 R69, R75.reuse, R2.reuse, 0x1, P6 ;  /* 0x000000024b457211 */ /* 0x0c0fe200030f0eff */
[----:B------:R-:W-:Y:S01]  /*1d370*/  VIADD R75, R75, UR5 ;  /* 0x000000054b4b7c36 */ /* 0x000fe20008000000 */
[----:B------:R-:W-:Y:S01]  /*1d380*/  PRMT R74, R91, 0x9910, RZ ;  /* 0x000099105b4a7816 */ /* 0x000fe200000000ff */
[----:B------:R-:W0:Y:S03]  /*1d390*/  LDCU UR6, c[0x0][0x39c] ;  /* 0x00007380ff0677ac */ /* 0x000e260008000800 */
[-C--:B------:R-:W-:Y:S01]  /*1d3a0*/  IADD3 R70, P6, PT, R75, R3.reuse, RZ ;  /* 0x000000034b467210 */ /* 0x080fe20007fde0ff */
[----:B------:R2:W-:Y:S01]  /*1d3b0*/  @P2 STG.E.U8 desc[UR26][R68.64], R91 ;  /* 0x0000005b44002986 */ /* 0x0005e2000c10111a */
[----:B----4-:R-:W-:Y:S01]  /*1d3c0*/  IMAD.MOV.U32 R72, RZ, RZ, R74 ;  /* 0x000000ffff487224 */ /* 0x010fe200078e004a */
[----:B-1----:R-:W-:Y:S01]  /*1d3d0*/  ISETP.LT.AND P2, PT, R71, UR4, !P1 ;  /* 0x0000000447007c0c */ /* 0x002fe2000cf41270 */
[C---:B------:R-:W-:Y:S01]  /*1d3e0*/  VIADD R74, R75.reuse, UR5 ;  /* 0x000000054b4a7c36 */ /* 0x040fe20008000000 */
[----:B------:R-:W-:Y:S01]  /*1d3f0*/  LEA.HI.X.SX32 R71, R75, R2, 0x1, P6 ;  /* 0x000000024b477211 */ /* 0x000fe200030f0eff */
[----:B------:R-:W-:Y:S01]  /*1d400*/  VIADD R73, R0, 0x9c ;  /* 0x0000009c00497836 */ /* 0x000fe20000000000 */
[----:B------:R-:W-:Y:S01]  /*1d410*/  SHF.R.S32.HI R75, RZ, 0x8, R72 ;  /* 0x00000008ff4b7819 */ /* 0x000fe20000011448 */
[----:B------:R-:W1:Y:S01]  /*1d420*/  LDCU UR4, c[0x0][0x39c] ;  /* 0x00007380ff0477ac */ /* 0x000e620008000800 */
        /* <DEDUP_REMOVED lines=9> */
[C---:B--2---:R-:W-:Y:S01]  /*1d4c0*/  IADD3 R68, P0, PT, R74.reuse, R3, RZ ;  /* 0x000000034a447210 */ /* 0x044fe20007f1e0ff */
        /* <DEDUP_REMOVED lines=8> */
[----:B-1----:R-:W-:Y:S01]  /*1d550*/  ISETP.LT.AND P0, PT, R74, UR4, !P1 ;  /* 0x000000044a007c0c */ /* 0x002fe2000cf01270 */
        /* <DEDUP_REMOVED lines=235> */
[-C--:B------:R-:W-:Y:S01]  /*1e410*/  IADD3 R70, P4, PT, R75, R3.reuse, RZ ;  /* 0x000000034b467210 */ /* 0x080fe20007f9e0ff */
[----:B--2---:R-:W-:Y:S01]  /*1e420*/  IMAD.MOV.U32 R72, RZ, RZ, R71 ;  /* 0x000000ffff487224 */ /* 0x004fe200078e0047 */
[----:B------:R-:W-:Y:S01]  /*1e430*/  F2FP.SATFINITE.E5M2.F32.PACK_AB_MERGE_C R123, R123, R122, RZ ;  /* 0x0000007a7b7b723e */ /* 0x000fe200048060ff */
[C---:B------:R-:W-:Y:S01]  /*1e440*/  VIADD R74, R75.reuse, UR5 ;  /* 0x000000054b4a7c36 */ /* 0x040fe20008000000 */
[----:B------:R-:W-:Y:S01]  /*1e450*/  LEA.HI.X.SX32 R71, R75, R2, 0x1, P4 ;  /* 0x000000024b477211 */ /* 0x000fe200020f0eff */
[----:B------:R-:W-:Y:S01]  /*1e460*/  VIADD R76, R0, 0xba ;  /* 0x000000ba004c7836 */ /* 0x000fe20000000000 */
[----:B------:R-:W-:Y:S01]  /*1e470*/  SHF.R.S32.HI R75, RZ, 0x8, R72 ;  /* 0x00000008ff4b7819 */ /* 0x000fe20000011448 */
[----:B------:R-:W2:Y:S01]  /*1e480*/  LDCU UR7, c[0x0][0x39c] ;  /* 0x00007380ff0777ac */ /* 0x000ea20008000800 */
[----:B------:R-:W-:-:S04]  /*1e490*/  IADD3 R72, P4, PT, R74, R3, RZ ;  /* 0x000000034a487210 */ /* 0x000fc80007f9e0ff */
[CC--:B------:R-:W-:Y:S01]  /*1e4a0*/  LEA.HI.X.SX32 R73, R74.reuse, R2.reuse, 0x1, P4 ;  /* 0x000000024a497211 */ /* 0x0c0fe200020f0eff */
[----:B------:R-:W-:Y:S01]  /*1e4b0*/  VIADD R74, R74, UR5 ;  /* 0x000000054a4a7c36 */ /* 0x000fe20008000000 */
[----:B------:R4:W-:Y:S01]  /*1e4c0*/  @P2 STG.E.U8 desc[UR26][R70.64], R75 ;  /* 0x0000004b46002986 */ /* 0x0009e2000c10111a */
[----:B---3--:R-:W-:Y:S01]  /*1e4d0*/  ISETP.LT.AND P2, PT, R76, UR4, !P1 ;  /* 0x000000044c007c0c */ /* 0x008fe2000cf41270 */
[----:B------:R-:W3:Y:S01]  /*1e4e0*/  LDCU UR4, c[0x0][0x39c] ;  /* 0x00007380ff0477ac */ /* 0x000ee20008000800 */
        /* <DEDUP_REMOVED lines=14> */
[----:B-1----:R-:W-:Y:S01]  /*1e5d0*/  VIADD R72, R0, 0xbc ;  /* 0x000000bc00487836 */ /* 0x002fe20000000000 */
[----:B------:R-:W-:Y:S01]  /*1e5e0*/  LEA.HI.X.SX32 R71, R74, R2, 0x1, P0 ;  /* 0x000000024a477211 */ /* 0x000fe200000f0eff */
[----:B------:R-:W-:-:S03]  /*1e5f0*/  VIADD R73, R0, 0xbd ;  /* 0x000000bd00497836 */ /* 0x000fc60000000000 */
[----:B---3--:R-:W-:Y:S01]  /*1e600*/  ISETP.LT.AND P0, PT, R72, UR4, !P1 ;  /* 0x0000000448007c0c */ /* 0x008fe2000cf01270 */
[----:B------:R-:W-:Y:S01]  /*1e610*/  IMAD.MOV.U32 R74, RZ, RZ, R76 ;  /* 0x000000ffff4a7224 */ /* 0x000fe200078e004c */
[-C--:B------:R-:W-:Y:S01]  /*1e620*/  IADD3 R72, P6, PT, R75, R3.reuse, RZ ;  /* 0x000000034b487210 */ /* 0x080fe20007fde0ff */
[----:B------:R1:W-:Y:S01]  /*1e630*/  @P3 STG.E.U8 desc[UR26][R70.64], R125 ;  /* 0x0000007d46003986 */ /* 0x0003e2000c10111a */
[----:B--2---:R-:W-:Y:S01]  /*1e640*/  ISETP.LT.AND P3, PT, R73, UR7, !P1 ;  /* 0x0000000749007c0c */ /* 0x004fe2000cf61270 */
        /* <DEDUP_REMOVED lines=66> */
[----:B------:R-:W-:Y:S01]  /*1ea70*/  PRMT R5, R77, 0x9910, RZ ;  /* 0x000099104d057816 */ /* 0x000fe200000000ff */
[----:B------:R4:W-:Y:S01]  /*1ea80*/  @P4 STG.E.U8 desc[UR26][R68.64], R77 ;  /* 0x0000004d44004986 */ /* 0x0009e2000c10111a */
[----:B0-----:R-:W-:Y:S01]  /*1ea90*/  ISETP.LT.AND P3, PT, R78, UR6, !P1 ;  /* 0x000000064e007c0c */ /* 0x001fe2000cf61270 */
[----:B------:R-:W0:Y:S01]  /*1eaa0*/  LDCU UR6, c[0x0][0x39c] ;  /* 0x00007380ff0677ac */ /* 0x000e220008000800 */
[C---:B------:R-:W-:Y:S01]  /*1eab0*/  IADD3 R4, P4, PT, R74.reuse, R3, RZ ;  /* 0x000000034a047210 */ /* 0x040fe20007f9e0ff */
[C---:B--2---:R-:W-:Y:S02]  /*1eac0*/  VIADD R72, R74.reuse, UR5 ;  /* 0x000000054a487c36 */ /* 0x044fe40008000000 */
[----:B------:R-:W-:Y:S01]  /*1ead0*/  IMAD.MOV.U32 R73, RZ, RZ, R5 ;  /* 0x000000ffff497224 */ /* 0x000fe200078e0005 */
[----:B------:R-:W-:-:S02]  /*1eae0*/  LEA.HI.X.SX32 R5, R74, R2, 0x1, P4 ;  /* 0x000000024a057211 */ /* 0x000fc400020f0eff */
[-C--:B------:R-:W-:Y:S02]  /*1eaf0*/  IADD3 R70, P4, PT, R72, R3.reuse, RZ ;  /* 0x0000000348467210 */ /* 0x080fe40007f9e0ff */
[----:B------:R-:W-:Y:S01]  /*1eb00*/  F2FP.SATFINITE.E5M2.F32.PACK_AB_MERGE_C R75, R7, R6, RZ ;  /* 0x00000006074b723e */ /* 0x000fe200048060ff */
[----:B------:R-:W-:Y:S01]  /*1eb10*/  VIADD R6, R0, 0xc6 ;  /* 0x000000c600067836 */ /* 0x000fe20000000000 */
[----:B------:R-:W-:Y:S02]  /*1eb20*/  SHF.R.S32.HI R73, RZ, 0x8, R73 ;  /* 0x00000008ff497819 */ /* 0x000fe40000011449 */
[CC--:B------:R-:W-:Y:S01]  /*1eb30*/  LEA.HI.X.SX32 R71, R72.reuse, R2.reuse, 0x1, P4 ;  /* 0x0000000248477211 */ /* 0x0c0fe200020f0eff */
[----:B------:R-:W-:Y:S01]  /*1eb40*/  VIADD R72, R72, UR5 ;  /* 0x0000000548487c36 */ /* 0x000fe20008000000 */
[----:B-1----:R-:W-:Y:S01]  /*1eb50*/  ISETP.LT.AND P4, PT, R6, UR4, !P1 ;  /* 0x0000000406007c0c */ /* 0x002fe2000cf81270 */
[C---:B------:R-:W-:Y:S01]  /*1eb60*/  VIADD R7, R0.reuse, 0xc7 ;  /* 0x000000c700077836 */ /* 0x040fe20000000000 */
[----:B------:R1:W-:Y:S01]  /*1eb70*/  @P6 STG.E.U8 desc[UR26][R4.64], R73 ;  /* 0x0000004904006986 */ /* 0x0003e2000c10111a */
[----:B----4-:R-:W-:Y:S01]  /*1eb80*/  PRMT R69, R75, 0x9910, RZ ;  /* 0x000099104b457816 */ /* 0x010fe200000000ff */
[----:B------:R-:W-:Y:S01]  /*1eb90*/  VIADD R68, R0, 0xc8 ;  /* 0x000000c800447836 */ /* 0x000fe20000000000 */
[C---:B------:R-:W-:Y:S01]  /*1eba0*/  IADD3 R6, P6, PT, R72.reuse, R3, RZ ;  /* 0x0000000348067210 */ /* 0x040fe20007fde0ff */
[----:B------:R2:W-:Y:S01]  /*1ebb0*/  @P0 STG.E.U8 desc[UR26][R70.64], R75 ;  /* 0x0000004b46000986 */ /* 0x0005e2000c10111a */
[----:B0-----:R-:W-:Y:S01]  /*1ebc0*/  ISETP.LT.AND P0, PT, R7, UR6, !P1 ;  /* 0x0000000607007c0c */ /* 0x001fe2000cf01270 */
[----:B------:R-:W0:Y:S01]  /*1ebd0*/  LDCU UR4, c[0x0][0x39c] ;  /* 0x00007380ff0477ac */ /* 0x000e220008000800 */
[C---:B------:R-:W-:Y:S01]  /*1ebe0*/  LEA.HI.X.SX32 R7, R72.reuse, R2, 0x1, P6 ;  /* 0x0000000248077211 */ /* 0x040fe200030f0eff */
[----:B------:R-:W-:Y:S01]  /*1ebf0*/  VIADD R72, R72, UR5 ;  /* 0x0000000548487c36 */ /* 0x000fe20008000000 */
[----:B------:R-:W-:Y:S01]  /*1ec00*/  SHF.R.S32.HI R69, RZ, 0x8, R69 ;  /* 0x00000008ff457819 */ /* 0x000fe20000011445 */
[----:B------:R-:W4:Y:S01]  /*1ec10*/  LDCU UR6, c[0x0][0x39c] ;  /* 0x00007380ff0677ac */ /* 0x000f220008000800 */
[----:B---3--:R-:W-:Y:S01]  /*1ec20*/  ISETP.LT.AND P6, PT, R68, UR7, !P1 ;  /* 0x0000000744007c0c */ /* 0x008fe2000cfc1270 */
[----:B------:R-:W-:-:S02]  /*1ec30*/  VIADD R68, R72, UR5 ;  /* 0x0000000548447c36 */ /* 0x000fc40008000000 */
[----:B------:R3:W-:Y:S01]  /*1ec40*/  @P3 STG.E.U8 desc[UR26][R6.64], R69 ;  /* 0x0000004506003986 */ /* 0x0007e2000c10111a */
[CC--:B-1----:R-:W-:Y:S01]  /*1ec50*/  IADD3 R4, P3, PT, R72.reuse, R3.reuse, RZ ;  /* 0x0000000348047210 */ /* 0x0c2fe20007f7e0ff */
[----:B------:R-:W1:Y:S01]  /*1ec60*/  LDCU UR7, c[0x0][0x39c] ;  /* 0x00007380ff0777ac */ /* 0x000e620008000800 */
[----:B--2---:R-:W-:Y:S02]  /*1ec70*/  F2FP.SATFINITE.E5M2.F32.PACK_AB_MERGE_C R71, R9, R8, RZ ;  /* 0x000000080947723e */ /* 0x004fe400048060ff */
[----:B------:R-:W-:Y:S02]  /*1ec80*/  LEA.HI.X.SX32 R5, R72, R2, 0x1, P3 ;  /* 0x0000000248057211 */ /* 0x000fe400018f0eff */
[----:B------:R-:W-:Y:S02]  /*1ec90*/  PRMT R70, R71, 0x9910, RZ ;  /* 0x0000991047467816 */ /* 0x000fe400000000ff */
[----:B------:R-:W-:Y:S02]  /*1eca0*/  IADD3 R8, P3, PT, R68, R3, RZ ;  /* 0x0000000344087210 */ /* 0x000fe40007f7e0ff */
[----:B---3--:R-:W-:-:S02]  /*1ecb0*/  SHF.R.S32.HI R69, RZ, 0x8, R70 ;  /* 0x00000008ff457819 */ /* 0x008fc40000011446 */
[C---:B------:R-:W-:Y:S01]  /*1ecc0*/  LEA.HI.X.SX32 R9, R68.reuse, R2, 0x1, P3 ;  /* 0x0000000244097211 */ /* 0x040fe200018f0eff */
[----:B------:R-:W-:Y:S01]  /*1ecd0*/  VIADD R68, R68, UR5 ;  /* 0x0000000544447c36 */ /* 0x000fe20008000000 */
[----:B------:R2:W-:Y:S01]  /*1ece0*/  @P2 STG.E.U8 desc[UR26][R4.64], R71 ;  /* 0x0000004704002986 */ /* 0x0005e2000c10111a */
[C---:B------:R-:W-:Y:S02]  /*1ecf0*/  VIADD R72, R0.reuse, 0xc9 ;  /* 0x000000c900487836 */ /* 0x040fe40000000000 */
[----:B------:R-:W-:Y:S01]  /*1ed00*/  VIADD R7, R0, 0xca ;  /* 0x000000ca00077836 */ /* 0x000fe20000000000 */
[----:B------:R3:W-:Y:S01]  /*1ed10*/  @P5 STG.E.U8 desc[UR26][R8.64], R69 ;  /* 0x0000004508005986 */ /* 0x0007e2000c10111a */
[----:B------:R-:W-:Y:S02]  /*1ed20*/  IADD3 R6, P5, PT, R68, R3, RZ ;  /* 0x0000000344067210 */ /* 0x000fe40007fbe0ff */
[----:B0-----:R-:W-:Y:S01]  /*1ed30*/  ISETP.LT.AND P2, PT, R72, UR4, !P1 ;  /* 0x0000000448007c0c */ /* 0x001fe2000cf41270 */
[----:B------:R-:W0:Y:S01]  /*1ed40*/  LDCU UR4, c[0x0][0x39c] ;  /* 0x00007380ff0477ac */ /* 0x000e220008000800 */
[----:B----4-:R-:W-:-:S02]  /*1ed50*/  ISETP.LT.AND P3, PT, R7, UR6, !P1 ;  /* 0x0000000607007c0c */ /* 0x010fc4000cf61270 */
[----:B------:R-:W-:Y:S01]  /*1ed60*/  F2FP.SATFINITE.E5M2.F32.PACK_AB_MERGE_C R73, R11, R10, RZ ;  /* 0x0000000a0b49723e */ /* 0x000fe200048060ff */
[----:B------:R-:W4:Y:S01]  /*1ed70*/  LDCU UR6, c[0x0][0x39c] ;  /* 0x00007380ff0677ac */ /* 0x000f220008000800 */
[C---:B------:R-:W-:Y:S01]  /*1ed80*/  LEA.HI.X.SX32 R7, R68.reuse, R2, 0x1, P5 ;  /* 0x0000000244077211 */ /* 0x040fe200028f0eff */
[----:B------:R-:W-:Y:S01]  /*1ed90*/  VIADD R68, R68, UR5 ;  /* 0x0000000544447c36 */ /* 0x000fe20008000000 */
[----:B------:R-:W-:-:S03]  /*1eda0*/  PRMT R11, R73, 0x9910, RZ ;  /* 0x00009910490b7816 */ /* 0x000fc600000000ff */
[----:B------:R5:W-:Y:S01]  /*1edb0*/  @P4 STG.E.U8 desc[UR26][R6.64], R73 ;  /* 0x0000004906004986 */ /* 0x000be2000c10111a */
[CC--:B--2---:R-:W-:Y:S01]  /*1edc0*/  IADD3 R4, P4, PT, R68.reuse, R3.reuse, RZ ;  /* 0x0000000344047210 */ /* 0x0c4fe20007f9e0ff */
[C---:B------:R-:W-:Y:S01]  /*1edd0*/  VIADD R10, R68.reuse, UR5 ;  /* 0x00000005440a7c36 */ /* 0x040fe20008000000 */
[----:B------:R-:W-:Y:S02]  /*1ede0*/  SHF.R.S32.HI R11, RZ, 0x8, R11 ;  /* 0x00000008ff0b7819 */ /* 0x000fe4000001140b */
[----:B------:R-:W-:Y:S02]  /*1edf0*/  LEA.HI.X.SX32 R5, R68, R2, 0x1, P4 ;  /* 0x0000000244057211 */ /* 0x000fe400020f0eff */
[----:B---3--:R-:W-:Y:S02]  /*1ee00*/  IADD3 R8, P4, PT, R10, R3, RZ ;  /* 0x000000030a087210 */ /* 0x008fe40007f9e0ff */
[----:B------:R-:W-:Y:S01]  /*1ee10*/  F2FP.SATFINITE.E5M2.F32.PACK_AB_MERGE_C R69, R13, R12, RZ ;  /* 0x0000000c0d45723e */ /* 0x000fe200048060ff */
[----:B------:R-:W-:Y:S01]  /*1ee20*/  VIADD R12, R0, 0xcc ;  /* 0x000000cc000c7836 */ /* 0x000fe20000000000 */
[C---:B------:R-:W-:Y:S01]  /*1ee30*/  LEA.HI.X.SX32 R9, R10.reuse, R2, 0x1, P4 ;  /* 0x000000020a097211 */ /* 0x040fe200020f0eff */
[----:B------:R-:W-:Y:S01]  /*1ee40*/  VIADD R10, R10, UR5 ;  /* 0x000000050a0a7c36 */ /* 0x000fe20008000000 */
[----:B------:R2:W-:Y:S01]  /*1ee50*/  @P0 STG.E.U8 desc[UR26][R4.64], R11 ;  /* 0x0000000b04000986 */ /* 0x0005e2000c10111a */
[----:B------:R-:W-:Y:S01]  /*1ee60*/  VIADD R70, R0, 0xcb ;  /* 0x000000cb00467836 */ /* 0x000fe20000000000 */
[----:B0-----:R-:W-:Y:S01]  /*1ee70*/  ISETP.LT.AND P0, PT, R12, UR4, !P1 ;  /* 0x000000040c007c0c */ /* 0x001fe2000cf01270 */
[----:B------:R-:W0:Y:S01]  /*1ee80*/  LDCU UR4, c[0x0][0x39c] ;  /* 0x00007380ff0477ac */ /* 0x000e220008000800 */
[----:B------:R-:W-:-:S02]  /*1ee90*/  PRMT R13, R69, 0x9910, RZ ;  /* 0x00009910450d7816 */ /* 0x000fc400000000ff */
[----:B-----5:R-:W-:Y:S02]  /*1eea0*/  IADD3 R6, P4, PT, R10, R3, RZ ;  /* 0x000000030a067210 */ /* 0x020fe40007f9e0ff */
[----:B-1----:R-:W-:Y:S01]  /*1eeb0*/  ISETP.LT.AND P5, PT, R70, UR7, !P1 ;  /* 0x0000000746007c0c */ /* 0x002fe2000cfa1270 */
[----:B------:R-:W1:Y:S01]  /*1eec0*/  LDCU UR7, c[0x0][0x39c] ;  /* 0x00007380ff0777ac */ /* 0x000e620008000800 */
[C---:B------:R-:W-:Y:S01]  /*1eed0*/  LEA.HI.X.SX32 R7, R10.reuse, R2, 0x1, P4 ;  /* 0x000000020a077211 */ /* 0x040fe200020f0eff */
[----:B------:R-:W-:Y:S01]  /*1eee0*/  VIADD R10, R10, UR5 ;  /* 0x000000050a0a7c36 */ /* 0x000fe20008000000 */
[----:B------:R-:W-:Y:S01]  /*1eef0*/  SHF.R.S32.HI R13, RZ, 0x8, R13 ;  /* 0x00000008ff0d7819 */ /* 0x000fe2000001140d */
[----:B------:R-:W-:Y:S01]  /*1ef00*/  VIADD R12, R0, 0xcd ;  /* 0x000000cd000c7836 */ /* 0x000fe20000000000 */
[----:B------:R3:W-:Y:S01]  /*1ef10*/  @P6 STG.E.U8 desc[UR26][R8.64], R69 ;  /* 0x0000004508006986 */ /* 0x0007e2000c10111a */
[----:B------:R-:W-:-:S03]  /*1ef20*/  F2FP.SATFINITE.E5M2.F32.PACK_AB_MERGE_C R15, R15, R14, RZ ;  /* 0x0000000e0f0f723e */ /* 0x000fc600048060ff */
[----:B------:R5:W-:Y:S01]  /*1ef30*/  @P2 STG.E.U8 desc[UR26][R6.64], R13 ;  /* 0x0000000d06002986 */ /* 0x000be2000c10111a */
[C---:B--2---:R-:W-:Y:S01]  /*1ef40*/  IADD3 R4, P2, PT, R10.reuse, R3, RZ ;  /* 0x000000030a047210 */ /* 0x044fe20007f5e0ff */
[----:B------:R-:W-:Y:S01]  /*1ef50*/  VIADD R11, R10, UR5 ;  /* 0x000000050a0b7c36 */ /* 0x000fe20008000000 */
[----:B----4-:R-:W-:Y:S01]  /*1ef60*/  ISETP.LT.AND P4, PT, R12, UR6, !P1 ;  /* 0x000000060c007c0c */ /* 0x010fe2000cf81270 */
[----:B------:R-:W2:Y:S01]  /*1ef70*/  LDCU UR6, c[0x0][0x39c] ;  /* 0x00007380ff0677ac */ /* 0x000ea20008000800 */
[----:B------:R-:W-:Y:S01]  /*1ef80*/  PRMT R12, R15, 0x9910, RZ ;  /* 0x000099100f0c7816 */ /* 0x000fe200000000ff */
[----:B---3--:R-:W-:Y:S01]  /*1ef90*/  VIADD R8, R0, 0xce ;  /* 0x000000ce00087836 */ /* 0x008fe20000000000 */
[----:B------:R-:W-:Y:S01]  /*1efa0*/  LEA.HI.X.SX32 R5, R10, R2, 0x1, P2 ;  /* 0x000000020a057211 */ /* 0x000fe200010f0eff */
[----:B------:R-:W-:-:S03]  /*1efb0*/  VIADD R9, R0, 0xcf ;  /* 0x000000cf00097836 */ /* 0x000fc60000000000 */
[----:B0-----:R-:W-:Y:S01]  /*1efc0*/  ISETP.LT.AND P2, PT, R8, UR4, !P1 ;  /* 0x0000000408007c0c */ /* 0x001fe2000cf41270 */
[----:B------:R-:W-:Y:S01]  /*1efd0*/  IMAD.MOV.U32 R10, RZ, RZ, R12 ;  /* 0x000000ffff0a7224 */ /* 0x000fe200078e000c */
[-C--:B------:R-:W-:Y:S01]  /*1efe0*/  IADD3 R8, P6, PT, R11, R3.reuse, RZ ;  /* 0x000000030b087210 */ /* 0x080fe20007fde0ff */
[----:B------:R0:W-:Y:S01]  /*1eff0*/  @P3 STG.E.U8 desc[UR26][R4.64], R15 ;  /* 0x0000000f04003986 */ /* 0x0001e2000c10111a */
[----:B-1----:R-:W-:Y:S01]  /*1f000*/  ISETP.LT.AND P3, PT, R9, UR7, !P1 ;  /* 0x0000000709007c0c */ /* 0x002fe2000cf61270 */
        /* <DEDUP_REMOVED lines=341> */
[----:B------:R-:W-:Y:S02]  /*20560*/  F2FP.SATFINITE.E5M2.F32.PACK_AB_MERGE_C R55, R55, R54, RZ ;  /* 0x000000363737723e */ /* 0x000fe400048060ff */
[----:B------:R-:W-:Y:S01]  /*20570*/  F2FP.SATFINITE.E5M2.F32.PACK_AB_MERGE_C R57, R57, R56, RZ ;  /* 0x000000383939723e */ /* 0x000fe200048060ff */
[----:B------:R-:W-:Y:S01]  /*20580*/  VIADD R12, R0, 0xf7 ;  /* 0x000000f7000c7836 */ /* 0x000fe20000000000 */
[C---:B------:R-:W-:Y:S01]  /*20590*/  LEA.HI.X.SX32 R9, R10.reuse, R2, 0x1, P6 ;  /* 0x000000020a097211 */ /* 0x040fe200030f0eff */
[----:B------:R-:W-:Y:S01]  /*205a0*/  VIADD R10, R10, UR5 ;  /* 0x000000050a0a7c36 */ /* 0x000fe20008000000 */
[----:B------:R-:W-:Y:S01]  /*205b0*/  F2FP.SATFINITE.E5M2.F32.PACK_AB_MERGE_C R59, R59, R58, RZ ;  /* 0x0000003a3b3b723e */ /* 0x000fe200048060ff */
[----:B------:R-:W3:Y:S02]  /*205c0*/  LDCU UR7, c[0x0][0x39c] ;  /* 0x00007380ff0777ac */ /* 0x000ee40008000800 */
[----:B------:R5:W-:Y:S01]  /*205d0*/  @P2 STG.E.U8 desc[UR26][R8.64], R55 ;  /* 0x0000003708002986 */ /* 0x000be2000c10111a */
[C---:B-1----:R-:W-:Y:S01]  /*205e0*/  IADD3 R6, P2, PT, R10.reuse, R3, RZ ;  /* 0x000000030a067210 */ /* 0x042fe20007f5e0ff */
[----:B----4-:R-:W-:Y:S01]  /*205f0*/  VIADD R11, R10, UR5 ;  /* 0x000000050a0b7c36 */ /* 0x010fe20008000000 */
[----:B------:R-:W-:-:S02]  /*20600*/  PRMT R13, R55, 0x9910, RZ ;  /* 0x00009910370d7816 */ /* 0x000fc400000000ff */
[-C--:B------:R-:W-:Y:S02]  /*20610*/  LEA.HI.X.SX32 R7, R10, R2.reuse, 0x1, P2 ;  /* 0x000000020a077211 */ /* 0x080fe400010f0eff */
[C---:B------:R-:W-:Y:S01]  /*20620*/  IADD3 R4, P2, PT, R11.reuse, R3, RZ ;  /* 0x000000030b047210 */ /* 0x040fe20007f5e0ff */
[----:B------:R-:W-:Y:S01]  /*20630*/  VIADD R10, R0, 0xf8 ;  /* 0x000000f8000a7836 */ /* 0x000fe20000000000 */
[----:B------:R-:W-:Y:S02]  /*20640*/  SHF.R.S32.HI R13, RZ, 0x8, R13 ;  /* 0x00000008ff0d7819 */ /* 0x000fe4000001140d */
[C---:B------:R-:W-:Y:S01]  /*20650*/  LEA.HI.X.SX32 R5, R11.reuse, R2, 0x1, P2 ;  /* 0x000000020b057211 */ /* 0x040fe200010f0eff */
[----:B------:R-:W-:Y:S01]  /*20660*/  VIADD R11, R11, UR5 ;  /* 0x000000050b0b7c36 */ /* 0x000fe20008000000 */
[----:B--2---:R-:W-:Y:S01]  /*20670*/  ISETP.LT.AND P2, PT, R10, UR4, !P1 ;  /* 0x000000040a007c0c */ /* 0x004fe2000cf41270 */
[----:B------:R-:W1:Y:S01]  /*20680*/  LDCU UR4, c[0x0][0x39c] ;  /* 0x00007380ff0477ac */ /* 0x000e620008000800 */
[----:B------:R2:W-:Y:S01]  /*20690*/  @P3 STG.E.U8 desc[UR26][R6.64], R13 ;  /* 0x0000000d06003986 */ /* 0x0005e2000c10111a */
[----:B------:R-:W-:-:S02]  /*206a0*/  PRMT R10, R57, 0x9910, RZ ;  /* 0x00009910390a7816 */ /* 0x000fc400000000ff */
[C---:B-----5:R-:W-:Y:S02]  /*206b0*/  IADD3 R8, P3, PT, R11.reuse, R3, RZ ;  /* 0x000000030b087210 */ /* 0x060fe40007f7e0ff */
[----:B0-----:R-:W-:Y:S01]  /*206c0*/  ISETP.LT.AND P6, PT, R12, UR6, !P1 ;  /* 0x000000060c007c0c */ /* 0x001fe2000cfc1270 */
[----:B------:R-:W0:Y:S01]  /*206d0*/  LDCU UR6, c[0x0][0x39c] ;  /* 0x00007380ff0677ac */ /* 0x000e220008000800 */
[C---:B------:R-:W-:Y:S01]  /*206e0*/  LEA.HI.X.SX32 R9, R11.reuse, R2, 0x1, P3 ;  /* 0x000000020b097211 */ /* 0x040fe200018f0eff */
[----:B------:R-:W-:Y:S01]  /*206f0*/  VIADD R11, R11, UR5 ;  /* 0x000000050b0b7c36 */ /* 0x000fe20008000000 */
[----:B--2---:R-:W-:Y:S01]  /*20700*/  SHF.R.S32.HI R7, RZ, 0x8, R10 ;  /* 0x00000008ff077819 */ /* 0x004fe2000001140a */
[----:B------:R2:W-:Y:S01]  /*20710*/  @P5 STG.E.U8 desc[UR26][R4.64], R57 ;  /* 0x0000003904005986 */ /* 0x0005e2000c10111a */
[----:B------:R-:W-:-:S03]  /*20720*/  VIADD R6, R0, 0xfb ;  /* 0x000000fb00067836 */ /* 0x000fc60000000000 */
[----:B------:R4:W-:Y:S01]  /*20730*/  @P0 STG.E.U8 desc[UR26][R8.64], R7 ;  /* 0x0000000708000986 */ /* 0x0009e2000c10111a */
[----:B--2---:R-:W-:-:S04]  /*20740*/  IADD3 R4, P0, PT, R11, R3, RZ ;  /* 0x000000030b047210 */ /* 0x004fc80007f1e0ff */
[CC--:B------:R-:W-:Y:S01]  /*20750*/  LEA.HI.X.SX32 R5, R11.reuse, R2.reuse, 0x1, P0 ;  /* 0x000000020b057211 */ /* 0x0c0fe200000f0eff */
[----:B------:R-:W-:Y:S01]  /*20760*/  VIADD R11, R11, UR5 ;  /* 0x000000050b0b7c36 */ /* 0x000fe20008000000 */
[----:B-1----:R-:W-:Y:S01]  /*20770*/  ISETP.LT.AND P0, PT, R6, UR4, !P1 ;  /* 0x0000000406007c0c */ /* 0x002fe2000cf01270 */
[----:B------:R-:W1:Y:S01]  /*20780*/  LDCU UR4, c[0x0][0x39c] ;  /* 0x00007380ff0477ac */ /* 0x000e620008000800 */
[----:B------:R-:W-:Y:S01]  /*20790*/  VIADD R14, R0, 0xf9 ;  /* 0x000000f9000e7836 */ /* 0x000fe20000000000 */
[----:B------:R2:W-:Y:S01]  /*207a0*/  @P4 STG.E.U8 desc[UR26][R4.64], R59 ;  /* 0x0000003b04004986 */ /* 0x0005e2000c10111a */
[C---:B------:R-:W-:Y:S01]  /*207b0*/  IADD3 R6, P4, PT, R11.reuse, R3, RZ ;  /* 0x000000030b067210 */ /* 0x040fe20007f9e0ff */
[----:B------:R-:W-:Y:S01]  /*207c0*/  VIADD R10, R11, UR5 ;  /* 0x000000050b0a7c36 */ /* 0x000fe20008000000 */
[----:B------:R-:W-:Y:S02]  /*207d0*/  PRMT R13, R59, 0x9910, RZ ;  /* 0x000099103b0d7816 */ /* 0x000fe400000000ff */
[----:B0-----:R-:W-:Y:S01]  /*207e0*/  ISETP.LT.AND P5, PT, R14, UR6, !P1 ;  /* 0x000000060e007c0c */ /* 0x001fe2000cfa1270 */
[----:B------:R-:W0:Y:S01]  /*207f0*/  LDCU UR6, c[0x0][0x39c] ;  /* 0x00007380ff0677ac */ /* 0x000e220008000800 */
[----:B----4-:R-:W-:-:S02]  /*20800*/  LEA.HI.X.SX32 R7, R11, R2, 0x1, P4 ;  /* 0x000000020b077211 */ /* 0x010fc400020f0eff */
[-C--:B------:R-:W-:Y:S02]  /*20810*/  IADD3 R8, P4, PT, R10, R3.reuse, RZ ;  /* 0x000000030a087210 */ /* 0x080fe40007f9e0ff */
[----:B------:R-:W-:Y:S01]  /*20820*/  SHF.R.S32.HI R13, RZ, 0x8, R13 ;  /* 0x00000008ff0d7819 */ /* 0x000fe2000001140d */
[----:B------:R-:W-:Y:S01]  /*20830*/  VIADD R11, R0, 0xfd ;  /* 0x000000fd000b7836 */ /* 0x000fe20000000000 */
[----:B------:R-:W-:Y:S02]  /*20840*/  F2FP.SATFINITE.E5M2.F32.PACK_AB_MERGE_C R61, R61, R60, RZ ;  /* 0x0000003c3d3d723e */ /* 0x000fe400048060ff */
[CC--:B------:R-:W-:Y:S01]  /*20850*/  LEA.HI.X.SX32 R9, R10.reuse, R2.reuse, 0x1, P4 ;  /* 0x000000020a097211 */ /* 0x0c0fe200020f0eff */
[----:B------:R-:W-:Y:S02]  /*20860*/  VIADD R10, R10, UR5 ;  /* 0x000000050a0a7c36 */ /* 0x000fe40008000000 */
[----:B------:R-:W-:Y:S01]  /*20870*/  VIADD R12, R0, 0xfa ;  /* 0x000000fa000c7836 */ /* 0x000fe20000000000 */
[----:B------:R4:W-:Y:S01]  /*20880*/  @P6 STG.E.U8 desc[UR26][R6.64], R13 ;  /* 0x0000000d06006986 */ /* 0x0009e2000c10111a */
[----:B-1----:R-:W-:Y:S01]  /*20890*/  ISETP.LT.AND P4, PT, R11, UR4, !P1 ;  /* 0x000000040b007c0c */ /* 0x002fe2000cf81270 */
[C---:B------:R-:W-:Y:S01]  /*208a0*/  VIADD R11, R10.reuse, UR5 ;  /* 0x000000050a0b7c36 */ /* 0x040fe20008000000 */
[----:B------:R-:W-:Y:S01]  /*208b0*/  PRMT R17, R61, 0x9910, RZ ;  /* 0x000099103d117816 */ /* 0x000fe200000000ff */
[----:B------:R1:W-:Y:S01]  /*208c0*/  @P2 STG.E.U8 desc[UR26][R8.64], R61 ;  /* 0x0000003d08002986 */ /* 0x0003e2000c10111a */
[----:B--2---:R-:W-:Y:S01]  /*208d0*/  IADD3 R4, P2, PT, R10, R3, RZ ;  /* 0x000000030a047210 */ /* 0x004fe20007f5e0ff */
[----:B------:R-:W2:Y:S01]  /*208e0*/  LDCU UR4, c[0x0][0x39c] ;  /* 0x00007380ff0477ac */ /* 0x000ea20008000800 */
[----:B---3--:R-:W-:Y:S01]  /*208f0*/  ISETP.LT.AND P3, PT, R12, UR7, !P1 ;  /* 0x000000070c007c0c */ /* 0x008fe2000cf61270 */
[----:B------:R-:W-:Y:S01]  /*20900*/  VIADD R12, R0, 0xfc ;  /* 0x000000fc000c7836 */ /* 0x000fe20000000000 */
[----:B------:R-:W-:Y:S01]  /*20910*/  LEA.HI.X.SX32 R5, R10, R2, 0x1, P2 ;  /* 0x000000020a057211 */ /* 0x000fe200010f0eff */
[----:B------:R-:W-:Y:S01]  /*20920*/  VIADD R10, R11, UR5 ;  /* 0x000000050b0a7c36 */ /* 0x000fe20008000000 */
[----:B------:R-:W-:-:S02]  /*20930*/  SHF.R.S32.HI R17, RZ, 0x8, R17 ;  /* 0x00000008ff117819 */ /* 0x000fc40000011411 */
[----:B0-----:R-:W-:Y:S01]  /*20940*/  ISETP.LT.AND P6, PT, R12, UR6, !P1 ;  /* 0x000000060c007c0c */ /* 0x001fe2000cfc1270 */
[----:B------:R-:W0:Y:S01]  /*20950*/  LDCU UR6, c[0x0][0x39c] ;  /* 0x00007380ff0677ac */ /* 0x000e220008000800 */
[C---:B----4-:R-:W-:Y:S01]  /*20960*/  VIADD R13, R10.reuse, UR5 ;  /* 0x000000050a0d7c36 */ /* 0x050fe20008000000 */
[----:B------:R3:W-:Y:S01]  /*20970*/  @P5 STG.E.U8 desc[UR26][R4.64], R17 ;  /* 0x0000001104005986 */ /* 0x0007e2000c10111a */
[-C--:B------:R-:W-:Y:S02]  /*20980*/  IADD3 R6, P2, PT, R11, R3.reuse, RZ ;  /* 0x000000030b067210 */ /* 0x080fe40007f5e0ff */
[----:B------:R-:W-:Y:S01]  /*20990*/  VIADD R14, R13, UR5 ;  /* 0x000000050d0e7c36 */ /* 0x000fe20008000000 */
[----:B-1----:R-:W-:-:S03]  /*209a0*/  IADD3 R8, P5, PT, R10, R3, RZ ;  /* 0x000000030a087210 */ /* 0x002fc60007fbe0ff */
[----:B------:R-:W-:Y:S01]  /*209b0*/  VIADD R16, R14, UR5 ;  /* 0x000000050e107c36 */ /* 0x000fe20008000000 */
[-C--:B------:R-:W-:Y:S01]  /*209c0*/  LEA.HI.X.SX32 R7, R11, R2.reuse, 0x1, P2 ;  /* 0x000000020b077211 */ /* 0x080fe200010f0eff */
[----:B------:R-:W-:Y:S01]  /*209d0*/  VIADD R18, R0, 0xfe ;  /* 0x000000fe00127836 */ /* 0x000fe20000000000 */
[----:B------:R-:W-:Y:S01]  /*209e0*/  LEA.HI.X.SX32 R9, R10, R2, 0x1, P5 ;  /* 0x000000020a097211 */ /* 0x000fe200028f0eff */
[----:B------:R-:W-:Y:S01]  /*209f0*/  VIADD R15, R16, UR5 ;  /* 0x00000005100f7c36 */ /* 0x000fe20008000000 */
[-C--:B------:R-:W-:Y:S01]  /*20a00*/  IADD3 R10, P2, PT, R13, R3.reuse, RZ ;  /* 0x000000030d0a7210 */ /* 0x080fe20007f5e0ff */
[----:B------:R-:W-:Y:S01]  /*20a10*/  VIADD R0, R0, 0xff ;  /* 0x000000ff00007836 */ /* 0x000fe20000000000 */
[----:B------:R-:W-:Y:S02]  /*20a20*/  IADD3 R12, P5, PT, R14, R3, RZ ;  /* 0x000000030e0c7210 */ /* 0x000fe40007fbe0ff */
[----:B------:R-:W-:Y:S02]  /*20a30*/  F2FP.SATFINITE.E5M2.F32.PACK_AB_MERGE_C R63, R63, R62, RZ ;  /* 0x0000003e3f3f723e */ /* 0x000fe400048060ff */
[----:B------:R-:W-:-:S02]  /*20a40*/  LEA.HI.X.SX32 R11, R13, R2, 0x1, P2 ;  /* 0x000000020d0b7211 */ /* 0x000fc400010f0eff */
[-C--:B------:R-:W-:Y:S02]  /*20a50*/  LEA.HI.X.SX32 R13, R14, R2.reuse, 0x1, P5 ;  /* 0x000000020e0d7211 */ /* 0x080fe400028f0eff */
[----:B--2---:R-:W-:Y:S02]  /*20a60*/  ISETP.LT.AND P2, PT, R18, UR4, !P1 ;  /* 0x0000000412007c0c */ /* 0x004fe4000cf41270 */
[----:B------:R-:W-:Y:S02]  /*20a70*/  IADD3 R14, P5, PT, R15, R3, RZ ;  /* 0x000000030f0e7210 */ /* 0x000fe40007fbe0ff */
[----:B0-----:R-:W-:Y:S02]  /*20a80*/  ISETP.LT.AND P1, PT, R0, UR6, !P1 ;  /* 0x0000000600007c0c */ /* 0x001fe4000cf21270 */
[----:B------:R-:W-:Y:S02]  /*20a90*/  PRMT R0, R63, 0x9910, RZ ;  /* 0x000099103f007816 */ /* 0x000fe400000000ff */
[----:B------:R-:W-:-:S02]  /*20aa0*/  LEA.HI.X.SX32 R15, R15, R2, 0x1, P5 ;  /* 0x000000020f0f7211 */ /* 0x000fc400028f0eff */
[----:B---3--:R-:W-:Y:S01]  /*20ab0*/  IADD3 R4, P5, PT, R16, R3, RZ ;  /* 0x0000000310047210 */ /* 0x008fe20007fbe0ff */
[----:B------:R-:W-:Y:S01]  /*20ac0*/  IMAD.MOV.U32 R3, RZ, RZ, R0 ;  /* 0x000000ffff037224 */ /* 0x000fe200078e0000 */
[----:B------:R-:W-:Y:S02]  /*20ad0*/  F2FP.SATFINITE.E5M2.F32.PACK_AB_MERGE_C R65, R65, R64, RZ ;  /* 0x000000404141723e */ /* 0x000fe400048060ff */
[----:B------:R-:W-:Y:S02]  /*20ae0*/  F2FP.SATFINITE.E5M2.F32.PACK_AB_MERGE_C R67, R67, R66, RZ ;  /* 0x000000424343723e */ /* 0x000fe400048060ff */
[----:B------:R-:W-:Y:S02]  /*20af0*/  PRMT R17, R65, 0x9910, RZ ;  /* 0x0000991041117816 */ /* 0x000fe400000000ff */
[----:B------:R-:W-:Y:S02]  /*20b00*/  SHF.R.S32.HI R3, RZ, 0x8, R3 ;  /* 0x00000008ff037819 */ /* 0x000fe40000011403 */
[----:B------:R-:W-:-:S02]  /*20b10*/  PRMT R19, R67, 0x9910, RZ ;  /* 0x0000991043137816 */ /* 0x000fc400000000ff */
[----:B------:R-:W-:Y:S01]  /*20b20*/  SHF.R.S32.HI R17, RZ, 0x8, R17 ;  /* 0x00000008ff117819 */ /* 0x000fe20000011411 */
[----:B------:R0:W-:Y:S01]  /*20b30*/  @P3 STG.E.U8 desc[UR26][R6.64], R63 ;  /* 0x0000003f06003986 */ /* 0x0001e2000c10111a */
[----:B------:R-:W-:Y:S02]  /*20b40*/  LEA.HI.X.SX32 R5, R16, R2, 0x1, P5 ;  /* 0x0000000210057211 */ /* 0x000fe400028f0eff */
[----:B------:R-:W-:Y:S01]  /*20b50*/  SHF.R.S32.HI R19, RZ, 0x8, R19 ;  /* 0x00000008ff137819 */ /* 0x000fe20000011413 */
[----:B------:R0:W-:Y:S04]  /*20b60*/  @P0 STG.E.U8 desc[UR26][R8.64], R3 ;  /* 0x0000000308000986 */ /* 0x0001e8000c10111a */
[----:B------:R0:W-:Y:S04]  /*20b70*/  @P6 STG.E.U8 desc[UR26][R10.64], R65 ;  /* 0x000000410a006986 */ /* 0x0001e8000c10111a */
[----:B------:R0:W-:Y:S04]  /*20b80*/  @P4 STG.E.U8 desc[UR26][R12.64], R17 ;  /* 0x000000110c004986 */ /* 0x0001e8000c10111a */
[----:B------:R0:W-:Y:S04]  /*20b90*/  @P2 STG.E.U8 desc[UR26][R4.64], R67 ;  /* 0x0000004304002986 */ /* 0x0001e8000c10111a */
[----:B------:R0:W-:Y:S01]  /*20ba0*/  @P1 STG.E.U8 desc[UR26][R14.64], R19 ;  /* 0x000000130e001986 */ /* 0x0001e2000c10111a */
[----:B------:R-:W-:Y:S06]  /*20bb0*/  BAR.SYNC.DEFER_BLOCKING 0x0 ;  /* 0x0000000000007b1d */ /* 0x000fec0000010000 */
[----:B------:R-:W-:Y:S05]  /*20bc0*/  BRA.U UP0, `(.L_x_13) ;  /* 0x0000000100a07547 */ /* 0x000fea000b800000 */
[----:B------:R-:W1:Y:S01]  /*20bd0*/  S2UR UR5, SR_CgaCtaId ;  /* 0x00000000000579c3 */ /* 0x000e620000008800 */
[----:B------:R-:W-:Y:S01]  /*20be0*/  NOP ;  /* 0x0000000000007918 */ /* 0x000fe20000000000 */
[----:B------:R-:W-:Y:S01]  /*20bf0*/  UMOV UR4, 0x50 ;  /* 0x0000005000047882 */ /* 0x000fe20000000000 */
[----:B------:R-:W-:Y:S02]  /*20c00*/  IMAD.U32 R0, RZ, RZ, UR12 ;  /* 0x0000000cff007e24 */ /* 0x000fe4000f8e00ff */
[----:B0-----:R-:W-:Y:S02]  /*20c10*/  IMAD.MOV.U32 R3, RZ, RZ, 0xff ;  /* 0x000000ffff037424 */ /* 0x001fe400078e00ff */
[----:B------:R-:W-:Y:S01]  /*20c20*/  IMAD.MOV.U32 R7, RZ, RZ, 0x1 ;  /* 0x00000001ff077424 */ /* 0x000fe200078e00ff */
[----:B------:R-:W-:-:S04]  /*20c30*/  LOP3.LUT R0, R0, 0xffff, RZ, 0xc0, !PT ;  /* 0x0000ffff00007812 */ /* 0x000fc800078ec0ff */
[----:B------:R-:W-:-:S05]  /*20c40*/  SHF.R.U32.HI R0, RZ, 0x5, R0 ;  /* 0x00000005ff007819 */ /* 0x000fca0000011600 */
[----:B------:R-:W-:Y:S01]  /*20c50*/  VIADD R2, R0, 0x10 ;  /* 0x0000001000027836 */ /* 0x000fe20000000000 */
[----:B------:R-:W-:Y:S01]  /*20c60*/  SHF.L.U32 R0, R3, R0, RZ ;  /* 0x0000000003007219 */ /* 0x000fe200000006ff */
[----:B-1----:R-:W-:-:S03]  /*20c70*/  ULEA UR6, UR5, UR4, 0x18 ;  /* 0x0000000405067291 */ /* 0x002fc6000f8ec0ff */
[----:B------:R-:W-:-:S04]  /*20c80*/  SHF.L.U32 R3, R7, R2, RZ ;  /* 0x0000000207037219 */ /* 0x000fc800000006ff */
[----:B------:R-:W-:Y:S02]  /*20c90*/  LOP3.LUT R0, R3, R0, RZ, 0xfc, !PT ;  /* 0x0000000003007212 */ /* 0x000fe400078efcff */
[----:B------:R-:W0:Y:S02]  /*20ca0*/  LDS R5, [UR6] ;  /* 0x00000006ff057984 */ /* 0x000e240008000800 */
[C---:B------:R-:W-:Y:S02]  /*20cb0*/  LOP3.LUT R2, R0.reuse, 0xffff, RZ, 0xc0, !PT ;  /* 0x0000ffff00027812 */ /* 0x040fe400078ec0ff */
[----:B0-----:R-:W-:-:S04]  /*20cc0*/  LOP3.LUT R3, R0, 0xffff, R5, 0x80, !PT ;  /* 0x0000ffff00037812 */ /* 0x001fc800078e8005 */
[----:B------:R-:W-:-:S13]  /*20cd0*/  ISETP.NE.AND P0, PT, R3, R2, PT ;  /* 0x000000020300720c */ /* 0x000fda0003f05270 */
[----:B------:R-:W-:Y:S05]  /*20ce0*/  @P0 BRA `(.L_x_14) ;  /* 0x0000000000500947 */ /* 0x000fea0003800000 */
[----:B------:R-:W-:Y:S02]  /*20cf0*/  SHF.R.U32.HI R5, RZ, 0x10, R5 ;  /* 0x00000010ff057819 */ /* 0x000fe40000011605 */
[----:B------:R-:W-:-:S04]  /*20d00*/  SHF.R.U32.HI R2, RZ, 0x10, R0 ;  /* 0x00000010ff027819 */ /* 0x000fc80000011600 */
[----:B------:R-:W-:-:S04]  /*20d10*/  LOP3.LUT R5, R5, R2, RZ, 0xc0, !PT ;  /* 0x0000000205057212 */ /* 0x000fc800078ec0ff */
[----:B------:R-:W-:-:S13]  /*20d20*/  ISETP.NE.AND P0, PT, R5, R2, PT ;  /* 0x000000020500720c */ /* 0x000fda0003f05270 */
[----:B------:R-:W-:Y:S05]  /*20d30*/  @P0 BRA `(.L_x_15) ;  /* 0x0000000000300947 */ /* 0x000fea0003800000 */
[----:B------:R-:W-:Y:S01]  /*20d40*/  R2UR UR4, R0 ;  /* 0x00000000000472ca */ /* 0x000fe200000e0000 */
[----:B------:R-:W-:Y:S01]  /*20d50*/  VOTEU.ANY UR5, UPT, PT ;  /* 0x0000000000057886 */ /* 0x000fe200038e0100 */
[----:B------:R-:W0:Y:S01]  /*20d60*/  S2R R0, SR_LANEID ;  /* 0x0000000000007919 */ /* 0x000e220000000000 */
[----:B------:R-:W-:-:S10]  /*20d70*/  UFLO.U32 UR5, UR5 ;  /* 0x00000005000572bd */ /* 0x000fd400080e0000 */
[----:B------:R-:W-:-:S06]  /*20d80*/  ULOP3.LUT UR4, URZ, UR4, URZ, 0x33, !UPT ;  /* 0x00000004ff047292 */ /* 0x000fcc000f8e33ff */
[----:B------:R-:W-:-:S04]  /*20d90*/  IMAD.U32 R2, RZ, RZ, UR4 ;  /* 0x00000004ff027e24 */ /* 0x000fc8000f8e00ff */
[----:B------:R-:W1:Y:S02]  /*20da0*/  REDUX UR7, R2 ;  /* 0x00000000020773c4 */ /* 0x000e640000000000 */
[----:B------:R2:W-:Y:S01]  /*20db0*/  UTCATOMSWS.AND URZ, UR4 ;  /* 0x0000000400ff79e3 */ /* 0x0005e20008000000 */
[----:B0-----:R-:W-:Y:S01]  /*20dc0*/  ISETP.EQ.U32.AND P0, PT, R0, UR5, PT ;  /* 0x0000000500007c0c */ /* 0x001fe2000bf02070 */
[----:B-1----:R-:W-:-:S12]  /*20dd0*/  IMAD.U32 R0, RZ, RZ, UR7 ;  /* 0x00000007ff007e24 */ /* 0x002fd8000f8e00ff */
[----:B------:R2:W-:Y:S01]  /*20de0*/  @P0 ATOMS.AND RZ, [UR6], R0 ;  /* 0x00000000ffff098c */ /* 0x0005e2000a800006 */
[----:B------:R-:W-:Y:S05]  /*20df0*/  BRA `(.L_x_13) ;  /* 0x0000000000147947 */ /* 0x000fea0003800000 */
.L_x_15:
[----:B------:R-:W-:-:S07]  /*20e00*/  MOV R2, 0x20e20 ;  /* 0x00020e2000027802 */ /* 0x000fce0000000f00 */
[----:B------:R-:W-:Y:S05]  /*20e10*/  CALL.REL.NOINC `($__internal_0_$__cuda_sm10x_tcgen05_guardrail_trap_col_being_dealloced_not_returned_by_alloc) ;  /* 0x00000000002c7944 */ /* 0x000fea0003c00000 */
[----:B------:R-:W-:Y:S05]  /*20e20*/  BRA `(.L_x_13) ;  /* 0x0000000000087947 */ /* 0x000fea0003800000 */
.L_x_14:
[----:B------:R-:W-:-:S07]  /*20e30*/  MOV R2, 0x20e50 ;  /* 0x00020e5000027802 */ /* 0x000fce0000000f00 */
[----:B------:R-:W-:Y:S05]  /*20e40*/  CALL.REL.NOINC `($__internal_2_$__cuda_sm10x_tcgen05_guardrail_trap_unallocated_columns_being_dealloced) ;  /* 0x0000000000387944 */ /* 0x000fea0003c00000 */
.L_x_13:
[----:B------:R-:W-:Y:S01]  /*20e50*/  NOP ;  /* 0x0000000000007918 */ /* 0x000fe20000000000 */
[----:B--2---:R-:W-:Y:S05]  /*20e60*/  EXIT ;  /* 0x000000000000794d */ /* 0x004fea0003800000 */
.L_x_8:
[----:B------:R-:W2:Y:S02]  /*20e70*/  SYNCS.PHASECHK.TRANS64.TRYWAIT P6, [UR10], R84 ;  /* 0x00000054ff0075a7 */ /* 0x000ea400080c110a */
[----:B--2---:R-:W-:Y:S05]  /*20e80*/  @!P6 BRA `(.L_x_8) ;  /* 0xfffffffc00f8e947 */ /* 0x004fea000383ffff */
[----:B------:R-:W-:Y:S05]  /*20e90*/  BRA `(.L_x_16) ;  /* 0xfffffeec00b47947 */ /* 0x000fea000383ffff */
.L_x_12:
[----:B------:R-:W0:Y:S02]  /*20ea0*/  SYNCS.PHASECHK.TRANS64.TRYWAIT P4, [UR10], R10 ;  /* 0x0000000aff0075a7 */ /* 0x000e24000808110a */
[----:B0-----:R-:W-:Y:S05]  /*20eb0*/  @!P4 BRA `(.L_x_12) ;  /* 0xfffffffc00f8c947 */ /* 0x001fea000383ffff */
[----:B------:R-:W-:Y:S05]  /*20ec0*/  BRA `(.L_x_11) ;  /* 0xffffff6800c07947 */ /* 0x000fea000383ffff */
        .weak           $__internal_0_$__cuda_sm10x_tcgen05_guardrail_trap_col_being_dealloced_not_returned_by_alloc
        .type           $__internal_0_$__cuda_sm10x_tcgen05_guardrail_trap_col_being_dealloced_not_returned_by_alloc,@function
        .size           $__internal_0_$__cuda_sm10x_tcgen05_guardrail_trap_col_being_dealloced_not_returned_by_alloc,($__internal_1_$__cuda_sm10x_tcgen05_guardrail_trap_phase_invalid_during_alloc - $__internal_0_$__cuda_sm10x_tcgen05_guardrail_trap_col_being_dealloced_not_returned_by_alloc)
$__internal_0_$__cuda_sm10x_tcgen05_guardrail_trap_col_being_dealloced_not_returned_by_alloc:
[----:B------:R-:W-:Y:S05]  /*20ed0*/  BPT.TRAP 0x1 ;  /* 0x000000040000795c */ /* 0x000fea0000300000 */
[----:B------:R-:W-:-:S04]  /*20ee0*/  IMAD.MOV.U32 R3, RZ, RZ, 0x0 ;  /* 0x00000000ff037424 */ /* 0x000fc800078e00ff */
[----:B------:R-:W-:Y:S05]  /*20ef0*/  RET.REL.NODEC R2 `(matmul_kernel) ;  /* 0xfffffdf002407950 */ /* 0x000fea0003c3ffff */
        .weak           $__internal_1_$__cuda_sm10x_tcgen05_guardrail_trap_phase_invalid_during_alloc
        .type           $__internal_1_$__cuda_sm10x_tcgen05_guardrail_trap_phase_invalid_during_alloc,@function
        .size           $__internal_1_$__cuda_sm10x_tcgen05_guardrail_trap_phase_invalid_during_alloc,($__internal_2_$__cuda_sm10x_tcgen05_guardrail_trap_unallocated_columns_being_dealloced - $__internal_1_$__cuda_sm10x_tcgen05_guardrail_trap_phase_invalid_during_alloc)
$__internal_1_$__cuda_sm10x_tcgen05_guardrail_trap_phase_invalid_during_alloc:
[----:B------:R-:W-:Y:S05]  /*20f00*/  BPT.TRAP 0x1 ;  /* 0x000000040000795c */ /* 0x000fea0000300000 */
[----:B------:R-:W-:-:S04]  /*20f10*/  IMAD.MOV.U32 R3, RZ, RZ, 0x0 ;  /* 0x00000000ff037424 */ /* 0x000fc800078e00ff */
[----:B------:R-:W-:Y:S05]  /*20f20*/  RET.REL.NODEC R2 `(matmul_kernel) ;  /* 0xfffffdf002347950 */ /* 0x000fea0003c3ffff */
        .weak           $__internal_2_$__cuda_sm10x_tcgen05_guardrail_trap_unallocated_columns_being_dealloced
        .type           $__internal_2_$__cuda_sm10x_tcgen05_guardrail_trap_unallocated_columns_being_dealloced,@function
        .size           $__internal_2_$__cuda_sm10x_tcgen05_guardrail_trap_unallocated_columns_being_dealloced,(.L_x_20 - $__internal_2_$__cuda_sm10x_tcgen05_guardrail_trap_unallocated_columns_being_dealloced)
$__internal_2_$__cuda_sm10x_tcgen05_guardrail_trap_unallocated_columns_being_dealloced:
[----:B------:R-:W-:Y:S05]  /*20f30*/  BPT.TRAP 0x1 ;  /* 0x000000040000795c */ /* 0x000fea0000300000 */
[----:B------:R-:W-:-:S04]  /*20f40*/  IMAD.MOV.U32 R3, RZ, RZ, 0x0 ;  /* 0x00000000ff037424 */ /* 0x000fc800078e00ff */
[----:B------:R-:W-:Y:S05]  /*20f50*/  RET.REL.NODEC R2 `(matmul_kernel) ;  /* 0xfffffdf002287950 */ /* 0x000fea0003c3ffff */
.L_x_17:
[----:B------:R-:W-:-:S00]  /*20f60*/  BRA `(.L_x_17) ;  /* 0xfffffffc00fc7947 */ /* 0x000fc0000383ffff */
[----:B------:R-:W-:-:S00]  /*20f70*/  NOP ;  /* 0x0000000000007918 */ /* 0x000fc00000000000 */
        /* <DEDUP_REMOVED lines=8> */
.L_x_20:


//--------------------- .nv.shared.matmul_kernel  --------------------------
	.section	.nv.shared.matmul_kernel,"aw",@nobits
	.sectionflags	@""
	.align	16
	.zero		1024


//--------------------- .nv.shared.reserved.0     --------------------------
	.section	.nv.shared.reserved.0,"aw",@nobits
	.align	8
	.weak		__nv_reservedSMEM_offset_0_alias
	.size		__nv_reservedSMEM_offset_0_alias, 0, 64
	.other		__nv_reservedSMEM_offset_0_alias,@"STO_CUDA_RESERVED_SHARED STV_DEFAULT"
__nv_reservedSMEM_offset_0_alias:
	.zero		0
.nv.shared.reserved.0:
	.zero		64
	.weak		__nv_reservedSMEM_allocation_phase
	.type		__nv_reservedSMEM_allocation_phase,@object
	.size		__nv_reservedSMEM_allocation_phase,(.L_0 - __nv_reservedSMEM_allocation_phase)
__nv_reservedSMEM_allocation_phase:
	.zero		1
.L_0:
	.zero		7
	.weak		__nv_reservedSMEM_devtool_atexit_pc
	.type		__nv_reservedSMEM_devtool_atexit_pc,@object
	.size		__nv_reservedSMEM_devtool_atexit_pc,(__nv_reservedSMEM_allocation_mask - __nv_reservedSMEM_devtool_atexit_pc)
__nv_reservedSMEM_devtool_atexit_pc:
	.zero		8
	.weak		__nv_reservedSMEM_allocation_mask
	.type		__nv_reservedSMEM_allocation_mask,@object
	.size		__nv_reservedSMEM_allocation_mask,(.L_2 - __nv_reservedSMEM_allocation_mask)
__nv_reservedSMEM_allocation_mask:
	.zero		4
.L_2:


//--------------------- .nv.constant0.matmul_kernel --------------------------
	.section	.nv.constant0.matmul_kernel,"a",@progbits
	.sectionflags	@""
	.align	4
.nv.constant0.matmul_kernel:
	.zero		976


//--------------------- SYMBOLS --------------------------

	.type		.nv.reservedSmem.offset0,@object
	.size		.nv.reservedSmem.offset0,0x4
	.type		.nv.reservedSmem.cap,@object
	.size		.nv.reservedSmem.cap,0x4
